def matmul_kernel(
    a_ptr,
    b_ptr,
    c_ptr,
    M,
    N,
    K,
    stride_am,
    stride_ak,
    stride_bk,
    stride_bn,
    stride_cm,
    stride_cn,
    BLOCK_M: tl.constexpr,
    BLOCK_N: tl.constexpr,
    BLOCK_K: tl.constexpr,
    GROUP_M: tl.constexpr,
):
    pid = tl.program_id(axis=0)
    num_pid_m = tl.cdiv(M, BLOCK_M)
    num_pid_n = tl.cdiv(N, BLOCK_N)
    num_pid_in_group = GROUP_M * num_pid_n
    group_id = pid // num_pid_in_group
    first_pid_m = group_id * GROUP_M
    group_size_m = min(num_pid_m - first_pid_m, GROUP_M)
    pid_m = first_pid_m + ((pid % num_pid_in_group) % group_size_m)
    pid_n = (pid % num_pid_in_group) // group_size_m

    offs_am = (pid_m * BLOCK_M + tl.arange(0, BLOCK_M)) % M
    offs_bn = (pid_n * BLOCK_N + tl.arange(0, BLOCK_N)) % N
    offs_k = tl.arange(0, BLOCK_K)
    a_ptrs = a_ptr + offs_am[:, None] * stride_am + offs_k[None, :] * stride_ak
    b_ptrs = b_ptr + offs_k[:, None] * stride_bk + offs_bn[None, :] * stride_bn

    acc = tl.zeros((BLOCK_M, BLOCK_N), dtype=tl.float32)
    for kk in range(0, tl.cdiv(K, BLOCK_K)):
        a = tl.load(a_ptrs, mask=offs_k[None, :] < K - kk * BLOCK_K, other=0.0)
        b = tl.load(b_ptrs, mask=offs_k[:, None] < K - kk * BLOCK_K, other=0.0)
        acc = tl.dot(a, b, acc)
        a_ptrs += BLOCK_K * stride_ak
        b_ptrs += BLOCK_K * stride_bk

    c = acc.to(c_ptr.dtype.element_ty)
    offs_cm = pid_m * BLOCK_M + tl.arange(0, BLOCK_M)
    offs_cn = pid_n * BLOCK_N + tl.arange(0, BLOCK_N)
    c_ptrs = c_ptr + offs_cm[:, None] * stride_cm + offs_cn[None, :] * stride_cn
    mask = (offs_cm[:, None] < M) & (offs_cn[None, :] < N)
    tl.store(c_ptrs, c, mask=mask)

# config = {"BLOCK_K": 128, "BLOCK_M": 128, "BLOCK_N": 512, "GROUP_M": 8, "arch": "sm_100", "dtype": "bf16", "num_ctas": 4, "num_stages": 3, "num_warps": 4}
# arch = sm_100


// ===== COMPILED SASS (sm_100a) =====

	.target	sm_100a

	.elftype	@"ET_EXEC"


//--------------------- .note.nv.tkinfo           --------------------------
	.section	.note.nv.tkinfo,"",@"SHT_NOTE"
	.sectionflags	@"SHF_NOTE_NV_TKINFO"
	.tkinfo
        /*0018*/ 	.word	0x00000081
        /*0030*/ 	.string	""
        /*0030*/ 	.string	"ptxas-blackwell"
        /*0030*/ 	.string	"Cuda compilation tools, release 12.9, V12.9.86"
        /*0030*/ 	.string	"Build cuda_12.9.r12.9/compiler.36037853_0"
        /*0030*/ 	.string	"-v  -suppress-debug-info  -lineinfo  -arch sm_100a "



//--------------------- .note.nv.cuver            --------------------------
	.section	.note.nv.cuver,"",@"SHT_NOTE"
	.sectionflags	@"SHF_NOTE_NV_CUVER"
        /*0018*/ 	.short	0x0001
        /*001a*/ 	.short	0x0064
        /*001c*/ 	.short	0x0001
        /*001e*/ 	.short	0x0000
        /*0020*/ 	.short	0x0001
        /*0022*/ 	.short	0x0000


//--------------------- .nv.info                  --------------------------
	.section	.nv.info,"",@"SHT_CUDA_INFO"
	.align	4


	//----- nvinfo : EIATTR_REGCOUNT
	.align		4
        /*0000*/ 	.byte	0x04, 0x2f
        /*0002*/ 	.short	(.L_4 - .L_3)
	.align		4
.L_3:
        /*0004*/ 	.word	index@(matmul_kernel)
        /*0008*/ 	.word	0x000000a8


	//----- nvinfo : EIATTR_FRAME_SIZE
	.align		4
.L_4:
        /*000c*/ 	.byte	0x04, 0x11
        /*000e*/ 	.short	(.L_6 - .L_5)
	.align		4
.L_5:
        /*0010*/ 	.word	index@($__internal_2_$__cuda_sm10x_tcgen05_guardrail_trap_unallocated_columns_being_dealloced)
        /*0014*/ 	.word	0x00000a60


	//----- nvinfo : EIATTR_FRAME_SIZE
	.align		4
.L_6:
        /*0018*/ 	.byte	0x04, 0x11
        /*001a*/ 	.short	(.L_8 - .L_7)
	.align		4
.L_7:
        /*001c*/ 	.word	index@($__internal_1_$__cuda_sm10x_tcgen05_guardrail_trap_phase_invalid_during_alloc)
        /*0020*/ 	.word	0x00000a60


	//----- nvinfo : EIATTR_FRAME_SIZE
	.align		4
.L_8:
        /*0024*/ 	.byte	0x04, 0x11
        /*0026*/ 	.short	(.L_10 - .L_9)
	.align		4
.L_9:
        /*0028*/ 	.word	index@($__internal_0_$__cuda_sm10x_tcgen05_guardrail_trap_col_being_dealloced_not_returned_by_alloc)
        /*002c*/ 	.word	0x00000a60


	//----- nvinfo : EIATTR_FRAME_SIZE
	.align		4
.L_10:
        /*0030*/ 	.byte	0x04, 0x11
        /*0032*/ 	.short	(.L_12 - .L_11)
	.align		4
.L_11:
        /*0034*/ 	.word	index@(matmul_kernel)
        /*0038*/ 	.word	0x00000a60


	//----- nvinfo : EIATTR_MIN_STACK_SIZE
	.align		4
.L_12:
        /*003c*/ 	.byte	0x04, 0x12
        /*003e*/ 	.short	(.L_14 - .L_13)
	.align		4
.L_13:
        /*0040*/ 	.word	index@(matmul_kernel)
        /*0044*/ 	.word	0x00000a60
.L_14:


//--------------------- .nv.info.matmul_kernel    --------------------------
	.section	.nv.info.matmul_kernel,"",@"SHT_CUDA_INFO"
	.sectionflags	@""
	.align	4


	//----- nvinfo : EIATTR_CUDA_API_VERSION
	.align		4
        /*0000*/ 	.byte	0x04, 0x37
        /*0002*/ 	.short	(.L_16 - .L_15)
.L_15:
        /*0004*/ 	.word	0x00000081


	//----- nvinfo : EIATTR_KPARAM_INFO
	.align		4
.L_16:
        /*0008*/ 	.byte	0x04, 0x17
        /*000a*/ 	.short	(.L_18 - .L_17)
.L_17:
        /*000c*/ 	.word	0x00000000
        /*0010*/ 	.short	0x000d
        /*0012*/ 	.short	0x0048
        /*0014*/ 	.byte	0x00, 0xf4, 0x21, 0x00


	//----- nvinfo : EIATTR_KPARAM_INFO
	.align		4
.L_18:
        /*0018*/ 	.byte	0x04, 0x17
        /*001a*/ 	.short	(.L_20 - .L_19)
.L_19:
        /*001c*/ 	.word	0x00000000
        /*0020*/ 	.short	0x000c
        /*0022*/ 	.short	0x0040
        /*0024*/ 	.byte	0x00, 0xf4, 0x21, 0x00


	//----- nvinfo : EIATTR_KPARAM_INFO
	.align		4
.L_20:
        /*0028*/ 	.byte	0x04, 0x17
        /*002a*/ 	.short	(.L_22 - .L_21)
.L_21:
        /*002c*/ 	.word	0x00000000
        /*0030*/ 	.short	0x000b
        /*0032*/ 	.short	0x0038
        /*0034*/ 	.byte	0x00, 0xf0, 0x11, 0x00


	//----- nvinfo : EIATTR_KPARAM_INFO
	.align		4
.L_22:
        /*0038*/ 	.byte	0x04, 0x17
        /*003a*/ 	.short	(.L_24 - .L_23)
.L_23:
        /*003c*/ 	.word	0x00000000
        /*0040*/ 	.short	0x000a
        /*0042*/ 	.short	0x0034
        /*0044*/ 	.byte	0x00, 0xf0, 0x11, 0x00


	//----- nvinfo : EIATTR_KPARAM_INFO
	.align		4
.L_24:
        /*0048*/ 	.byte	0x04, 0x17
        /*004a*/ 	.short	(.L_26 - .L_25)
.L_25:
        /*004c*/ 	.word	0x00000000
        /*0050*/ 	.short	0x0009
        /*0052*/ 	.short	0x0030
        /*0054*/ 	.byte	0x00, 0xf0, 0x11, 0x00


	//----- nvinfo : EIATTR_KPARAM_INFO
	.align		4
.L_26:
        /*0058*/ 	.byte	0x04, 0x17
        /*005a*/ 	.short	(.L_28 - .L_27)
.L_27:
        /*005c*/ 	.word	0x00000000
        /*0060*/ 	.short	0x0008
        /*0062*/ 	.short	0x002c
        /*0064*/ 	.byte	0x00, 0xf0, 0x11, 0x00


	//----- nvinfo : EIATTR_KPARAM_INFO
	.align		4
.L_28:
        /*0068*/ 	.byte	0x04, 0x17
        /*006a*/ 	.short	(.L_30 - .L_29)
.L_29:
        /*006c*/ 	.word	0x00000000
        /*0070*/ 	.short	0x0007
        /*0072*/ 	.short	0x0028
        /*0074*/ 	.byte	0x00, 0xf0, 0x11, 0x00


	//----- nvinfo : EIATTR_KPARAM_INFO
	.align		4
.L_30:
        /*0078*/ 	.byte	0x04, 0x17
        /*007a*/ 	.short	(.L_32 - .L_31)
.L_31:
        /*007c*/ 	.word	0x00000000
        /*0080*/ 	.short	0x0006
        /*0082*/ 	.short	0x0024
        /*0084*/ 	.byte	0x00, 0xf0, 0x11, 0x00


	//----- nvinfo : EIATTR_KPARAM_INFO
	.align		4
.L_32:
        /*0088*/ 	.byte	0x04, 0x17
        /*008a*/ 	.short	(.L_34 - .L_33)
.L_33:
        /*008c*/ 	.word	0x00000000
        /*0090*/ 	.short	0x0005
        /*0092*/ 	.short	0x0020
        /*0094*/ 	.byte	0x00, 0xf0, 0x11, 0x00


	//----- nvinfo : EIATTR_KPARAM_INFO
	.align		4
.L_34:
        /*0098*/ 	.byte	0x04, 0x17
        /*009a*/ 	.short	(.L_36 - .L_35)
.L_35:
        /*009c*/ 	.word	0x00000000
        /*00a0*/ 	.short	0x0004
        /*00a2*/ 	.short	0x001c
        /*00a4*/ 	.byte	0x00, 0xf0, 0x11, 0x00


	//----- nvinfo : EIATTR_KPARAM_INFO
	.align		4
.L_36:
        /*00a8*/ 	.byte	0x04, 0x17
        /*00aa*/ 	.short	(.L_38 - .L_37)
.L_37:
        /*00ac*/ 	.word	0x00000000
        /*00b0*/ 	.short	0x0003
        /*00b2*/ 	.short	0x0018
        /*00b4*/ 	.byte	0x00, 0xf0, 0x11, 0x00


	//----- nvinfo : EIATTR_KPARAM_INFO
	.align		4
.L_38:
        /*00b8*/ 	.byte	0x04, 0x17
        /*00ba*/ 	.short	(.L_40 - .L_39)
.L_39:
        /*00bc*/ 	.word	0x00000000
        /*00c0*/ 	.short	0x0002
        /*00c2*/ 	.short	0x0010
        /*00c4*/ 	.byte	0x00, 0xf4, 0x21, 0x00


	//----- nvinfo : EIATTR_KPARAM_INFO
	.align		4
.L_40:
        /*00c8*/ 	.byte	0x04, 0x17
        /*00ca*/ 	.short	(.L_42 - .L_41)
.L_41:
        /*00cc*/ 	.word	0x00000000
        /*00d0*/ 	.short	0x0001
        /*00d2*/ 	.short	0x0008
        /*00d4*/ 	.byte	0x00, 0xf4, 0x21, 0x00


	//----- nvinfo : EIATTR_KPARAM_INFO
	.align		4
.L_42:
        /*00d8*/ 	.byte	0x04, 0x17
        /*00da*/ 	.short	(.L_44 - .L_43)
.L_43:
        /*00dc*/ 	.word	0x00000000
        /*00e0*/ 	.short	0x0000
        /*00e2*/ 	.short	0x0000
        /*00e4*/ 	.byte	0x00, 0xf4, 0x21, 0x00


	//----- nvinfo : EIATTR_EXPLICIT_CLUSTER
	.align		4
.L_44:
        /*00e8*/ 	.byte	0x01, 0x3e
	.zero		2


	//----- nvinfo : EIATTR_CTA_PER_CLUSTER
	.align		4
        /*00ec*/ 	.byte	0x04, 0x3d
        /*00ee*/ 	.short	(.L_46 - .L_45)
.L_45:
        /*00f0*/ 	.word	0x00000004
        /*00f4*/ 	.word	0x00000001
        /*00f8*/ 	.word	0x00000001


	//----- nvinfo : EIATTR_AT_ENTRY_FRAGMENTS
	.align		4
.L_46:
        /*00fc*/ 	.byte	0x04, 0x4f
        /*00fe*/ 	.short	(.L_48 - .L_47)


	//   ....[0]....
.L_47:
        /*0100*/ 	.word	0x00000004


	//----- nvinfo : EIATTR_RESERVED_SMEM_USED
	.align		4
.L_48:
        /*0104*/ 	.byte	0x01, 0x41
	.zero		2


	//----- nvinfo : EIATTR_SPARSE_MMA_MASK
	.align		4
        /*0108*/ 	.byte	0x03, 0x50
        /*010a*/ 	.short	0x0000


	//----- nvinfo : EIATTR_TCGEN05_1CTA_USED
	.align		4
        /*010c*/ 	.byte	0x01, 0x51
	.zero		2


	//----- nvinfo : EIATTR_MAXREG_COUNT
	.align		4
        /*0110*/ 	.byte	0x03, 0x1b
        /*0112*/ 	.short	0x00ff


	//----- nvinfo : EIATTR_NUM_BARRIERS
	.align		4
        /*0114*/ 	.byte	0x02, 0x4c
        /*0116*/ 	.byte	0x01
	.zero		1


	//----- nvinfo : EIATTR_ANNOTATIONS
	.align		4
        /*0118*/ 	.byte	0x04, 0x55
        /*011a*/ 	.short	(.L_50 - .L_49)


	//   ....[0]....
.L_49:
        /*011c*/ 	.word	0x00000001
        /*0120*/ 	.byte	0xa0, 0x0a, 0x00, 0x00, 0x01, 0x00, 0x00, 0x00, 0xe0, 0x0a, 0x00, 0x00, 0x01, 0x00, 0x00, 0x00
        /* <DEDUP_REMOVED lines=1079> */
        /*44a0*/ 	.byte	0x00, 0x41, 0x02, 0x00


	//----- nvinfo : EIATTR_INT_WARP_WIDE_INSTR_OFFSETS
	.align		4
.L_50:
        /*44a4*/ 	.byte	0x04, 0x31
        /*44a6*/ 	.short	(.L_52 - .L_51)


	//   ....[0]....
.L_51:
        /*44a8*/ 	.word	0x000038e0


	//   ....[1]....
        /*44ac*/ 	.word	0x00003910


	//   ....[2]....
        /*44b0*/ 	.word	0x00009b30


	//   ....[3]....
        /*44b4*/ 	.word	0x000246d0


	//   ....[4]....
        /*44b8*/ 	.word	0x00024720


	//----- nvinfo : EIATTR_COOP_GROUP_MASK_REGIDS
	.align		4
.L_52:
        /*44bc*/ 	.byte	0x04, 0x29
        /*44be*/ 	.short	(.L_54 - .L_53)


	//   ....[0]....
.L_53:
        /*44c0*/ 	.word	0xffffffff


	//   ....[1]....
        /*44c4*/ 	.word	0xffffffff


	//   ....[2]....
        /*44c8*/ 	.word	0xffffffff


	//   ....[3]....
        /*44cc*/ 	.word	0xffffffff


	//----- nvinfo : EIATTR_COOP_GROUP_INSTR_OFFSETS
	.align		4
.L_54:
        /*44d0*/ 	.byte	0x04, 0x28
        /*44d2*/ 	.short	(.L_56 - .L_55)


	//   ....[0]....
.L_55:
        /*44d4*/ 	.word	0x00000070


	//   ....[1]....
        /*44d8*/ 	.word	0x00000330


	//   ....[2]....
        /*44dc*/ 	.word	0x00024560


	//   ....[3]....
        /*44e0*/ 	.word	0x000247d0


	//----- nvinfo : EIATTR_VRC_CTA_INIT_COUNT
	.align		4
.L_56:
        /*44e4*/ 	.byte	0x02, 0x4a
        /*44e6*/ 	.byte	0x80
	.zero		1


	//----- nvinfo : EIATTR_MBARRIER_INSTR_OFFSETS
	.align		4
        /*44e8*/ 	.byte	0x04, 0x39
        /*44ea*/ 	.short	(.L_58 - .L_57)


	//   ....[0]....
.L_57:
        /*44ec*/ 	.word	0x00003a00
        /*44f0*/ 	.word	0x000000ff
        /*44f4*/ 	.word	0x00000000
        /*44f8*/ 	.short	0x0100
        /*44fa*/ 	.byte	0x06
	.zero		1


	//   ....[1]....
        /*44fc*/ 	.word	0x00009b70
        /*4500*/ 	.word	0x000000ff
        /*4504*/ 	.word	0x00010008
        /*4508*/ 	.short	0x0100
        /*450a*/ 	.byte	0x09
	.zero		1


	//   ....[2]....
        /*450c*/ 	.word	0x0001a580
        /*4510*/ 	.word	0x000000ff
        /*4514*/ 	.word	0x00000000
        /*4518*/ 	.short	0x010a
        /*451a*/ 	.byte	0x06
	.zero		1


	//   ....[3]....
        /*451c*/ 	.word	0x00020660
        /*4520*/ 	.word	0x000000ff
        /*4524*/ 	.word	0x00000000
        /*4528*/ 	.short	0x010a
        /*452a*/ 	.byte	0x06
	.zero		1


	//   ....[4]....
        /*452c*/ 	.word	0x00020730
        /*4530*/ 	.word	0x000000ff
        /*4534*/ 	.word	0x00010000
        /*4538*/ 	.short	0x0108
        /*453a*/ 	.byte	0x09
	.zero		1


	//   ....[5]....
        /*453c*/ 	.word	0x00020870
        /*4540*/ 	.word	0x000000ff
        /*4544*/ 	.word	0x00010008
        /*4548*/ 	.short	0x0108
        /*454a*/ 	.byte	0x09
	.zero		1


	//   ....[6]....
        /*454c*/ 	.word	0x000247f0
        /*4550*/ 	.word	0x000000ff
        /*4554*/ 	.word	0x00000000
        /*4558*/ 	.short	0x010a
        /*455a*/ 	.byte	0x06
	.zero		1


	//   ....[7]....
        /*455c*/ 	.word	0x00024820
        /*4560*/ 	.word	0x000000ff
        /*4564*/ 	.word	0x00000000
        /*4568*/ 	.short	0x010a
        /*456a*/ 	.byte	0x06
	.zero		1


	//----- nvinfo : EIATTR_NUM_MBARRIERS
	.align		4
.L_58:
        /*456c*/ 	.byte	0x03, 0x38
        /*456e*/ 	.short	0x0002


	//----- nvinfo : EIATTR_EXIT_INSTR_OFFSETS
	.align		4
        /*4570*/ 	.byte	0x04, 0x1c
        /*4572*/ 	.short	(.L_60 - .L_59)


	//   ....[0]....
.L_59:
        /*4574*/ 	.word	0x000247e0


	//----- nvinfo : EIATTR_REQNTID
	.align		4
.L_60:
        /*4578*/ 	.byte	0x04, 0x10
        /*457a*/ 	.short	(.L_62 - .L_61)
.L_61:
        /*457c*/ 	.word	0x00000080
        /*4580*/ 	.word	0x00000001
        /*4584*/ 	.word	0x00000001


	//----- nvinfo : EIATTR_CRS_STACK_SIZE
	.align		4
.L_62:
        /*4588*/ 	.byte	0x04, 0x1e
        /*458a*/ 	.short	(.L_64 - .L_63)
.L_63:
        /*458c*/ 	.word	0x00000000


	//----- nvinfo : EIATTR_CBANK_PARAM_SIZE
	.align		4
.L_64:
        /*4590*/ 	.byte	0x03, 0x19
        /*4592*/ 	.short	0x0050


	//----- nvinfo : EIATTR_PARAM_CBANK
	.align		4
        /*4594*/ 	.byte	0x04, 0x0a
        /*4596*/ 	.short	(.L_66 - .L_65)
	.align		4
.L_65:
        /*4598*/ 	.word	index@(.nv.constant0.matmul_kernel)
        /*459c*/ 	.short	0x0380
        /*459e*/ 	.short	0x0050


	//----- nvinfo : EIATTR_SW_WAR
	.align		4
.L_66:
        /*45a0*/ 	.byte	0x04, 0x36
        /*45a2*/ 	.short	(.L_68 - .L_67)
.L_67:
        /*45a4*/ 	.word	0x00000008
.L_68:


//--------------------- .nv.compat                --------------------------
	.section	.nv.compat,"",@"SHT_CUDA_COMPAT_INFO"
	.align	4
        /*0000*/ 	.byte	0x02, 0x02, 0x02, 0x00, 0x02, 0x05, 0x05, 0x00, 0x02, 0x03, 0x00, 0x00, 0x02, 0x06, 0x01, 0x00


//--------------------- .nv.callgraph             --------------------------
	.section	.nv.callgraph,"",@"SHT_CUDA_CALLGRAPH"
	.align	4
	.sectionentsize	8
	.align		4
        /*0000*/ 	.word	0x00000000
	.align		4
        /*0004*/ 	.word	0xffffffff
	.align		4
        /*0008*/ 	.word	0x00000000
	.align		4
        /*000c*/ 	.word	0xfffffffe
	.align		4
        /*0010*/ 	.word	0x00000000
	.align		4
        /*0014*/ 	.word	0xfffffffd
	.align		4
        /*0018*/ 	.word	0x00000000
	.align		4
        /*001c*/ 	.word	0xfffffffc


//--------------------- .text.matmul_kernel       --------------------------
	.section	.text.matmul_kernel,"ax",@progbits
	.align	128
        .global         matmul_kernel
        .type           matmul_kernel,@function
        .size           matmul_kernel,(.L_x_21 - matmul_kernel)
        .other          matmul_kernel,@"STO_CUDA_ENTRY STV_DEFAULT"
matmul_kernel:
.text.matmul_kernel:
[----:B------:R-:W0:Y:S01]  /*0000*/  LDC R1, c[0x0][0x37c] ;  /* 0x0000df00ff017b82 */ /* 0x000e220000000800 */
[----:B------:R-:W1:Y:S01]  /*0010*/  S2R R0, SR_TID.X ;  /* 0x0000000000007919 */ /* 0x000e620000002100 */
[----:B0-----:R-:W-:Y:S01]  /*0020*/  VIADD R1, R1, 0xfffff5a0 ;  /* 0xfffff5a001017836 */ /* 0x001fe20000000000 */
[----:B-1----:R-:W-:-:S13]  /*0030*/  ISETP.GE.U32.AND P0, PT, R0, 0x20, PT ;  /* 0x000000200000780c */ /* 0x002fda0003f06070 */
[----:B------:R-:W-:Y:S02]  /*0040*/  VOTEU.ANY UP0, P0 ;  /* 0x0000000000ff7886 */ /* 0x000fe40000000100 */
[----:B------:R-:W-:Y:S05]  /*0050*/  BRA.U UP0, `(.L_x_0) ;  /* 0x0000000100b87547 */ /* 0x000fea000b800000 */
[----:B------:R-:W0:Y:S01]  /*0060*/  S2UR UR6, SR_CgaCtaId ;  /* 0x00000000000679c3 */ /* 0x000e220000008800 */
[----:B------:R-:W-:Y:S01]  /*0070*/  NOP ;  /* 0x0000000000007918 */ /* 0x000fe20000000000 */
[----:B------:R-:W-:Y:S02]  /*0080*/  UMOV UR4, 0x40 ;  /* 0x0000004000047882 */ /* 0x000fe40000000000 */
[----:B0-----:R-:W-:-:S09]  /*0090*/  ULEA UR4, UR6, UR4, 0x18 ;  /* 0x0000000406047291 */ /* 0x001fd2000f8ec0ff */
[----:B------:R-:W0:Y:S01]  /*00a0*/  LDS.U8 R0, [UR4] ;  /* 0x00000004ff007984 */ /* 0x000e220008000000 */
[----:B------:R-:W-:Y:S02]  /*00b0*/  UMOV UR4, 0x400 ;  /* 0x0000040000047882 */ /* 0x000fe40000000000 */
[----:B------:R-:W-:Y:S01]  /*00c0*/  ULEA UR4, UR6, UR4, 0x18 ;  /* 0x0000000406047291 */ /* 0x000fe2000f8ec0ff */
[----:B0-----:R-:W-:-:S13]  /*00d0*/  ISETP.NE.AND P0, PT, R0, RZ, PT ;  /* 0x000000ff0000720c */ /* 0x001fda0003f05270 */
[----:B------:R-:W-:Y:S05]  /*00e0*/  @P0 BRA `(.L_x_1) ;  /* 0x00000000007c0947 */ /* 0x000fea0003800000 */
[----:B------:R-:W-:-:S13]  /*00f0*/  ELECT P0, URZ, PT ;  /* 0x0000000000ff782f */ /* 0x000fda0003800000 */
[----:B------:R-:W-:Y:S05]  /*0100*/  @!P0 BRA `(.L_x_2) ;  /* 0x0000000000848947 */ /* 0x000fea0003800000 */
[----:B------:R-:W-:Y:S01]  /*0110*/  UMOV UR5, 0x8 ;  /* 0x0000000800057882 */ /* 0x000fe20000000000 */
[----:B------:R-:W-:Y:S02]  /*0120*/  IMAD.MOV.U32 R4, RZ, RZ, 0x1 ;  /* 0x00000001ff047424 */ /* 0x000fe400078e00ff */
[----:B------:R-:W-:Y:S02]  /*0130*/  IMAD.MOV.U32 R5, RZ, RZ, 0xff ;  /* 0x000000ffff057424 */ /* 0x000fe400078e00ff */
[----:B------:R-:W-:Y:S04]  /*0140*/  DEPBAR.LE SB0, 0x36 ;  /* 0x00008d800000791a */ /* 0x000fe80000000000 */
[----:B------:R-:W0:Y:S02]  /*0150*/  UTCATOMSWS.FIND_AND_SET.ALIGN UP1, UR5, UR5 ;  /* 0x00000005000575e3 */ /* 0x000e240008020800 */
[----:B0-----:R-:W-:-:S04]  /*0160*/  PLOP3.LUT P0, PT, PT, PT, UP1, 0x80, 0x8 ;  /* 0x000000000008781c */ /* 0x001fc80003f0f018 */
[----:B------:R-:W-:-:S04]  /*0170*/  SEL R0, RZ, 0xffffffff, !P0 ;  /* 0xffffffffff007807 */ /* 0x000fc80004000000 */
[----:B------:R-:W-:Y:S01]  /*0180*/  ISETP.NE.AND P0, PT, R0, RZ, PT ;  /* 0x000000ff0000720c */ /* 0x000fe20003f05270 */
[----:B------:R-:W-:-:S12]  /*0190*/  IMAD.U32 R0, RZ, RZ, UR5 ;  /* 0x00000005ff007e24 */ /* 0x000fd8000f8e00ff */
[----:B------:R-:W-:Y:S05]  /*01a0*/  @P0 BRA `(.L_x_3) ;  /* 0x0000000000240947 */ /* 0x000fea0003800000 */
.L_x_4:
[----:B------:R-:W-:Y:S05]  /*01b0*/  NANOSLEEP 0x64 ;  /* 0x000000640000795d */ /* 0x000fea0003800000 */
[----:B------:R-:W-:-:S05]  /*01c0*/  UMOV UR5, 0x8 ;  /* 0x0000000800057882 */ /* 0x000fca0000000000 */
[----:B------:R-:W-:Y:S04]  /*01d0*/  DEPBAR.LE SB0, 0x36 ;  /* 0x00008d800000791a */ /* 0x000fe80000000000 */
[----:B------:R-:W0:Y:S02]  /*01e0*/  UTCATOMSWS.FIND_AND_SET.ALIGN UP1, UR5, UR5 ;  /* 0x00000005000575e3 */ /* 0x000e240008020800 */
[----:B0-----:R-:W-:-:S04]  /*01f0*/  PLOP3.LUT P0, PT, PT, PT, UP1, 0x80, 0x8 ;  /* 0x000000000008781c */ /* 0x001fc80003f0f018 */
[----:B------:R-:W-:-:S04]  /*0200*/  SEL R0, RZ, 0xffffffff, !P0 ;  /* 0xffffffffff007807 */ /* 0x000fc80004000000 */
[----:B------:R-:W-:Y:S01]  /*0210*/  ISETP.NE.AND P0, PT, R0, RZ, PT ;  /* 0x000000ff0000720c */ /* 0x000fe20003f05270 */
[----:B------:R-:W-:-:S12]  /*0220*/  IMAD.U32 R0, RZ, RZ, UR5 ;  /* 0x00000005ff007e24 */ /* 0x000fd8000f8e00ff */
[----:B------:R-:W-:Y:S05]  /*0230*/  @!P0 BRA `(.L_x_4) ;  /* 0xfffffffc00dc8947 */ /* 0x000fea000383ffff */
.L_x_3:
[C---:B------:R-:W-:Y:S01]  /*0240*/  VIADD R3, R0.reuse, 0x10 ;  /* 0x0000001000037836 */ /* 0x040fe20000000000 */
[----:B------:R-:W-:Y:S01]  /*0250*/  UMOV UR5, 0x50 ;  /* 0x0000005000057882 */ /* 0x000fe20000000000 */
[----:B------:R-:W-:Y:S01]  /*0260*/  SHF.L.U32 R2, R5, R0, RZ ;  /* 0x0000000005027219 */ /* 0x000fe200000006ff */
[----:B------:R-:W-:Y:S01]  /*0270*/  ULEA UR5, UR6, UR5, 0x18 ;  /* 0x0000000506057291 */ /* 0x000fe2000f8ec0ff */
[----:B------:R-:W-:Y:S01]  /*0280*/  IMAD.SHL.U32 R0, R0, 0x20, RZ ;  /* 0x0000002000007824 */ /* 0x000fe200078e00ff */
[----:B------:R-:W-:-:S04]  /*0290*/  SHF.L.U32 R3, R4, R3, RZ ;  /* 0x0000000304037219 */ /* 0x000fc800000006ff */
[----:B------:R-:W-:-:S05]  /*02a0*/  LOP3.LUT R2, R3, R2, RZ, 0xfc, !PT ;  /* 0x0000000203027212 */ /* 0x000fca00078efcff */
[----:B------:R0:W-:Y:S04]  /*02b0*/  ATOMS.OR RZ, [UR5], R2 ;  /* 0x00000002ffff798c */ /* 0x0001e8000b000005 */
[----:B------:R0:W-:Y:S01]  /*02c0*/  STS [UR4], R0 ;  /* 0x00000000ff007988 */ /* 0x0001e20008000804 */
[----:B------:R-:W-:Y:S05]  /*02d0*/  BRA `(.L_x_2) ;  /* 0x0000000000107947 */ /* 0x000fea0003800000 */
.L_x_1:
[----:B------:R-:W-:Y:S01]  /*02e0*/  IMAD.MOV.U32 R0, RZ, RZ, -0x1 ;  /* 0xffffffffff007424 */ /* 0x000fe200078e00ff */
[----:B------:R-:W-:-:S04]  /*02f0*/  MOV R2, 0x320 ;  /* 0x0000032000027802 */ /* 0x000fc80000000f00 */
[----:B------:R0:W-:Y:S03]  /*0300*/  STS [UR4], R0 ;  /* 0x00000000ff007988 */ /* 0x0001e60008000804 */
[----:B0-----:R-:W-:Y:S05]  /*0310*/  CALL.REL.NOINC `($__internal_1_$__cuda_sm10x_tcgen05_guardrail_trap_phase_invalid_during_alloc) ;  /* 0x0000024400587944 */ /* 0x001fea0003c00000 */
.L_x_2:
[----:B------:R-:W-:Y:S05]  /*0320*/  WARPSYNC.ALL ;  /* 0x0000000000007948 */ /* 0x000fea0003800000 */
[----:B------:R-:W-:Y:S01]  /*0330*/  NOP ;  /* 0x0000000000007918 */ /* 0x000fe20000000000 */
.L_x_0:
[----:B------:R-:W1:Y:S08]  /*0340*/  LDC.64 R74, c[0x0][0x398] ;  /* 0x0000e600ff4a7b82 */ /* 0x000e700000000a00 */
[----:B------:R-:W2:Y:S02]  /*0350*/  S2UR UR5, SR_CgaSize ;  /* 0x00000000000579c3 */ /* 0x000ea40000008a00 */
[----:B--2---:R-:W-:-:S12]  /*0360*/  UIMAD UR5, UR5, -0xa0, URZ ;  /* 0xffffff60050578a4 */ /* 0x004fd8000f8e02ff */
[----:B------:R-:W2:Y:S01]  /*0370*/  LDCU UR5, c[0x0][UR5+0x2b0] ;  /* 0x00005600050577ac */ /* 0x000ea20008000800 */
[----:B------:R-:W3:Y:S01]  /*0380*/  S2R R16, SR_TID.X ;  /* 0x0000000000107919 */ /* 0x000ee20000002100 */
[----:B------:R-:W-:Y:S01]  /*0390*/  UMOV UR9, 0x400 ;  /* 0x0000040000097882 */ /* 0x000fe20000000000 */
[----:B------:R-:W4:Y:S01]  /*03a0*/  LDCU.128 UR12, c[0x0][0x380] ;  /* 0x00007000ff0c77ac */ /* 0x000f220008000c00 */
[----:B------:R-:W5:Y:S01]  /*03b0*/  S2UR UR4, SR_CTAID.X ;  /* 0x00000000000479c3 */ /* 0x000f620000002500 */
[----:B------:R-:W0:Y:S01]  /*03c0*/  LDCU.64 UR20, c[0x0][0x358] ;  /* 0x00006b00ff1477ac */ /* 0x000e220008000a00 */
[----:B------:R-:W-:-:S06]  /*03d0*/  UMOV UR7, 0x1 ;  /* 0x0000000100077882 */ /* 0x000fcc0000000000 */
[----:B------:R-:W0:Y:S02]  /*03e0*/  LDC.64 R70, c[0x0][0x3a8] ;  /* 0x0000ea00ff467b82 */ /* 0x000e240000000a00 */
[----:B01----:R-:W-:Y:S01]  /*03f0*/  VIADD R0, R75, 0x1ff ;  /* 0x000001ff4b007836 */ /* 0x003fe20000000000 */
[----:B------:R-:W-:-:S04]  /*0400*/  IABS R72, R75 ;  /* 0x0000004b00487213 */ /* 0x000fc80000000000 */
[----:B------:R-:W-:Y:S01]  /*0410*/  SHF.R.S32.HI R3, RZ, 0x1f, R0 ;  /* 0x0000001fff037819 */ /* 0x000fe20000011400 */
[----:B------:R-:W0:Y:S01]  /*0420*/  I2F.RP R8, R72 ;  /* 0x0000004800087306 */ /* 0x000e220000209400 */
[----:B-----5:R-:W-:Y:S02]  /*0430*/  I2FP.F32.U32 R5, UR4 ;  /* 0x0000000400057c45 */ /* 0x020fe40008201000 */
[----:B------:R-:W-:Y:S02]  /*0440*/  LEA.HI R3, R3, R0, RZ, 0x9 ;  /* 0x0000000003037211 */ /* 0x000fe400078f48ff */
[----:B---3--:R-:W-:Y:S01]  /*0450*/  SHF.R.U32.HI R14, RZ, 0x5, R16 ;  /* 0x00000005ff0e7819 */ /* 0x008fe20000011610 */
[----:B--2---:R-:W-:Y:S01]  /*0460*/  FMUL R5, R5, UR5 ;  /* 0x0000000505057c20 */ /* 0x004fe20008400000 */
[----:B------:R-:W-:Y:S01]  /*0470*/  SHF.R.S32.HI R3, RZ, 0x9, R3 ;  /* 0x00000009ff037819 */ /* 0x000fe20000011403 */
[----:B------:R-:W1:Y:S02]  /*0480*/  S2UR UR5, SR_CgaCtaId ;  /* 0x00000000000579c3 */ /* 0x000e640000008800 */
[----:B------:R-:W-:Y:S02]  /*0490*/  F2I.U32.TRUNC.NTZ R7, R5 ;  /* 0x0000000500077305 */ /* 0x000fe4000020f000 */
[----:B------:R-:W-:-:S05]  /*04a0*/  IMAD.SHL.U32 R4, R3, 0x8, RZ ;  /* 0x0000000803047824 */ /* 0x000fca00078e00ff */
[----:B------:R-:W-:Y:S01]  /*04b0*/  IABS R9, R4 ;  /* 0x0000000400097213 */ /* 0x000fe20000000000 */
[----:B0-----:R-:W-:Y:S08]  /*04c0*/  MUFU.RCP R8, R8 ;  /* 0x0000000800087308 */ /* 0x001ff00000001000 */
[----:B------:R-:W0:Y:S01]  /*04d0*/  I2F.RP R0, R9 ;  /* 0x0000000900007306 */ /* 0x000e220000209400 */
[----:B-1----:R-:W-:Y:S01]  /*04e0*/  ULEA UR9, UR5, UR9, 0x18 ;  /* 0x0000000905097291 */ /* 0x002fe2000f8ec0ff */
[----:B------:R-:W-:Y:S01]  /*04f0*/  BAR.SYNC.DEFER_BLOCKING 0x0 ;  /* 0x0000000000007b1d */ /* 0x000fe20000010000 */
[----:B------:R-:W-:-:S04]  /*0500*/  USHF.L.U32 UR4, UR5, 0x7, URZ ;  /* 0x0000000705047899 */ /* 0x000fc800080006ff */
[----:B------:R-:W-:Y:S01]  /*0510*/  ULOP3.LUT UR4, UR4, 0x180, URZ, 0xc0, !UPT ;  /* 0x0000018004047892 */ /* 0x000fe2000f8ec0ff */
[----:B0-----:R-:W0:Y:S02]  /*0520*/  MUFU.RCP R0, R0 ;  /* 0x0000000000007308 */ /* 0x001e240000001000 */
[----:B------:R-:W1:Y:S01]  /*0530*/  LDS R13, [UR9] ;  /* 0x00000009ff0d7984 */ /* 0x000e620008000800 */
[----:B0-----:R-:W-:Y:S01]  /*0540*/  VIADD R2, R0, 0xffffffe ;  /* 0x0ffffffe00027836 */ /* 0x001fe20000000000 */
[----:B------:R-:W-:-:S04]  /*0550*/  IABS R0, R7 ;  /* 0x0000000700007213 */ /* 0x000fc80000000000 */
[----:B------:R0:W2:Y:S02]  /*0560*/  F2I.FTZ.U32.TRUNC.NTZ R3, R2 ;  /* 0x0000000200037305 */ /* 0x0000a4000021f000 */
[----:B0-----:R-:W-:Y:S02]  /*0570*/  IMAD.MOV.U32 R2, RZ, RZ, RZ ;  /* 0x000000ffff027224 */ /* 0x001fe400078e00ff */
[----:B--2---:R-:W-:-:S04]  /*0580*/  IMAD.MOV R6, RZ, RZ, -R3 ;  /* 0x000000ffff067224 */ /* 0x004fc800078e0a03 */
[----:B------:R-:W-:Y:S01]  /*0590*/  IMAD R11, R6, R9, RZ ;  /* 0x00000009060b7224 */ /* 0x000fe200078e02ff */
[----:B------:R-:W-:-:S03]  /*05a0*/  IABS R6, R4 ;  /* 0x0000000400067213 */ /* 0x000fc60000000000 */
[----:B------:R-:W-:-:S04]  /*05b0*/  IMAD.HI.U32 R3, R3, R11, R2 ;  /* 0x0000000b03037227 */ /* 0x000fc800078e0002 */
[----:B------:R-:W-:Y:S02]  /*05c0*/  IMAD.MOV R2, RZ, RZ, -R6 ;  /* 0x000000ffff027224 */ /* 0x000fe400078e0a06 */
[----:B------:R-:W-:-:S04]  /*05d0*/  IMAD.HI.U32 R3, R3, R0, RZ ;  /* 0x0000000003037227 */ /* 0x000fc800078e00ff */
[----:B------:R-:W-:Y:S01]  /*05e0*/  IMAD R0, R3, R2, R0 ;  /* 0x0000000203007224 */ /* 0x000fe200078e0200 */
[----:B------:R-:W-:Y:S02]  /*05f0*/  IABS R2, R74 ;  /* 0x0000004a00027213 */ /* 0x000fe40000000000 */
[----:B-1----:R-:W-:Y:S01]  /*0600*/  R2UR UR8, R13 ;  /* 0x000000000d0872ca */ /* 0x002fe200000e0000 */
[----:B------:R-:W-:Y:S01]  /*0610*/  BAR.SYNC.DEFER_BLOCKING 0x0 ;  /* 0x0000000000007b1d */ /* 0x000fe20000010000 */
[----:B------:R-:W-:-:S13]  /*0620*/  ISETP.GT.U32.AND P1, PT, R9, R0, PT ;  /* 0x000000000900720c */ /* 0x000fda0003f24070 */
[----:B------:R-:W-:Y:S02]  /*0630*/  @!P1 IMAD.IADD R0, R0, 0x1, -R9 ;  /* 0x0000000100009824 */ /* 0x000fe400078e0a09 */
[----:B------:R-:W-:Y:S01]  /*0640*/  @!P1 VIADD R3, R3, 0x1 ;  /* 0x0000000103039836 */ /* 0x000fe20000000000 */
[----:B------:R-:W-:Y:S02]  /*0650*/  ISETP.NE.AND P1, PT, R4, RZ, PT ;  /* 0x000000ff0400720c */ /* 0x000fe40003f25270 */
[----:B------:R-:W-:Y:S02]  /*0660*/  ISETP.GE.U32.AND P0, PT, R0, R9, PT ;  /* 0x000000090000720c */ /* 0x000fe40003f06070 */
[----:B------:R-:W-:-:S04]  /*0670*/  LOP3.LUT R0, R7, R4, RZ, 0x3c, !PT ;  /* 0x0000000407007212 */ /* 0x000fc800078e3cff */
[----:B------:R-:W-:Y:S01]  /*0680*/  ISETP.GE.AND P2, PT, R0, RZ, PT ;  /* 0x000000ff0000720c */ /* 0x000fe20003f46270 */
[----:B------:R-:W-:-:S06]  /*0690*/  VIADD R0, R74, 0x7f ;  /* 0x0000007f4a007836 */ /* 0x000fcc0000000000 */
[----:B------:R-:W-:-:S04]  /*06a0*/  @P0 VIADD R3, R3, 0x1 ;  /* 0x0000000103030836 */ /* 0x000fc80000000000 */
[----:B------:R-:W-:Y:S01]  /*06b0*/  IMAD.MOV.U32 R6, RZ, RZ, R3 ;  /* 0x000000ffff067224 */ /* 0x000fe200078e0003 */
[----:B------:R-:W-:-:S03]  /*06c0*/  SHF.R.S32.HI R3, RZ, 0x1f, R0 ;  /* 0x0000001fff037819 */ /* 0x000fc60000011400 */
[----:B------:R-:W-:Y:S01]  /*06d0*/  @!P2 IMAD.MOV R6, RZ, RZ, -R6 ;  /* 0x000000ffff06a224 */ /* 0x000fe200078e0a06 */
[----:B------:R-:W-:Y:S02]  /*06e0*/  @!P1 LOP3.LUT R6, RZ, R4, RZ, 0x33, !PT ;  /* 0x00000004ff069212 */ /* 0x000fe400078e33ff */
[----:B------:R-:W-:-:S03]  /*06f0*/  LEA.HI R3, R3, R0, RZ, 0x7 ;  /* 0x0000000003037211 */ /* 0x000fc600078f38ff */
[----:B------:R-:W-:Y:S02]  /*0700*/  IMAD.SHL.U32 R10, R6, 0x8, RZ ;  /* 0x00000008060a7824 */ /* 0x000fe400078e00ff */
[----:B------:R-:W-:-:S03]  /*0710*/  IMAD.MOV R6, RZ, RZ, -R6 ;  /* 0x000000ffff067224 */ /* 0x000fc600078e0a06 */
[----:B------:R-:W-:Y:S01]  /*0720*/  LEA.HI.SX32 R3, R3, -R10, 0x19 ;  /* 0x8000000a03037211 */ /* 0x000fe200078fcaff */
[----:B------:R-:W-:Y:S02]  /*0730*/  IMAD R11, R4, R6, R7 ;  /* 0x00000006040b7224 */ /* 0x000fe400078e0207 */
[----:B------:R-:W-:Y:S01]  /*0740*/  IMAD.MOV.U32 R4, RZ, RZ, RZ ;  /* 0x000000ffff047224 */ /* 0x000fe200078e00ff */
[----:B------:R-:W-:Y:S02]  /*0750*/  VIMNMX R12, PT, PT, R3, 0x8, PT ;  /* 0x00000008030c7848 */ /* 0x000fe40003fe0100 */
[----:B------:R-:W0:Y:S02]  /*0760*/  I2F.RP R3, R2 ;  /* 0x0000000200037306 */ /* 0x000e240000209400 */
[-C--:B------:R-:W-:Y:S02]  /*0770*/  IABS R9, R12.reuse ;  /* 0x0000000c00097213 */ /* 0x080fe40000000000 */
[----:B------:R-:W-:-:S04]  /*0780*/  IABS R6, R12 ;  /* 0x0000000c00067213 */ /* 0x000fc80000000000 */
[----:B------:R-:W1:Y:S08]  /*0790*/  I2F.RP R0, R9 ;  /* 0x0000000900007306 */ /* 0x000e700000209400 */
[----:B0-----:R-:W-:Y:S08]  /*07a0*/  MUFU.RCP R3, R3 ;  /* 0x0000000300037308 */ /* 0x001ff00000001000 */
[----:B-1----:R-:W0:Y:S02]  /*07b0*/  MUFU.RCP R0, R0 ;  /* 0x0000000000007308 */ /* 0x002e240000001000 */
[----:B0-----:R-:W-:-:S06]  /*07c0*/  VIADD R5, R0, 0xffffffe ;  /* 0x0ffffffe00057836 */ /* 0x001fcc0000000000 */
[----:B------:R-:W0:Y:S02]  /*07d0*/  F2I.FTZ.U32.TRUNC.NTZ R5, R5 ;  /* 0x0000000500057305 */ /* 0x000e24000021f000 */
[----:B0-----:R-:W-:-:S04]  /*07e0*/  IMAD.MOV R0, RZ, RZ, -R5 ;  /* 0x000000ffff007224 */ /* 0x001fc800078e0a05 */
[----:B------:R-:W-:Y:S01]  /*07f0*/  IMAD R7, R0, R9, RZ ;  /* 0x0000000900077224 */ /* 0x000fe200078e02ff */
[----:B------:R-:W-:-:S03]  /*0800*/  IABS R0, R11 ;  /* 0x0000000b00007213 */ /* 0x000fc60000000000 */
[----:B------:R-:W-:-:S04]  /*0810*/  IMAD.HI.U32 R4, R5, R7, R4 ;  /* 0x0000000705047227 */ /* 0x000fc800078e0004 */
[----:B------:R-:W-:Y:S02]  /*0820*/  IMAD.MOV.U32 R5, RZ, RZ, R0 ;  /* 0x000000ffff057224 */ /* 0x000fe400078e0000 */
[----:B------:R-:W-:Y:S02]  /*0830*/  IMAD.MOV R0, RZ, RZ, -R6 ;  /* 0x000000ffff007224 */ /* 0x000fe400078e0a06 */
[----:B------:R-:W-:-:S04]  /*0840*/  IMAD.HI.U32 R4, R4, R5, RZ ;  /* 0x0000000504047227 */ /* 0x000fc800078e00ff */
[----:B------:R-:W-:Y:S02]  /*0850*/  IMAD R0, R4, R0, R5 ;  /* 0x0000000004007224 */ /* 0x000fe400078e0205 */
[----:B------:R-:W-:Y:S02]  /*0860*/  VIADD R5, R3, 0xffffffe ;  /* 0x0ffffffe03057836 */ /* 0x000fe40000000000 */
[----:B------:R-:W-:Y:S01]  /*0870*/  VIADD R6, R8, 0xffffffe ;  /* 0x0ffffffe08067836 */ /* 0x000fe20000000000 */
[----:B------:R-:W-:Y:S01]  /*0880*/  ISETP.GT.U32.AND P1, PT, R9, R0, PT ;  /* 0x000000000900720c */ /* 0x000fe20003f24070 */
[----:B------:R-:W-:Y:S02]  /*0890*/  IMAD.SHL.U32 R3, R14, 0x200000, RZ ;  /* 0x002000000e037824 */ /* 0x000fe400078e00ff */
[----:B------:R-:W0:Y:S03]  /*08a0*/  F2I.FTZ.U32.TRUNC.NTZ R5, R5 ;  /* 0x0000000500057305 */ /* 0x000e26000021f000 */
[----:B------:R-:W-:-:S04]  /*08b0*/  LOP3.LUT R3, R3, 0x600000, RZ, 0xc0, !PT ;  /* 0x0060000003037812 */ /* 0x000fc800078ec0ff */
[----:B------:R-:W-:Y:S01]  /*08c0*/  R2UR UR10, R3 ;  /* 0x00000000030a72ca */ /* 0x000fe200000e0000 */
[----:B------:R1:W2:Y:S02]  /*08d0*/  F2I.FTZ.U32.TRUNC.NTZ R7, R6 ;  /* 0x0000000600077305 */ /* 0x0002a4000021f000 */
[----:B------:R-:W-:Y:S02]  /*08e0*/  @!P1 IMAD.IADD R0, R0, 0x1, -R9 ;  /* 0x0000000100009824 */ /* 0x000fe400078e0a09 */
[----:B------:R-:W-:Y:S01]  /*08f0*/  @!P1 VIADD R4, R4, 0x1 ;  /* 0x0000000104049836 */ /* 0x000fe20000000000 */
[----:B------:R-:W-:Y:S02]  /*0900*/  ISETP.NE.AND P1, PT, R12, RZ, PT ;  /* 0x000000ff0c00720c */ /* 0x000fe40003f25270 */
[----:B------:R-:W-:Y:S01]  /*0910*/  ISETP.GE.U32.AND P0, PT, R0, R9, PT ;  /* 0x000000090000720c */ /* 0x000fe20003f06070 */
[----:B0-----:R-:W-:Y:S01]  /*0920*/  IMAD.MOV R3, RZ, RZ, -R5 ;  /* 0x000000ffff037224 */ /* 0x001fe200078e0a05 */
[----:B------:R-:W-:Y:S01]  /*0930*/  LOP3.LUT R0, R11, R12, RZ, 0x3c, !PT ;  /* 0x0000000c0b007212 */ /* 0x000fe200078e3cff */
[----:B-1----:R-:W-:-:S02]  /*0940*/  IMAD.MOV.U32 R6, RZ, RZ, RZ ;  /* 0x000000ffff067224 */ /* 0x002fc400078e00ff */
[----:B------:R-:W-:Y:S01]  /*0950*/  IMAD R3, R3, R2, RZ ;  /* 0x0000000203037224 */ /* 0x000fe200078e02ff */
[----:B------:R-:W-:Y:S01]  /*0960*/  ISETP.GE.AND P2, PT, R0, RZ, PT ;  /* 0x000000ff0000720c */ /* 0x000fe20003f46270 */
[----:B--2---:R-:W-:-:S04]  /*0970*/  IMAD.MOV R73, RZ, RZ, -R7 ;  /* 0x000000ffff497224 */ /* 0x004fc800078e0a07 */
[----:B------:R-:W-:Y:S02]  /*0980*/  IMAD R73, R73, R72, RZ ;  /* 0x0000004849497224 */ /* 0x000fe400078e02ff */
[----:B------:R-:W-:Y:S02]  /*0990*/  @P0 VIADD R4, R4, 0x1 ;  /* 0x0000000104040836 */ /* 0x000fe40000000000 */
[----:B------:R-:W-:-:S04]  /*09a0*/  IMAD.HI.U32 R73, R7, R73, R6 ;  /* 0x0000004907497227 */ /* 0x000fc800078e0006 */
[----:B------:R-:W-:Y:S02]  /*09b0*/  IMAD.MOV.U32 R8, RZ, RZ, R4 ;  /* 0x000000ffff087224 */ /* 0x000fe400078e0004 */
[----:B------:R-:W-:Y:S02]  /*09c0*/  IMAD.MOV.U32 R4, RZ, RZ, RZ ;  /* 0x000000ffff047224 */ /* 0x000fe400078e00ff */
[----:B------:R-:W-:Y:S01]  /*09d0*/  @!P2 IMAD.MOV R8, RZ, RZ, -R8 ;  /* 0x000000ffff08a224 */ /* 0x000fe200078e0a08 */
[----:B------:R-:W-:Y:S01]  /*09e0*/  @!P1 LOP3.LUT R8, RZ, R12, RZ, 0x33, !PT ;  /* 0x0000000cff089212 */ /* 0x000fe200078e33ff */
[----:B------:R-:W-:-:S03]  /*09f0*/  IMAD.HI.U32 R5, R5, R3, R4 ;  /* 0x0000000305057227 */ /* 0x000fc600078e0004 */
[----:B------:R-:W-:Y:S01]  /*0a00*/  LEA R0, R8, UR4, 0x9 ;  /* 0x0000000408007c11 */ /* 0x000fe2000f8e48ff */
[----:B------:R-:W-:Y:S01]  /*0a10*/  IMAD.MOV R3, RZ, RZ, -R8 ;  /* 0x000000ffff037224 */ /* 0x000fe200078e0a08 */
[----:B------:R-:W0:Y:S02]  /*0a20*/  LDCU UR4, c[0x0][0x3a4] ;  /* 0x00007480ff0477ac */ /* 0x000e240008000800 */
[----:B------:R-:W-:Y:S01]  /*0a30*/  IABS R78, R0 ;  /* 0x00000000004e7213 */ /* 0x000fe20000000000 */
[C---:B------:R-:W-:Y:S02]  /*0a40*/  VIADD R15, R0.reuse, 0x1 ;  /* 0x00000001000f7836 */ /* 0x040fe40000000000 */
[C---:B------:R-:W-:Y:S02]  /*0a50*/  VIADD R14, R0.reuse, 0x2 ;  /* 0x00000002000e7836 */ /* 0x040fe40000000000 */
[C---:B------:R-:W-:Y:S01]  /*0a60*/  VIADD R9, R0.reuse, 0x3 ;  /* 0x0000000300097836 */ /* 0x040fe20000000000 */
[----:B------:R-:W-:Y:S01]  /*0a70*/  IABS R91, R15 ;  /* 0x0000000f005b7213 */ /* 0x000fe20000000000 */
[C---:B------:R-:W-:Y:S01]  /*0a80*/  VIADD R18, R0.reuse, 0x4 ;  /* 0x0000000400127836 */ /* 0x040fe20000000000 */
[----:B------:R-:W-:Y:S01]  /*0a90*/  IABS R109, R14 ;  /* 0x0000000e006d7213 */ /* 0x000fe20000000000 */
[----:B------:R1:W-:Y:S01]  /*0aa0*/  STL [R1+0x868], R15 ;  /* 0x0008680f01007387 */ /* 0x0003e20000100800 */
[----:B------:R-:W-:Y:S01]  /*0ab0*/  VIADD R17, R0, 0x5 ;  /* 0x0000000500117836 */ /* 0x000fe20000000000 */
[----:B------:R-:W-:Y:S01]  /*0ac0*/  IABS R124, R9 ;  /* 0x00000009007c7213 */ /* 0x000fe20000000000 */
[----:B------:R-:W-:Y:S01]  /*0ad0*/  IMAD R3, R12, R3, R11 ;  /* 0x000000030c037224 */ /* 0x000fe200078e020b */
[----:B------:R2:W-:Y:S01]  /*0ae0*/  STL [R1+0x864], R14 ;  /* 0x0008640e01007387 */ /* 0x0005e20000100800 */
[----:B------:R-:W-:Y:S01]  /*0af0*/  IMAD.HI.U32 R6, R73, R91, RZ ;  /* 0x0000005b49067227 */ /* 0x000fe200078e00ff */
[----:B------:R-:W-:-:S02]  /*0b00*/  IABS R150, R18 ;  /* 0x0000001200967213 */ /* 0x000fc40000000000 */
[----:B------:R-:W-:Y:S01]  /*0b10*/  STL [R1+0x860], R9 ;  /* 0x0008600901007387 */ /* 0x000fe20000100800 */
[----:B------:R-:W-:-:S03]  /*0b20*/  IMAD.HI.U32 R7, R73, R109, RZ ;  /* 0x0000006d49077227 */ /* 0x000fc600078e00ff */
[----:B------:R-:W-:Y:S01]  /*0b30*/  STL [R1+0x870], R18 ;  /* 0x0008701201007387 */ /* 0x000fe20000100800 */
[C---:B-1----:R-:W-:Y:S02]  /*0b40*/  VIADD R15, R0.reuse, 0x6 ;  /* 0x00000006000f7836 */ /* 0x042fe40000000000 */
[----:B--2---:R-:W-:Y:S01]  /*0b50*/  VIADD R14, R0, 0x7 ;  /* 0x00000007000e7836 */ /* 0x004fe20000000000 */
[----:B------:R-:W-:Y:S01]  /*0b60*/  STL [R1+0x86c], R17 ;  /* 0x00086c1101007387 */ /* 0x000fe20000100800 */
[----:B------:R-:W-:Y:S01]  /*0b70*/  IMAD.IADD R3, R10, 0x1, R3 ;  /* 0x000000010a037824 */ /* 0x000fe200078e0203 */
[----:B------:R-:W-:Y:S01]  /*0b80*/  IABS R10, R17 ;  /* 0x00000011000a7213 */ /* 0x000fe20000000000 */
[----:B------:R-:W-:Y:S01]  /*0b90*/  IMAD.MOV R6, RZ, RZ, -R6 ;  /* 0x000000ffff067224 */ /* 0x000fe200078e0a06 */
[----:B------:R-:W-:Y:S01]  /*0ba0*/  STL [R1+0x874], R15 ;  /* 0x0008740f01007387 */ /* 0x000fe20000100800 */
[----:B------:R-:W-:Y:S01]  /*0bb0*/  IMAD.MOV R7, RZ, RZ, -R7 ;  /* 0x000000ffff077224 */ /* 0x000fe200078e0a07 */
[----:B------:R-:W-:Y:S01]  /*0bc0*/  IABS R12, R15 ;  /* 0x0000000f000c7213 */ /* 0x000fe20000000000 */
[----:B------:R-:W-:Y:S01]  /*0bd0*/  IMAD.HI.U32 R8, R73, R124, RZ ;  /* 0x0000007c49087227 */ /* 0x000fe200078e00ff */
[----:B------:R1:W-:Y:S03]  /*0be0*/  STL [R1+0x878], R14 ;  /* 0x0008780e01007387 */ /* 0x0003e60000100800 */
[----:B------:R-:W-:-:S02]  /*0bf0*/  VIADD R13, R0, 0x8 ;  /* 0x00000008000d7836 */ /* 0x000fc40000000000 */
[C---:B------:R-:W-:Y:S02]  /*0c00*/  IMAD R91, R72.reuse, R6, R91 ;  /* 0x00000006485b7224 */ /* 0x040fe400078e025b */
[C---:B------:R-:W-:Y:S01]  /*0c10*/  IMAD.HI.U32 R4, R73.reuse, R78, RZ ;  /* 0x0000004e49047227 */ /* 0x040fe200078e00ff */
[----:B------:R2:W-:Y:S01]  /*0c20*/  STL [R1+0x87c], R13 ;  /* 0x00087c0d01007387 */ /* 0x0005e20000100800 */
[----:B------:R-:W-:Y:S02]  /*0c30*/  IABS R77, R13 ;  /* 0x0000000d004d7213 */ /* 0x000fe40000000000 */
[----:B-1----:R-:W-:Y:S01]  /*0c40*/  IABS R14, R14 ;  /* 0x0000000e000e7213 */ /* 0x002fe20000000000 */
[----:B------:R-:W-:Y:S02]  /*0c50*/  IMAD R109, R72, R7, R109 ;  /* 0x00000007486d7224 */ /* 0x000fe400078e026d */
[----:B------:R-:W-:-:S04]  /*0c60*/  IMAD.HI.U32 R6, R73, R10, RZ ;  /* 0x0000000a49067227 */ /* 0x000fc800078e00ff */
[----:B------:R-:W-:Y:S02]  /*0c70*/  IMAD.MOV R11, RZ, RZ, -R8 ;  /* 0x000000ffff0b7224 */ /* 0x000fe400078e0a08 */
[----:B------:R-:W-:-:S04]  /*0c80*/  IMAD.HI.U32 R7, R73, R12, RZ ;  /* 0x0000000c49077227 */ /* 0x000fc800078e00ff */
[----:B------:R-:W-:-:S04]  /*0c90*/  IMAD.HI.U32 R8, R73, R14, RZ ;  /* 0x0000000e49087227 */ /* 0x000fc800078e00ff */
[----:B------:R-:W-:Y:S02]  /*0ca0*/  IMAD.MOV R9, RZ, RZ, -R4 ;  /* 0x000000ffff097224 */ /* 0x000fe400078e0a04 */
[----:B--2---:R-:W-:Y:S02]  /*0cb0*/  IMAD.MOV R13, RZ, RZ, -R6 ;  /* 0x000000ffff0d7224 */ /* 0x004fe400078e0a06 */
[----:B------:R-:W-:-:S04]  /*0cc0*/  IMAD.HI.U32 R4, R73, R150, RZ ;  /* 0x0000009649047227 */ /* 0x000fc800078e00ff */
[----:B------:R-:W-:Y:S02]  /*0cd0*/  IMAD.MOV R7, RZ, RZ, -R7 ;  /* 0x000000ffff077224 */ /* 0x000fe400078e0a07 */
[----:B------:R-:W-:Y:S02]  /*0ce0*/  IMAD.MOV R15, RZ, RZ, -R8 ;  /* 0x000000ffff0f7224 */ /* 0x000fe400078e0a08 */
[C---:B------:R-:W-:Y:S02]  /*0cf0*/  IMAD R124, R72.reuse, R11, R124 ;  /* 0x0000000b487c7224 */ /* 0x040fe400078e027c */
[C---:B------:R-:W-:Y:S02]  /*0d00*/  IMAD R8, R72.reuse, R13, R10 ;  /* 0x0000000d48087224 */ /* 0x040fe400078e020a */
[----:B------:R-:W-:Y:S02]  /*0d10*/  IMAD.MOV R11, RZ, RZ, -R4 ;  /* 0x000000ffff0b7224 */ /* 0x000fe400078e0a04 */
[C---:B------:R-:W-:Y:S01]  /*0d20*/  IMAD R6, R72.reuse, R7, R12 ;  /* 0x0000000748067224 */ /* 0x040fe200078e020c */
[----:B------:R1:W-:Y:S01]  /*0d30*/  STL [R1+0x48], R8 ;  /* 0x0000480801007387 */ /* 0x0003e20000100800 */
[----:B------:R-:W-:-:S02]  /*0d40*/  IMAD R4, R72, R15, R14 ;  /* 0x0000000f48047224 */ /* 0x000fc400078e020e */
[----:B------:R-:W-:Y:S01]  /*0d50*/  VIADD R10, R0, 0x9 ;  /* 0x00000009000a7836 */ /* 0x000fe20000000000 */
[----:B------:R2:W-:Y:S01]  /*0d60*/  STL [R1+0x114], R6 ;  /* 0x0001140601007387 */ /* 0x0005e20000100800 */
[----:B------:R-:W-:Y:S02]  /*0d70*/  IMAD R78, R72, R9, R78 ;  /* 0x00000009484e7224 */ /* 0x000fe400078e024e */
[----:B------:R-:W-:Y:S01]  /*0d80*/  IMAD.HI.U32 R9, R73, R77, RZ ;  /* 0x0000004d49097227 */ /* 0x000fe200078e00ff */
[----:B------:R3:W-:Y:S01]  /*0d90*/  STL [R1+0x238], R4 ;  /* 0x0002380401007387 */ /* 0x0007e20000100800 */
[----:B------:R-:W-:Y:S02]  /*0da0*/  IABS R92, R10 ;  /* 0x0000000a005c7213 */ /* 0x000fe40000000000 */
[C---:B-1----:R-:W-:Y:S01]  /*0db0*/  VIADD R8, R0.reuse, 0xa ;  /* 0x0000000a00087836 */ /* 0x042fe20000000000 */
[----:B------:R1:W-:Y:S01]  /*0dc0*/  STL [R1+0x880], R10 ;  /* 0x0008800a01007387 */ /* 0x0003e20000100800 */
[----:B------:R-:W-:-:S02]  /*0dd0*/  VIADD R7, R0, 0xb ;  /* 0x0000000b00077836 */ /* 0x000fc40000000000 */
[C---:B--2---:R-:W-:Y:S01]  /*0de0*/  VIADD R6, R0.reuse, 0xc ;  /* 0x0000000c00067836 */ /* 0x044fe20000000000 */
[----:B------:R2:W-:Y:S01]  /*0df0*/  STL [R1+0x884], R8 ;  /* 0x0008840801007387 */ /* 0x0005e20000100800 */
[----:B------:R-:W-:Y:S01]  /*0e00*/  IMAD.MOV R9, RZ, RZ, -R9 ;  /* 0x000000ffff097224 */ /* 0x000fe200078e0a09 */
[----:B------:R-:W-:Y:S01]  /*0e10*/  IABS R125, R7 ;  /* 0x00000007007d7213 */ /* 0x000fe20000000000 */
[----:B---3--:R-:W-:Y:S01]  /*0e20*/  VIADD R4, R0, 0xd ;  /* 0x0000000d00047836 */ /* 0x008fe20000000000 */
[----:B------:R-:W-:Y:S01]  /*0e30*/  IABS R149, R6 ;  /* 0x0000000600957213 */ /* 0x000fe20000000000 */
[----:B------:R3:W-:Y:S01]  /*0e40*/  STL [R1+0x888], R7 ;  /* 0x0008880701007387 */ /* 0x0007e20000100800 */
[C---:B------:R-:W-:Y:S01]  /*0e50*/  IMAD R77, R72.reuse, R9, R77 ;  /* 0x00000009484d7224 */ /* 0x040fe200078e024d */
[----:B------:R-:W-:Y:S01]  /*0e60*/  IABS R108, R8 ;  /* 0x00000008006c7213 */ /* 0x000fe20000000000 */
[----:B------:R-:W-:Y:S01]  /*0e70*/  IMAD R150, R72, R11, R150 ;  /* 0x0000000b48967224 */ /* 0x000fe200078e0296 */
[----:B-1----:R-:W-:Y:S01]  /*0e80*/  IABS R10, R4 ;  /* 0x00000004000a7213 */ /* 0x002fe20000000000 */
[----:B------:R-:W-:Y:S01]  /*0e90*/  STL [R1+0x890], R6 ;  /* 0x0008900601007387 */ /* 0x000fe20000100800 */
[----:B--2---:R-:W-:-:S03]  /*0ea0*/  IMAD.HI.U32 R8, R73, R149, RZ ;  /* 0x0000009549087227 */ /* 0x004fc600078e00ff */
[----:B------:R1:W-:Y:S01]  /*0eb0*/  STL [R1+0x8a4], R4 ;  /* 0x0008a40401007387 */ /* 0x0003e20000100800 */
[----:B------:R-:W-:-:S04]  /*0ec0*/  IMAD.HI.U32 R9, R73, R10, RZ ;  /* 0x0000000a49097227 */ /* 0x000fc800078e00ff */
[----:B---3--:R-:W-:-:S04]  /*0ed0*/  IMAD.HI.U32 R7, R73, R125, RZ ;  /* 0x0000007d49077227 */ /* 0x008fc800078e00ff */
[----:B------:R-:W-:Y:S02]  /*0ee0*/  IMAD.MOV R9, RZ, RZ, -R9 ;  /* 0x000000ffff097224 */ /* 0x000fe400078e0a09 */
[----:B-1----:R-:W-:-:S04]  /*0ef0*/  IMAD.HI.U32 R4, R73, R92, RZ ;  /* 0x0000005c49047227 */ /* 0x002fc800078e00ff */
[----:B------:R-:W-:Y:S02]  /*0f00*/  IMAD.MOV R11, RZ, RZ, -R4 ;  /* 0x000000ffff0b7224 */ /* 0x000fe400078e0a04 */
[----:B------:R-:W-:Y:S02]  /*0f10*/  IMAD.MOV R8, RZ, RZ, -R8 ;  /* 0x000000ffff087224 */ /* 0x000fe400078e0a08 */
[----:B------:R-:W-:Y:S02]  /*0f20*/  IMAD.MOV R7, RZ, RZ, -R7 ;  /* 0x000000ffff077224 */ /* 0x000fe400078e0a07 */
[----:B------:R-:W-:-:S04]  /*0f30*/  IMAD.HI.U32 R6, R73, R108, RZ ;  /* 0x0000006c49067227 */ /* 0x000fc800078e00ff */
[C---:B------:R-:W-:Y:S02]  /*0f40*/  IMAD R4, R72.reuse, R9, R10 ;  /* 0x0000000948047224 */ /* 0x040fe400078e020a */
[C---:B------:R-:W-:Y:S02]  /*0f50*/  IMAD R92, R72.reuse, R11, R92 ;  /* 0x0000000b485c7224 */ /* 0x040fe400078e025c */
[----:B------:R-:W-:Y:S01]  /*0f60*/  IMAD R149, R72, R8, R149 ;  /* 0x0000000848957224 */ /* 0x000fe200078e0295 */
[----:B------:R1:W-:Y:S01]  /*0f70*/  STL [R1+0x4c], R4 ;  /* 0x00004c0401007387 */ /* 0x0003e20000100800 */
[----:B------:R-:W-:Y:S02]  /*0f80*/  VIADD R11, R0, 0xe ;  /* 0x0000000e000b7836 */ /* 0x000fe40000000000 */
[----:B------:R-:W-:Y:S02]  /*0f90*/  IMAD R125, R72, R7, R125 ;  /* 0x00000007487d7224 */ /* 0x000fe400078e027d */
[C---:B------:R-:W-:Y:S01]  /*0fa0*/  VIADD R8, R0.reuse, 0xf ;  /* 0x0000000f00087836 */ /* 0x040fe20000000000 */
[----:B------:R-:W-:Y:S01]  /*0fb0*/  STL [R1+0x8b0], R11 ;  /* 0x0008b00b01007387 */ /* 0x000fe20000100800 */
[----:B------:R-:W-:Y:S01]  /*0fc0*/  IMAD.MOV R13, RZ, RZ, -R6 ;  /* 0x000000ffff0d7224 */ /* 0x000fe200078e0a06 */
[----:B------:R-:W-:Y:S01]  /*0fd0*/  IABS R10, R11 ;  /* 0x0000000b000a7213 */ /* 0x000fe20000000000 */
[C---:B------:R-:W-:Y:S01]  /*0fe0*/  VIADD R7, R0.reuse, 0x10 ;  /* 0x0000001000077836 */ /* 0x040fe20000000000 */
[----:B------:R2:W-:Y:S01]  /*0ff0*/  STL [R1+0x8c4], R8 ;  /* 0x0008c40801007387 */ /* 0x0005e20000100800 */
[C---:B------:R-:W-:Y:S01]  /*1000*/  VIADD R6, R0.reuse, 0x11 ;  /* 0x0000001100067836 */ /* 0x040fe20000000000 */
[----:B------:R-:W-:Y:S01]  /*1010*/  IABS R12, R8 ;  /* 0x00000008000c7213 */ /* 0x000fe20000000000 */
[----:B-1----:R-:W-:Y:S01]  /*1020*/  VIADD R4, R0, 0x12 ;  /* 0x0000001200047836 */ /* 0x002fe20000000000 */
[----:B------:R1:W-:Y:S01]  /*1030*/  STL [R1+0x8d0], R7 ;  /* 0x0008d00701007387 */ /* 0x0003e20000100800 */
[----:B------:R-:W-:Y:S01]  /*1040*/  IMAD R108, R72, R13, R108 ;  /* 0x0000000d486c7224 */ /* 0x000fe200078e026c */
[----:B------:R-:W-:Y:S01]  /*1050*/  IABS R93, R6 ;  /* 0x00000006005d7213 */ /* 0x000fe20000000000 */
[C---:B------:R-:W-:Y:S01]  /*1060*/  VIADD R14, R0.reuse, 0x13 ;  /* 0x00000013000e7836 */ /* 0x040fe20000000000 */
[----:B------:R3:W-:Y:S01]  /*1070*/  STL [R1+0x8e4], R6 ;  /* 0x0008e40601007387 */ /* 0x0007e20000100800 */
[----:B------:R-:W-:Y:S01]  /*1080*/  IABS R107, R4 ;  /* 0x00000004006b7213 */ /* 0x000fe20000000000 */
[----:B------:R-:W-:Y:S01]  /*1090*/  VIADD R17, R0, 0x30 ;  /* 0x0000003000117836 */ /* 0x000fe20000000000 */
[----:B------:R-:W-:Y:S01]  /*10a0*/  IABS R76, R7 ;  /* 0x00000007004c7213 */ /* 0x000fe20000000000 */
[----:B------:R5:W-:Y:S01]  /*10b0*/  STL [R1+0x8e0], R4 ;  /* 0x0008e00401007387 */ /* 0x000be20000100800 */
[----:B--2---:R-:W-:Y:S01]  /*10c0*/  IMAD.HI.U32 R8, R73, R93, RZ ;  /* 0x0000005d49087227 */ /* 0x004fe200078e00ff */
[----:B------:R-:W-:-:S02]  /*10d0*/  IABS R126, R14 ;  /* 0x0000000e007e7213 */ /* 0x000fc40000000000 */
[----:B------:R-:W-:Y:S01]  /*10e0*/  IABS R82, R17 ;  /* 0x0000001100527213 */ /* 0x000fe20000000000 */
[----:B-1----:R-:W-:-:S04]  /*10f0*/  IMAD.HI.U32 R7, R73, R76, RZ ;  /* 0x0000004c49077227 */ /* 0x002fc800078e00ff */
[----:B---3--:R-:W-:-:S04]  /*1100*/  IMAD.HI.U32 R6, R73, R12, RZ ;  /* 0x0000000c49067227 */ /* 0x008fc800078e00ff */
[----:B-----5:R-:W-:-:S04]  /*1110*/  IMAD.HI.U32 R4, R73, R10, RZ ;  /* 0x0000000a49047227 */ /* 0x020fc800078e00ff */
[----:B------:R-:W-:Y:S02]  /*1120*/  IMAD.MOV R11, RZ, RZ, -R4 ;  /* 0x000000ffff0b7224 */ /* 0x000fe400078e0a04 */
[----:B------:R-:W-:Y:S02]  /*1130*/  IMAD.MOV R13, RZ, RZ, -R6 ;  /* 0x000000ffff0d7224 */ /* 0x000fe400078e0a06 */
[C---:B------:R-:W-:Y:S02]  /*1140*/  IMAD R6, R72.reuse, R11, R10 ;  /* 0x0000000b48067224 */ /* 0x040fe400078e020a */
[----:B------:R-:W-:Y:S02]  /*1150*/  IMAD R4, R72, R13, R12 ;  /* 0x0000000d48047224 */ /* 0x000fe400078e020c */
[C---:B------:R-:W-:Y:S01]  /*1160*/  VIADD R11, R0.reuse, 0x14 ;  /* 0x00000014000b7836 */ /* 0x040fe20000000000 */
[----:B------:R1:W-:Y:S01]  /*1170*/  STL [R1+0x120], R6 ;  /* 0x0001200601007387 */ /* 0x0003e20000100800 */
[----:B------:R-:W-:-:S02]  /*1180*/  VIADD R10, R0, 0x15 ;  /* 0x00000015000a7836 */ /* 0x000fc40000000000 */
[----:B------:R-:W-:Y:S01]  /*1190*/  IMAD.HI.U32 R9, R73, R107, RZ ;  /* 0x0000006b49097227 */ /* 0x000fe200078e00ff */
[----:B------:R2:W-:Y:S01]  /*11a0*/  STL [R1+0x234], R4 ;  /* 0x0002340401007387 */ /* 0x0005e20000100800 */
[----:B------:R-:W-:Y:S02]  /*11b0*/  IABS R140, R11 ;  /* 0x0000000b008c7213 */ /* 0x000fe40000000000 */
[----:B------:R-:W-:Y:S01]  /*11c0*/  IMAD.MOV R7, RZ, RZ, -R7 ;  /* 0x000000ffff077224 */ /* 0x000fe200078e0a07 */
[----:B------:R3:W-:Y:S01]  /*11d0*/  STL [R1+0x8dc], R14 ;  /* 0x0008dc0e01007387 */ /* 0x0007e20000100800 */
[----:B------:R-:W-:Y:S02]  /*11e0*/  IMAD.MOV R8, RZ, RZ, -R8 ;  /* 0x000000ffff087224 */ /* 0x000fe400078e0a08 */
[----:B-1----:R-:W-:Y:S01]  /*11f0*/  VIADD R6, R0, 0x16 ;  /* 0x0000001600067836 */ /* 0x002fe20000000000 */
[----:B------:R-:W-:Y:S01]  /*1200*/  STL [R1+0x8d8], R11 ;  /* 0x0008d80b01007387 */ /* 0x000fe20000100800 */
[----:B------:R-:W-:-:S02]  /*1210*/  IMAD.MOV R9, RZ, RZ, -R9 ;  /* 0x000000ffff097224 */ /* 0x000fc400078e0a09 */
[----:B--2---:R-:W-:Y:S01]  /*1220*/  VIADD R4, R0, 0x17 ;  /* 0x0000001700047836 */ /* 0x004fe20000000000 */
[----:B------:R1:W-:Y:S01]  /*1230*/  STL [R1+0x8d4], R10 ;  /* 0x0008d40a01007387 */ /* 0x0003e20000100800 */
[----:B------:R-:W-:Y:S01]  /*1240*/  IABS R12, R6 ;  /* 0x00000006000c7213 */ /* 0x000fe20000000000 */
[C---:B------:R-:W-:Y:S02]  /*1250*/  IMAD R76, R72.reuse, R7, R76 ;  /* 0x00000007484c7224 */ /* 0x040fe400078e024c */
[----:B---3--:R-:W-:Y:S01]  /*1260*/  IABS R14, R4 ;  /* 0x00000004000e7213 */ /* 0x008fe20000000000 */
[C---:B------:R-:W-:Y:S01]  /*1270*/  IMAD R93, R72.reuse, R8, R93 ;  /* 0x00000008485d7224 */ /* 0x040fe200078e025d */
[----:B------:R2:W-:Y:S01]  /*1280*/  STL [R1+0x8cc], R6 ;  /* 0x0008cc0601007387 */ /* 0x0005e20000100800 */
[----:B------:R-:W-:Y:S02]  /*1290*/  IMAD R107, R72, R9, R107 ;  /* 0x00000009486b7224 */ /* 0x000fe400078e026b */
[C---:B------:R-:W-:Y:S01]  /*12a0*/  IMAD.HI.U32 R8, R73.reuse, R12, RZ ;  /* 0x0000000c49087227 */ /* 0x040fe200078e00ff */
[----:B-1----:R-:W-:Y:S01]  /*12b0*/  IABS R10, R10 ;  /* 0x0000000a000a7213 */ /* 0x002fe20000000000 */
[----:B------:R1:W-:Y:S02]  /*12c0*/  STL [R1+0x8e8], R4 ;  /* 0x0008e80401007387 */ /* 0x0003e40000100800 */
[----:B------:R-:W-:-:S04]  /*12d0*/  IMAD.HI.U32 R9, R73, R14, RZ ;  /* 0x0000000e49097227 */ /* 0x000fc800078e00ff */
[----:B------:R-:W-:-:S04]  /*12e0*/  IMAD.HI.U32 R7, R73, R10, RZ ;  /* 0x0000000a49077227 */ /* 0x000fc800078e00ff */
[----:B--2---:R-:W-:-:S04]  /*12f0*/  IMAD.HI.U32 R6, R73, R140, RZ ;  /* 0x0000008c49067227 */ /* 0x004fc800078e00ff */
[----:B------:R-:W-:Y:S02]  /*1300*/  IMAD.MOV R7, RZ, RZ, -R7 ;  /* 0x000000ffff077224 */ /* 0x000fe400078e0a07 */
[----:B-1----:R-:W-:-:S04]  /*1310*/  IMAD.HI.U32 R4, R73, R126, RZ ;  /* 0x0000007e49047227 */ /* 0x002fc800078e00ff */
[----:B------:R-:W-:Y:S02]  /*1320*/  IMAD.MOV R15, RZ, RZ, -R8 ;  /* 0x000000ffff0f7224 */ /* 0x000fe400078e0a08 */
[----:B------:R-:W-:Y:S02]  /*1330*/  IMAD.MOV R9, RZ, RZ, -R9 ;  /* 0x000000ffff097224 */ /* 0x000fe400078e0a09 */
[----:B------:R-:W-:Y:S02]  /*1340*/  IMAD.MOV R13, RZ, RZ, -R6 ;  /* 0x000000ffff0d7224 */ /* 0x000fe400078e0a06 */
[C---:B------:R-:W-:Y:S02]  /*1350*/  IMAD R7, R72.reuse, R7, R10 ;  /* 0x0000000748077224 */ /* 0x040fe400078e020a */
[----:B------:R-:W-:Y:S02]  /*1360*/  IMAD.MOV R11, RZ, RZ, -R4 ;  /* 0x000000ffff0b7224 */ /* 0x000fe400078e0a04 */
[C---:B------:R-:W-:Y:S01]  /*1370*/  IMAD R6, R72.reuse, R15, R12 ;  /* 0x0000000f48067224 */ /* 0x040fe200078e020c */
[----:B------:R1:W-:Y:S01]  /*1380*/  STL [R1+0x50], R7 ;  /* 0x0000500701007387 */ /* 0x0003e20000100800 */
[----:B------:R-:W-:-:S02]  /*1390*/  IMAD R4, R72, R9, R14 ;  /* 0x0000000948047224 */ /* 0x000fc400078e020e */
[C---:B------:R-:W-:Y:S01]  /*13a0*/  VIADD R10, R0.reuse, 0x18 ;  /* 0x00000018000a7836 */ /* 0x040fe20000000000 */
[----:B------:R2:W-:Y:S01]  /*13b0*/  STL [R1+0x11c], R6 ;  /* 0x00011c0601007387 */ /* 0x0005e20000100800 */
[C---:B------:R-:W-:Y:S02]  /*13c0*/  VIADD R8, R0.reuse, 0x19 ;  /* 0x0000001900087836 */ /* 0x040fe40000000000 */
[C---:B------:R-:W-:Y:S01]  /*13d0*/  VIADD R12, R0.reuse, 0x1e ;  /* 0x0000001e000c7836 */ /* 0x040fe20000000000 */
[----:B------:R3:W-:Y:S01]  /*13e0*/  STL [R1+0x274], R4 ;  /* 0x0002740401007387 */ /* 0x0007e20000100800 */
[----:B------:R-:W-:Y:S01]  /*13f0*/  IABS R79, R10 ;  /* 0x0000000a004f7213 */ /* 0x000fe20000000000 */
[C---:B-1----:R-:W-:Y:S01]  /*1400*/  VIADD R7, R0.reuse, 0x1a ;  /* 0x0000001a00077836 */ /* 0x042fe20000000000 */
[----:B------:R-:W-:Y:S01]  /*1410*/  IABS R94, R8 ;  /* 0x00000008005e7213 */ /* 0x000fe20000000000 */
[----:B------:R1:W-:Y:S01]  /*1420*/  STL [R1+0x8c8], R10 ;  /* 0x0008c80a01007387 */ /* 0x0003e20000100800 */
[----:B------:R-:W-:-:S02]  /*1430*/  VIADD R14, R0, 0x1f ;  /* 0x0000001f000e7836 */ /* 0x000fc40000000000 */
[C---:B--2---:R-:W-:Y:S01]  /*1440*/  VIADD R6, R0.reuse, 0x1b ;  /* 0x0000001b00067836 */ /* 0x044fe20000000000 */
[----:B------:R-:W-:Y:S01]  /*1450*/  STL [R1+0x8ec], R8 ;  /* 0x0008ec0801007387 */ /* 0x000fe20000100800 */
[----:B------:R-:W-:Y:S01]  /*1460*/  IABS R110, R7 ;  /* 0x00000007006e7213 */ /* 0x000fe20000000000 */
[C---:B---3--:R-:W-:Y:S02]  /*1470*/  VIADD R4, R0.reuse, 0x1c ;  /* 0x0000001c00047836 */ /* 0x048fe40000000000 */
[----:B------:R2:W-:Y:S01]  /*1480*/  STL [R1+0x8f4], R7 ;  /* 0x0008f40701007387 */ /* 0x0005e20000100800 */
[----:B------:R-:W-:Y:S01]  /*1490*/  IABS R127, R6 ;  /* 0x00000006007f7213 */ /* 0x000fe20000000000 */
[----:B-1----:R-:W-:Y:S01]  /*14a0*/  VIADD R10, R0, 0x1d ;  /* 0x0000001d000a7836 */ /* 0x002fe20000000000 */
[----:B------:R-:W-:Y:S01]  /*14b0*/  IABS R151, R4 ;  /* 0x0000000400977213 */ /* 0x000fe20000000000 */
[----:B------:R1:W-:Y:S01]  /*14c0*/  STL [R1+0x900], R6 ;  /* 0x0009000601007387 */ /* 0x0003e20000100800 */
[----:B------:R-:W-:-:S02]  /*14d0*/  IMAD R126, R72, R11, R126 ;  /* 0x0000000b487e7224 */ /* 0x000fc400078e027e */
[----:B------:R-:W-:Y:S01]  /*14e0*/  IMAD R140, R72, R13, R140 ;  /* 0x0000000d488c7224 */ /* 0x000fe200078e028c */
[----:B------:R3:W-:Y:S01]  /*14f0*/  STL [R1+0x8fc], R4 ;  /* 0x0008fc0401007387 */ /* 0x0007e20000100800 */
[----:B------:R-:W-:Y:S02]  /*1500*/  VIADD R15, R0, 0x20 ;  /* 0x00000020000f7836 */ /* 0x000fe40000000000 */
[C---:B--2---:R-:W-:Y:S01]  /*1510*/  IMAD.HI.U32 R7, R73.reuse, R110, RZ ;  /* 0x0000006e49077227 */ /* 0x044fe200078e00ff */
[----:B------:R2:W-:Y:S02]  /*1520*/  STL [R1+0x90c], R10 ;  /* 0x00090c0a01007387 */ /* 0x0005e40000100800 */
[----:B------:R-:W-:Y:S01]  /*1530*/  IABS R81, R15 ;  /* 0x0000000f00517213 */ /* 0x000fe20000000000 */
[C---:B-1----:R-:W-:Y:S01]  /*1540*/  IMAD.HI.U32 R6, R73.reuse, R94, RZ ;  /* 0x0000005e49067227 */ /* 0x042fe200078e00ff */
[----:B------:R1:W-:Y:S03]  /*1550*/  STL [R1+0x908], R12 ;  /* 0x0009080c01007387 */ /* 0x0003e60000100800 */
[----:B---3--:R-:W-:Y:S01]  /*1560*/  IMAD.HI.U32 R4, R73, R79, RZ ;  /* 0x0000004f49047227 */ /* 0x008fe200078e00ff */
[----:B------:R3:W-:Y:S01]  /*1570*/  STL [R1+0x910], R14 ;  /* 0x0009100e01007387 */ /* 0x0007e20000100800 */
[----:B--2---:R-:W-:-:S02]  /*1580*/  IABS R10, R10 ;  /* 0x0000000a000a7213 */ /* 0x004fc40000000000 */
[----:B------:R-:W-:Y:S01]  /*1590*/  IMAD.MOV R4, RZ, RZ, -R4 ;  /* 0x000000ffff047224 */ /* 0x000fe200078e0a04 */
[----:B------:R-:W-:Y:S01]  /*15a0*/  STL [R1+0x918], R15 ;  /* 0x0009180f01007387 */ /* 0x000fe20000100800 */
[----:B------:R-:W-:Y:S01]  /*15b0*/  IMAD.MOV R7, RZ, RZ, -R7 ;  /* 0x000000ffff077224 */ /* 0x000fe200078e0a07 */
[----:B-1----:R-:W-:Y:S01]  /*15c0*/  IABS R12, R12 ;  /* 0x0000000c000c7213 */ /* 0x002fe20000000000 */
[----:B------:R-:W-:Y:S02]  /*15d0*/  IMAD.MOV R11, RZ, RZ, -R6 ;  /* 0x000000ffff0b7224 */ /* 0x000fe400078e0a06 */
[----:B------:R-:W-:Y:S01]  /*15e0*/  IMAD R79, R72, R4, R79 ;  /* 0x00000004484f7224 */ /* 0x000fe200078e024f */
[----:B---3--:R-:W-:Y:S01]  /*15f0*/  IABS R14, R14 ;  /* 0x0000000e000e7213 */ /* 0x008fe20000000000 */
[----:B------:R-:W-:Y:S02]  /*1600*/  VIADD R13, R0, 0x21 ;  /* 0x00000021000d7836 */ /* 0x000fe40000000000 */
[----:B------:R-:W-:-:S03]  /*1610*/  IMAD.HI.U32 R4, R73, R10, RZ ;  /* 0x0000000a49047227 */ /* 0x000fc600078e00ff */
[----:B------:R1:W-:Y:S01]  /*1620*/  STL [R1+0x924], R13 ;  /* 0x0009240d01007387 */ /* 0x0003e20000100800 */
[----:B------:R-:W-:Y:S01]  /*1630*/  IMAD R110, R72, R7, R110 ;  /* 0x00000007486e7224 */ /* 0x000fe200078e026e */
[----:B------:R-:W-:Y:S01]  /*1640*/  IABS R95, R13 ;  /* 0x0000000d005f7213 */ /* 0x000fe20000000000 */
[----:B------:R-:W-:-:S04]  /*1650*/  IMAD.HI.U32 R6, R73, R12, RZ ;  /* 0x0000000c49067227 */ /* 0x000fc800078e00ff */
[----:B------:R-:W-:-:S04]  /*1660*/  IMAD.HI.U32 R7, R73, R14, RZ ;  /* 0x0000000e49077227 */ /* 0x000fc800078e00ff */
[----:B------:R-:W-:Y:S02]  /*1670*/  IMAD R94, R72, R11, R94 ;  /* 0x0000000b485e7224 */ /* 0x000fe400078e025e */
[----:B------:R-:W-:Y:S02]  /*1680*/  IMAD.MOV R11, RZ, RZ, -R4 ;  /* 0x000000ffff0b7224 */ /* 0x000fe400078e0a04 */
[----:B-1----:R-:W-:Y:S02]  /*1690*/  IMAD.MOV R13, RZ, RZ, -R6 ;  /* 0x000000ffff0d7224 */ /* 0x002fe400078e0a06 */
[----:B------:R-:W-:Y:S02]  /*16a0*/  IMAD.MOV R7, RZ, RZ, -R7 ;  /* 0x000000ffff077224 */ /* 0x000fe400078e0a07 */
[----:B------:R-:W-:-:S04]  /*16b0*/  IMAD.HI.U32 R8, R73, R127, RZ ;  /* 0x0000007f49087227 */ /* 0x000fc800078e00ff */
[----:B------:R-:W-:-:S04]  /*16c0*/  IMAD.HI.U32 R9, R73, R151, RZ ;  /* 0x0000009749097227 */ /* 0x000fc800078e00ff */
[C---:B------:R-:W-:Y:S02]  /*16d0*/  IMAD R10, R72.reuse, R11, R10 ;  /* 0x0000000b480a7224 */ /* 0x040fe400078e020a */
[C---:B------:R-:W-:Y:S02]  /*16e0*/  IMAD R6, R72.reuse, R13, R12 ;  /* 0x0000000d48067224 */ /* 0x040fe400078e020c */
[----:B------:R-:W-:Y:S01]  /*16f0*/  IMAD R4, R72, R7, R14 ;  /* 0x0000000748047224 */ /* 0x000fe200078e020e */
[----:B------:R1:W-:Y:S01]  /*1700*/  STL [R1+0x58], R10 ;  /* 0x0000580a01007387 */ /* 0x0003e20000100800 */
[----:B------:R-:W-:Y:S02]  /*1710*/  IMAD.MOV R8, RZ, RZ, -R8 ;  /* 0x000000ffff087224 */ /* 0x000fe400078e0a08 */
[----:B------:R-:W-:Y:S01]  /*1720*/  IMAD.MOV R9, RZ, RZ, -R9 ;  /* 0x000000ffff097224 */ /* 0x000fe200078e0a09 */
[----:B------:R2:W-:Y:S01]  /*1730*/  STL [R1+0x118], R6 ;  /* 0x0001180601007387 */ /* 0x0005e20000100800 */
[----:B------:R-:W-:-:S02]  /*1740*/  VIADD R12, R0, 0x22 ;  /* 0x00000022000c7836 */ /* 0x000fc40000000000 */
[----:B------:R-:W-:Y:S01]  /*1750*/  VIADD R11, R0, 0x23 ;  /* 0x00000023000b7836 */ /* 0x000fe20000000000 */
[----:B------:R3:W-:Y:S01]  /*1760*/  STL [R1+0x278], R4 ;  /* 0x0002780401007387 */ /* 0x0007e20000100800 */
[----:B------:R-:W-:Y:S01]  /*1770*/  IMAD R127, R72, R8, R127 ;  /* 0x00000008487f7224 */ /* 0x000fe200078e027f */
[----:B------:R-:W-:Y:S01]  /*1780*/  IABS R112, R12 ;  /* 0x0000000c00707213 */ /* 0x000fe20000000000 */
[----:B-1----:R-:W-:Y:S01]  /*1790*/  VIADD R10, R0, 0x24 ;  /* 0x00000024000a7836 */ /* 0x002fe20000000000 */
[----:B------:R1:W-:Y:S01]  /*17a0*/  STL [R1+0x920], R12 ;  /* 0x0009200c01007387 */ /* 0x0003e20000100800 */
[----:B------:R-:W-:Y:S01]  /*17b0*/  IMAD R151, R72, R9, R151 ;  /* 0x0000000948977224 */ /* 0x000fe200078e0297 */
[----:B------:R-:W-:Y:S01]  /*17c0*/  IABS R128, R11 ;  /* 0x0000000b00807213 */ /* 0x000fe20000000000 */
[----:B--2---:R-:W-:Y:S01]  /*17d0*/  VIADD R6, R0, 0x25 ;  /* 0x0000002500067836 */ /* 0x004fe20000000000 */
[----:B------:R-:W-:Y:S01]  /*17e0*/  STL [R1+0x928], R11 ;  /* 0x0009280b01007387 */ /* 0x000fe20000100800 */
[----:B------:R-:W-:Y:S01]  /*17f0*/  IMAD.HI.U32 R8, R73, R81, RZ ;  /* 0x0000005149087227 */ /* 0x000fe200078e00ff */
[----:B------:R-:W-:-:S02]  /*1800*/  IABS R154, R10 ;  /* 0x0000000a009a7213 */ /* 0x000fc40000000000 */
[----:B------:R2:W-:Y:S01]  /*1810*/  STL [R1+0x930], R10 ;  /* 0x0009300a01007387 */ /* 0x0005e20000100800 */
[----:B---3--:R-:W-:Y:S02]  /*1820*/  VIADD R4, R0, 0x26 ;  /* 0x0000002600047836 */ /* 0x008fe40000000000 */
[----:B------:R-:W-:Y:S01]  /*1830*/  IMAD.HI.U32 R9, R73, R95, RZ ;  /* 0x0000005f49097227 */ /* 0x000fe200078e00ff */
[----:B------:R3:W-:Y:S02]  /*1840*/  STL [R1+0x934], R6 ;  /* 0x0009340601007387 */ /* 0x0007e40000100800 */
[----:B-1----:R-:W-:Y:S01]  /*1850*/  IABS R12, R4 ;  /* 0x00000004000c7213 */ /* 0x002fe20000000000 */
[----:B------:R-:W-:Y:S01]  /*1860*/  IMAD.MOV R8, RZ, RZ, -R8 ;  /* 0x000000ffff087224 */ /* 0x000fe200078e0a08 */
[----:B------:R1:W-:Y:S01]  /*1870*/  STL [R1+0x93c], R4 ;  /* 0x00093c0401007387 */ /* 0x0003e20000100800 */
[----:B------:R-:W-:Y:S01]  /*1880*/  IMAD.MOV R9, RZ, RZ, -R9 ;  /* 0x000000ffff097224 */ /* 0x000fe200078e0a09 */
[----:B--2---:R-:W-:Y:S01]  /*1890*/  IABS R10, R6 ;  /* 0x00000006000a7213 */ /* 0x004fe20000000000 */
[----:B------:R-:W-:-:S02]  /*18a0*/  IMAD R81, R72, R8, R81 ;  /* 0x0000000848517224 */ /* 0x000fc400078e0251 */
[----:B------:R-:W-:Y:S02]  /*18b0*/  IMAD R95, R72, R9, R95 ;  /* 0x00000009485f7224 */ /* 0x000fe400078e025f */
[----:B------:R-:W-:-:S04]  /*18c0*/  IMAD.HI.U32 R8, R73, R10, RZ ;  /* 0x0000000a49087227 */ /* 0x000fc800078e00ff */
[----:B------:R-:W-:-:S04]  /*18d0*/  IMAD.HI.U32 R9, R73, R12, RZ ;  /* 0x0000000c49097227 */ /* 0x000fc800078e00ff */
[----:B---3--:R-:W-:-:S04]  /*18e0*/  IMAD.HI.U32 R6, R73, R128, RZ ;  /* 0x0000008049067227 */ /* 0x008fc800078e00ff */
[----:B-1----:R-:W-:-:S04]  /*18f0*/  IMAD.HI.U32 R4, R73, R112, RZ ;  /* 0x0000007049047227 */ /* 0x002fc800078e00ff */
[----:B------:R-:W-:-:S04]  /*1900*/  IMAD.HI.U32 R7, R73, R154, RZ ;  /* 0x0000009a49077227 */ /* 0x000fc800078e00ff */
[----:B------:R-:W-:Y:S02]  /*1910*/  IMAD.MOV R15, RZ, RZ, -R8 ;  /* 0x000000ffff0f7224 */ /* 0x000fe400078e0a08 */
[----:B------:R-:W-:Y:S02]  /*1920*/  IMAD.MOV R9, RZ, RZ, -R9 ;  /* 0x000000ffff097224 */ /* 0x000fe400078e0a09 */
[----:B------:R-:W-:Y:S02]  /*1930*/  IMAD.MOV R13, RZ, RZ, -R6 ;  /* 0x000000ffff0d7224 */ /* 0x000fe400078e0a06 */
[----:B------:R-:W-:Y:S02]  /*1940*/  IMAD.MOV R11, RZ, RZ, -R4 ;  /* 0x000000ffff0b7224 */ /* 0x000fe400078e0a04 */
[----:B------:R-:W-:Y:S02]  /*1950*/  IMAD.MOV R7, RZ, RZ, -R7 ;  /* 0x000000ffff077224 */ /* 0x000fe400078e0a07 */
[----:B------:R-:W-:-:S02]  /*1960*/  IMAD R6, R72, R15, R10 ;  /* 0x0000000f48067224 */ /* 0x000fc400078e020a */
[----:B------:R-:W-:Y:S02]  /*1970*/  IMAD R4, R72, R9, R12 ;  /* 0x0000000948047224 */ /* 0x000fe400078e020c */
[----:B------:R-:W-:Y:S01]  /*1980*/  VIADD R10, R0, 0x28 ;  /* 0x00000028000a7836 */ /* 0x000fe20000000000 */
[----:B------:R1:W-:Y:S01]  /*1990*/  STL [R1+0x84], R6 ;  /* 0x0000840601007387 */ /* 0x0003e20000100800 */
[----:B------:R-:W-:Y:S02]  /*19a0*/  IMAD R154, R72, R7, R154 ;  /* 0x00000007489a7224 */ /* 0x000fe400078e029a */
[C---:B------:R-:W-:Y:S01]  /*19b0*/  VIADD R8, R0.reuse, 0x29 ;  /* 0x0000002900087836 */ /* 0x040fe20000000000 */
[----:B------:R2:W-:Y:S01]  /*19c0*/  STL [R1+0x12c], R4 ;  /* 0x00012c0401007387 */ /* 0x0005e20000100800 */
[C---:B------:R-:W-:Y:S01]  /*19d0*/  VIADD R7, R0.reuse, 0x2a ;  /* 0x0000002a00077836 */ /* 0x040fe20000000000 */
[----:B------:R-:W-:Y:S01]  /*19e0*/  IABS R80, R10 ;  /* 0x0000000a00507213 */ /* 0x000fe20000000000 */
[C---:B------:R-:W-:Y:S01]  /*19f0*/  VIADD R12, R0.reuse, 0x2e ;  /* 0x0000002e000c7836 */ /* 0x040fe20000000000 */
[----:B------:R3:W-:Y:S01]  /*1a00*/  STL [R1+0x948], R10 ;  /* 0x0009480a01007387 */ /* 0x0007e20000100800 */
[----:B------:R-:W-:Y:S01]  /*1a10*/  IABS R96, R8 ;  /* 0x0000000800607213 */ /* 0x000fe20000000000 */
[----:B-1----:R-:W-:Y:S01]  /*1a20*/  VIADD R6, R0, 0x2b ;  /* 0x0000002b00067836 */ /* 0x002fe20000000000 */
[----:B------:R-:W-:Y:S01]  /*1a30*/  IABS R111, R7 ;  /* 0x00000007006f7213 */ /* 0x000fe20000000000 */
[----:B------:R1:W-:Y:S01]  /*1a40*/  STL [R1+0x954], R8 ;  /* 0x0009540801007387 */ /* 0x0003e20000100800 */
[----:B------:R-:W-:-:S02]  /*1a50*/  IMAD R112, R72, R11, R112 ;  /* 0x0000000b48707224 */ /* 0x000fc400078e0270 */
[C---:B--2---:R-:W-:Y:S01]  /*1a60*/  VIADD R4, R0.reuse, 0x2c ;  /* 0x0000002c00047836 */ /* 0x044fe20000000000 */
[----:B------:R-:W-:Y:S01]  /*1a70*/  STL [R1+0x950], R7 ;  /* 0x0009500701007387 */ /* 0x000fe20000100800 */
[----:B------:R-:W-:Y:S01]  /*1a80*/  IABS R129, R6 ;  /* 0x0000000600817213 */ /* 0x000fe20000000000 */
[C---:B---3--:R-:W-:Y:S02]  /*1a90*/  VIADD R10, R0.reuse, 0x2d ;  /* 0x0000002d000a7836 */ /* 0x048fe40000000000 */
[----:B------:R2:W-:Y:S01]  /*1aa0*/  STL [R1+0x958], R6 ;  /* 0x0009580601007387 */ /* 0x0005e20000100800 */
[----:B------:R-:W-:Y:S01]  /*1ab0*/  IABS R152, R4 ;  /* 0x0000000400987213 */ /* 0x000fe20000000000 */
[----:B------:R-:W-:Y:S02]  /*1ac0*/  VIADD R15, R0, 0x31 ;  /* 0x00000031000f7836 */ /* 0x000fe40000000000 */
[----:B------:R3:W-:Y:S01]  /*1ad0*/  STL [R1+0x960], R4 ;  /* 0x0009600401007387 */ /* 0x0007e20000100800 */
[----:B-1----:R-:W-:-:S02]  /*1ae0*/  IMAD.HI.U32 R8, R73, R129, RZ ;  /* 0x0000008149087227 */ /* 0x002fc400078e00ff */
[----:B------:R-:W-:Y:S01]  /*1af0*/  IABS R98, R15 ;  /* 0x0000000f00627213 */ /* 0x000fe20000000000 */
[----:B------:R1:W-:Y:S01]  /*1b00*/  STL [R1+0x96c], R10 ;  /* 0x00096c0a01007387 */ /* 0x0003e20000100800 */
[----:B------:R-:W-:Y:S02]  /*1b10*/  IMAD R128, R72, R13, R128 ;  /* 0x0000000d48807224 */ /* 0x000fe400078e0280 */
[C---:B--2---:R-:W-:Y:S01]  /*1b20*/  IMAD.HI.U32 R6, R73.reuse, R96, RZ ;  /* 0x0000006049067227 */ /* 0x044fe200078e00ff */
[----:B------:R2:W-:Y:S03]  /*1b30*/  STL [R1+0x968], R12 ;  /* 0x0009680c01007387 */ /* 0x0005e60000100800 */
[----:B---3--:R-:W-:Y:S01]  /*1b40*/  IMAD.HI.U32 R4, R73, R80, RZ ;  /* 0x0000005049047227 */ /* 0x008fe200078e00ff */
[----:B------:R-:W-:Y:S01]  /*1b50*/  STL [R1+0x978], R17 ;  /* 0x0009781101007387 */ /* 0x000fe20000100800 */
[----:B-1----:R-:W-:-:S02]  /*1b60*/  IABS R10, R10 ;  /* 0x0000000a000a7213 */ /* 0x002fc40000000000 */
[----:B------:R-:W-:Y:S01]  /*1b70*/  IMAD.MOV R11, RZ, RZ, -R4 ;  /* 0x000000ffff0b7224 */ /* 0x000fe200078e0a04 */
[----:B------:R1:W-:Y:S01]  /*1b80*/  STL [R1+0x97c], R15 ;  /* 0x00097c0f01007387 */ /* 0x0003e20000100800 */
[----:B------:R-:W-:Y:S01]  /*1b90*/  IMAD.MOV R13, RZ, RZ, -R6 ;  /* 0x000000ffff0d7224 */ /* 0x000fe200078e0a06 */
[----:B--2---:R-:W-:Y:S01]  /*1ba0*/  IABS R12, R12 ;  /* 0x0000000c000c7213 */ /* 0x004fe20000000000 */
[----:B------:R-:W-:-:S04]  /*1bb0*/  IMAD.HI.U32 R4, R73, R10, RZ ;  /* 0x0000000a49047227 */ /* 0x000fc800078e00ff */
[----:B------:R-:W-:-:S04]  /*1bc0*/  IMAD.HI.U32 R6, R73, R12, RZ ;  /* 0x0000000c49067227 */ /* 0x000fc800078e00ff */
[----:B------:R-:W-:Y:S02]  /*1bd0*/  IMAD.MOV R8, RZ, RZ, -R8 ;  /* 0x000000ffff087224 */ /* 0x000fe400078e0a08 */
[----:B------:R-:W-:Y:S02]  /*1be0*/  IMAD R80, R72, R11, R80 ;  /* 0x0000000b48507224 */ /* 0x000fe400078e0250 */
[----:B------:R-:W-:Y:S02]  /*1bf0*/  IMAD.MOV R11, RZ, RZ, -R4 ;  /* 0x000000ffff0b7224 */ /* 0x000fe400078e0a04 */
[----:B------:R-:W-:-:S04]  /*1c00*/  IMAD.HI.U32 R7, R73, R111, RZ ;  /* 0x0000006f49077227 */ /* 0x000fc800078e00ff */
[C---:B------:R-:W-:Y:S02]  /*1c10*/  IMAD R96, R72.reuse, R13, R96 ;  /* 0x0000000d48607224 */ /* 0x040fe400078e0260 */
[----:B------:R-:W-:Y:S02]  /*1c20*/  IMAD.MOV R13, RZ, RZ, -R6 ;  /* 0x000000ffff0d7224 */ /* 0x000fe400078e0a06 */
[----:B------:R-:W-:Y:S02]  /*1c30*/  IMAD R129, R72, R8, R129 ;  /* 0x0000000848817224 */ /* 0x000fe400078e0281 */
[----:B------:R-:W-:Y:S02]  /*1c40*/  VIADD R14, R0, 0x32 ;  /* 0x00000032000e7836 */ /* 0x000fe40000000000 */
[----:B------:R-:W-:-:S03]  /*1c50*/  IMAD.HI.U32 R8, R73, R98, RZ ;  /* 0x0000006249087227 */ /* 0x000fc600078e00ff */
[----:B------:R-:W-:Y:S01]  /*1c60*/  STL [R1+0x984], R14 ;  /* 0x0009840e01007387 */ /* 0x000fe20000100800 */
[C---:B------:R-:W-:Y:S01]  /*1c70*/  IMAD R6, R72.reuse, R11, R10 ;  /* 0x0000000b48067224 */ /* 0x040fe200078e020a */
[----:B------:R-:W-:Y:S01]  /*1c80*/  IABS R113, R14 ;  /* 0x0000000e00717213 */ /* 0x000fe20000000000 */
[----:B------:R-:W-:Y:S02]  /*1c90*/  IMAD.MOV R7, RZ, RZ, -R7 ;  /* 0x000000ffff077224 */ /* 0x000fe400078e0a07 */
[----:B------:R-:W-:Y:S01]  /*1ca0*/  IMAD R4, R72, R13, R12 ;  /* 0x0000000d48047224 */ /* 0x000fe200078e020c */
[----:B------:R2:W-:Y:S01]  /*1cb0*/  STL [R1+0x8c], R6 ;  /* 0x00008c0601007387 */ /* 0x0005e20000100800 */
[C---:B------:R-:W-:Y:S02]  /*1cc0*/  VIADD R11, R0.reuse, 0x33 ;  /* 0x00000033000b7836 */ /* 0x040fe40000000000 */
[----:B-1----:R-:W-:Y:S01]  /*1cd0*/  IMAD.MOV R15, RZ, RZ, -R8 ;  /* 0x000000ffff0f7224 */ /* 0x002fe200078e0a08 */
[----:B------:R1:W-:Y:S01]  /*1ce0*/  STL [R1+0x128], R4 ;  /* 0x0001280401007387 */ /* 0x0003e20000100800 */
[----:B------:R-:W-:Y:S01]  /*1cf0*/  VIADD R10, R0, 0x34 ;  /* 0x00000034000a7836 */ /* 0x000fe20000000000 */
[----:B------:R-:W-:Y:S01]  /*1d00*/  IABS R131, R11 ;  /* 0x0000000b00837213 */ /* 0x000fe20000000000 */
[----:B------:R-:W-:Y:S01]  /*1d10*/  IMAD R111, R72, R7, R111 ;  /* 0x00000007486f7224 */ /* 0x000fe200078e026f */
[----:B------:R3:W-:Y:S01]  /*1d20*/  STL [R1+0x990], R11 ;  /* 0x0009900b01007387 */ /* 0x0007e20000100800 */
[C---:B------:R-:W-:Y:S01]  /*1d30*/  VIADD R8, R0.reuse, 0x35 ;  /* 0x0000003500087836 */ /* 0x040fe20000000000 */
[----:B------:R-:W-:Y:S01]  /*1d40*/  IABS R155, R10 ;  /* 0x0000000a009b7213 */ /* 0x000fe20000000000 */
[----:B------:R-:W-:Y:S01]  /*1d50*/  IMAD.HI.U32 R7, R73, R82, RZ ;  /* 0x0000005249077227 */ /* 0x000fe200078e00ff */
[----:B------:R5:W-:Y:S03]  /*1d60*/  STL [R1+0x98c], R10 ;  /* 0x00098c0a01007387 */ /* 0x000be60000100800 */
[C---:B--2---:R-:W-:Y:S01]  /*1d70*/  VIADD R6, R0.reuse, 0x36 ;  /* 0x0000003600067836 */ /* 0x044fe20000000000 */
[----:B------:R2:W-:Y:S01]  /*1d80*/  STL [R1+0x99c], R8 ;  /* 0x00099c0801007387 */ /* 0x0005e20000100800 */
[----:B-1----:R-:W-:-:S02]  /*1d90*/  VIADD R4, R0, 0x38 ;  /* 0x0000003800047836 */ /* 0x002fc40000000000 */
[----:B------:R-:W-:Y:S01]  /*1da0*/  IMAD.MOV R7, RZ, RZ, -R7 ;  /* 0x000000ffff077224 */ /* 0x000fe200078e0a07 */
[----:B---3--:R-:W-:Y:S01]  /*1db0*/  IABS R11, R6 ;  /* 0x00000006000b7213 */ /* 0x008fe20000000000 */
[C---:B------:R-:W-:Y:S01]  /*1dc0*/  IMAD.HI.U32 R9, R73.reuse, R152, RZ ;  /* 0x0000009849097227 */ /* 0x040fe200078e00ff */
[----:B-----5:R-:W-:Y:S01]  /*1dd0*/  IABS R10, R8 ;  /* 0x00000008000a7213 */ /* 0x020fe20000000000 */
[----:B------:R1:W-:Y:S01]  /*1de0*/  STL [R1+0x998], R6 ;  /* 0x0009980601007387 */ /* 0x0003e20000100800 */
[----:B------:R-:W-:Y:S01]  /*1df0*/  IABS R84, R4 ;  /* 0x0000000400547213 */ /* 0x000fe20000000000 */
[----:B------:R-:W-:Y:S02]  /*1e00*/  IMAD R82, R72, R7, R82 ;  /* 0x0000000748527224 */ /* 0x000fe400078e0252 */
[----:B------:R3:W-:Y:S01]  /*1e10*/  STL [R1+0x9a8], R4 ;  /* 0x0009a80401007387 */ /* 0x0007e20000100800 */
[----:B------:R-:W-:-:S04]  /*1e20*/  IMAD.HI.U32 R7, R73, R10, RZ ;  /* 0x0000000a49077227 */ /* 0x000fc800078e00ff */
[----:B--2---:R-:W-:-:S04]  /*1e30*/  IMAD.HI.U32 R8, R73, R11, RZ ;  /* 0x0000000b49087227 */ /* 0x004fc800078e00ff */
[----:B-1----:R-:W-:-:S04]  /*1e40*/  IMAD.HI.U32 R6, R73, R155, RZ ;  /* 0x0000009b49067227 */ /* 0x002fc800078e00ff */
[----:B---3--:R-:W-:-:S04]  /*1e50*/  IMAD.HI.U32 R4, R73, R131, RZ ;  /* 0x0000008349047227 */ /* 0x008fc800078e00ff */
[----:B------:R-:W-:Y:S02]  /*1e60*/  IMAD.MOV R9, RZ, RZ, -R9 ;  /* 0x000000ffff097224 */ /* 0x000fe400078e0a09 */
[----:B------:R-:W-:Y:S02]  /*1e70*/  IMAD.MOV R6, RZ, RZ, -R6 ;  /* 0x000000ffff067224 */ /* 0x000fe400078e0a06 */
[----:B------:R-:W-:Y:S02]  /*1e80*/  IMAD.MOV R4, RZ, RZ, -R4 ;  /* 0x000000ffff047224 */ /* 0x000fe400078e0a04 */
[----:B------:R-:W-:Y:S02]  /*1e90*/  IMAD.MOV R7, RZ, RZ, -R7 ;  /* 0x000000ffff077224 */ /* 0x000fe400078e0a07 */
[----:B------:R-:W-:Y:S02]  /*1ea0*/  IMAD.MOV R8, RZ, RZ, -R8 ;  /* 0x000000ffff087224 */ /* 0x000fe400078e0a08 */
[----:B------:R-:W-:-:S02]  /*1eb0*/  IMAD R152, R72, R9, R152 ;  /* 0x0000000948987224 */ /* 0x000fc400078e0298 */
[----:B------:R-:W-:-:S04]  /*1ec0*/  IMAD.HI.U32 R9, R73, R113, RZ ;  /* 0x0000007149097227 */ /* 0x000fc800078e00ff */
[C---:B------:R-:W-:Y:S02]  /*1ed0*/  IMAD R155, R72.reuse, R6, R155 ;  /* 0x00000006489b7224 */ /* 0x040fe400078e029b */
[C---:B------:R-:W-:Y:S02]  /*1ee0*/  IMAD R131, R72.reuse, R4, R131 ;  /* 0x0000000448837224 */ /* 0x040fe400078e0283 */
[C---:B------:R-:W-:Y:S02]  /*1ef0*/  IMAD R6, R72.reuse, R7, R10 ;  /* 0x0000000748067224 */ /* 0x040fe400078e020a */
[----:B------:R-:W-:Y:S02]  /*1f00*/  IMAD R4, R72, R8, R11 ;  /* 0x0000000848047224 */ /* 0x000fe400078e020b */
[----:B------:R-:W-:Y:S01]  /*1f10*/  IMAD.MOV R9, RZ, RZ, -R9 ;  /* 0x000000ffff097224 */ /* 0x000fe200078e0a09 */
[----:B------:R1:W-:Y:S01]  /*1f20*/  STL [R1+0x94], R6 ;  /* 0x0000940601007387 */ /* 0x0003e20000100800 */
[----:B------:R-:W-:-:S02]  /*1f30*/  VIADD R12, R0, 0x39 ;  /* 0x00000039000c7836 */ /* 0x000fc40000000000 */
[----:B------:R-:W-:Y:S01]  /*1f40*/  VIADD R10, R0, 0x3a ;  /* 0x0000003a000a7836 */ /* 0x000fe20000000000 */
[----:B------:R2:W-:Y:S01]  /*1f50*/  STL [R1+0x124], R4 ;  /* 0x0001240401007387 */ /* 0x0005e20000100800 */
[----:B------:R-:W-:Y:S01]  /*1f60*/  IMAD R113, R72, R9, R113 ;  /* 0x0000000948717224 */ /* 0x000fe200078e0271 */
[----:B------:R-:W-:Y:S01]  /*1f70*/  IABS R97, R12 ;  /* 0x0000000c00617213 */ /* 0x000fe20000000000 */
[----:B------:R-:W-:Y:S01]  /*1f80*/  IMAD.HI.U32 R9, R73, R84, RZ ;  /* 0x0000005449097227 */ /* 0x000fe200078e00ff */
[----:B------:R3:W-:Y:S01]  /*1f90*/  STL [R1+0x9b4], R12 ;  /* 0x0009b40c01007387 */ /* 0x0007e20000100800 */
[----:B------:R-:W-:Y:S02]  /*1fa0*/  IABS R115, R10 ;  /* 0x0000000a00737213 */ /* 0x000fe40000000000 */
[C---:B-1----:R-:W-:Y:S01]  /*1fb0*/  VIADD R6, R0.reuse, 0x3c ;  /* 0x0000003c00067836 */ /* 0x042fe20000000000 */
[----:B------:R1:W-:Y:S01]  /*1fc0*/  STL [R1+0x9b0], R10 ;  /* 0x0009b00a01007387 */ /* 0x0003e20000100800 */
[----:B------:R-:W-:-:S02]  /*1fd0*/  VIADD R7, R0, 0x3b ;  /* 0x0000003b00077836 */ /* 0x000fc40000000000 */
[----:B--2---:R-:W-:Y:S02]  /*1fe0*/  VIADD R4, R0, 0x3d ;  /* 0x0000003d00047836 */ /* 0x004fe40000000000 */
[----:B------:R-:W-:Y:S01]  /*1ff0*/  IMAD.MOV R9, RZ, RZ, -R9 ;  /* 0x000000ffff097224 */ /* 0x000fe200078e0a09 */
[----:B------:R-:W-:Y:S01]  /*2000*/  STL [R1+0x9b8], R7 ;  /* 0x0009b80701007387 */ /* 0x000fe20000100800 */
[----:B------:R-:W-:Y:S01]  /*2010*/  IABS R130, R7 ;  /* 0x0000000700827213 */ /* 0x000fe20000000000 */
[C---:B------:R-:W-:Y:S01]  /*2020*/  IMAD R98, R72.reuse, R15, R98 ;  /* 0x0000000f48627224 */ /* 0x040fe200078e0262 */
[----:B---3--:R-:W-:Y:S01]  /*2030*/  IABS R12, R4 ;  /* 0x00000004000c7213 */ /* 0x008fe20000000000 */
[----:B------:R2:W-:Y:S01]  /*2040*/  STL [R1+0x9c0], R6 ;  /* 0x0009c00601007387 */ /* 0x0005e20000100800 */
[----:B-1----:R-:W-:Y:S01]  /*2050*/  IABS R10, R6 ;  /* 0x00000006000a7213 */ /* 0x002fe20000000000 */
[----:B------:R-:W-:Y:S02]  /*2060*/  IMAD R84, R72, R9, R84 ;  /* 0x0000000948547224 */ /* 0x000fe400078e0254 */
[----:B------:R1:W-:Y:S01]  /*2070*/  STL [R1+0x9c4], R4 ;  /* 0x0009c40401007387 */ /* 0x0003e20000100800 */
[----:B------:R-:W-:-:S04]  /*2080*/  IMAD.HI.U32 R9, R73, R12, RZ ;  /* 0x0000000c49097227 */ /* 0x000fc800078e00ff */
[----:B------:R-:W-:-:S04]  /*2090*/  IMAD.HI.U32 R8, R73, R10, RZ ;  /* 0x0000000a49087227 */ /* 0x000fc800078e00ff */
[----:B--2---:R-:W-:-:S04]  /*20a0*/  IMAD.HI.U32 R6, R73, R115, RZ ;  /* 0x0000007349067227 */ /* 0x004fc800078e00ff */
[----:B-1----:R-:W-:-:S04]  /*20b0*/  IMAD.HI.U32 R4, R73, R97, RZ ;  /* 0x0000006149047227 */ /* 0x002fc800078e00ff */
[----:B------:R-:W-:Y:S02]  /*20c0*/  IMAD.MOV R6, RZ, RZ, -R6 ;  /* 0x000000ffff067224 */ /* 0x000fe400078e0a06 */
[----:B------:R-:W-:-:S04]  /*20d0*/  IMAD.HI.U32 R7, R73, R130, RZ ;  /* 0x0000008249077227 */ /* 0x000fc800078e00ff */
[----:B------:R-:W-:Y:S02]  /*20e0*/  IMAD.MOV R4, RZ, RZ, -R4 ;  /* 0x000000ffff047224 */ /* 0x000fe400078e0a04 */
[----:B------:R-:W-:Y:S02]  /*20f0*/  IMAD.MOV R11, RZ, RZ, -R8 ;  /* 0x000000ffff0b7224 */ /* 0x000fe400078e0a08 */
[----:B------:R-:W-:Y:S02]  /*2100*/  IMAD.MOV R9, RZ, RZ, -R9 ;  /* 0x000000ffff097224 */ /* 0x000fe400078e0a09 */
[C---:B------:R-:W-:Y:S02]  /*2110*/  IMAD R115, R72.reuse, R6, R115 ;  /* 0x0000000648737224 */ /* 0x040fe400078e0273 */
[----:B------:R-:W-:Y:S02]  /*2120*/  IMAD.MOV R7, RZ, RZ, -R7 ;  /* 0x000000ffff077224 */ /* 0x000fe400078e0a07 */
[----:B------:R-:W-:-:S02]  /*2130*/  IMAD R97, R72, R4, R97 ;  /* 0x0000000448617224 */ /* 0x000fc400078e0261 */
[C---:B------:R-:W-:Y:S02]  /*2140*/  IMAD R6, R72.reuse, R11, R10 ;  /* 0x0000000b48067224 */ /* 0x040fe400078e020a */
[----:B------:R-:W-:Y:S02]  /*2150*/  IMAD R4, R72, R9, R12 ;  /* 0x0000000948047224 */ /* 0x000fe400078e020c */
[----:B------:R-:W-:Y:S01]  /*2160*/  VIADD R10, R0, 0x3e ;  /* 0x0000003e000a7836 */ /* 0x000fe20000000000 */
[----:B------:R1:W-:Y:S01]  /*2170*/  STL [R1+0x4], R6 ;  /* 0x0000040601007387 */ /* 0x0003e20000100800 */
[----:B------:R-:W-:Y:S02]  /*2180*/  IMAD R130, R72, R7, R130 ;  /* 0x0000000748827224 */ /* 0x000fe400078e0282 */
[C---:B------:R-:W-:Y:S01]  /*2190*/  VIADD R8, R0.reuse, 0x40 ;  /* 0x0000004000087836 */ /* 0x040fe20000000000 */
[----:B------:R2:W-:Y:S01]  /*21a0*/  STL [R1+0x90], R4 ;  /* 0x0000900401007387 */ /* 0x0005e20000100800 */
[----:B------:R-:W-:-:S02]  /*21b0*/  VIADD R7, R0, 0x41 ;  /* 0x0000004100077836 */ /* 0x000fc40000000000 */
[C---:B------:R-:W-:Y:S01]  /*21c0*/  VIADD R15, R0.reuse, 0x44 ;  /* 0x00000044000f7836 */ /* 0x040fe20000000000 */
[----:B------:R3:W-:Y:S01]  /*21d0*/  STL [R1+0x9cc], R10 ;  /* 0x0009cc0a01007387 */ /* 0x0007e20000100800 */
[----:B------:R-:W-:Y:S01]  /*21e0*/  IABS R83, R8 ;  /* 0x0000000800537213 */ /* 0x000fe20000000000 */
[C---:B-1----:R-:W-:Y:S01]  /*21f0*/  VIADD R6, R0.reuse, 0x42 ;  /* 0x0000004200067836 */ /* 0x042fe20000000000 */
[----:B------:R-:W-:Y:S01]  /*2200*/  IABS R99, R7 ;  /* 0x0000000700637213 */ /* 0x000fe20000000000 */
[----:B------:R1:W-:Y:S01]  /*2210*/  STL [R1+0x9d8], R8 ;  /* 0x0009d80801007387 */ /* 0x0003e20000100800 */
[C---:B------:R-:W-:Y:S01]  /*2220*/  VIADD R14, R0.reuse, 0x45 ;  /* 0x00000045000e7836 */ /* 0x040fe20000000000 */
[----:B------:R-:W-:Y:S01]  /*2230*/  IABS R156, R15 ;  /* 0x0000000f009c7213 */ /* 0x000fe20000000000 */
[C---:B--2---:R-:W-:Y:S01]  /*2240*/  VIADD R4, R0.reuse, 0x43 ;  /* 0x0000004300047836 */ /* 0x044fe20000000000 */
[----:B------:R2:W-:Y:S01]  /*2250*/  STL [R1+0x9e4], R7 ;  /* 0x0009e40701007387 */ /* 0x0005e20000100800 */
[----:B------:R-:W-:Y:S01]  /*2260*/  IABS R114, R6 ;  /* 0x0000000600727213 */ /* 0x000fe20000000000 */
[----:B------:R-:W-:Y:S01]  /*2270*/  VIADD R12, R0, 0x46 ;  /* 0x00000046000c7836 */ /* 0x000fe20000000000 */
[----:B---3--:R-:W-:Y:S01]  /*2280*/  IABS R10, R10 ;  /* 0x0000000a000a7213 */ /* 0x008fe20000000000 */
[----:B------:R3:W-:Y:S01]  /*2290*/  STL [R1+0x9e0], R6 ;  /* 0x0009e00601007387 */ /* 0x0007e20000100800 */
[----:B------:R-:W-:Y:S01]  /*22a0*/  IABS R133, R4 ;  /* 0x0000000400857213 */ /* 0x000fe20000000000 */
[----:B-1----:R-:W-:-:S02]  /*22b0*/  IMAD.HI.U32 R8, R73, R114, RZ ;  /* 0x0000007249087227 */ /* 0x002fc400078e00ff */
[----:B------:R1:W-:Y:S02]  /*22c0*/  STL [R1+0x9e8], R4 ;  /* 0x0009e80401007387 */ /* 0x0003e40000100800 */
[----:B--2---:R-:W-:-:S04]  /*22d0*/  IMAD.HI.U32 R7, R73, R99, RZ ;  /* 0x0000006349077227 */ /* 0x004fc800078e00ff */
[----:B---3--:R-:W-:-:S04]  /*22e0*/  IMAD.HI.U32 R6, R73, R83, RZ ;  /* 0x0000005349067227 */ /* 0x008fc800078e00ff */
[----:B-1----:R-:W-:-:S04]  /*22f0*/  IMAD.HI.U32 R4, R73, R10, RZ ;  /* 0x0000000a49047227 */ /* 0x002fc800078e00ff */
[----:B------:R-:W-:Y:S02]  /*2300*/  IMAD.MOV R11, RZ, RZ, -R4 ;  /* 0x000000ffff0b7224 */ /* 0x000fe400078e0a04 */
[----:B------:R-:W-:Y:S02]  /*2310*/  IMAD.MOV R6, RZ, RZ, -R6 ;  /* 0x000000ffff067224 */ /* 0x000fe400078e0a06 */
[----:B------:R-:W-:Y:S01]  /*2320*/  IMAD R4, R72, R11, R10 ;  /* 0x0000000b48047224 */ /* 0x000fe200078e020a */
[----:B------:R-:W-:Y:S01]  /*2330*/  IABS R10, R14 ;  /* 0x0000000e000a7213 */ /* 0x000fe20000000000 */
[----:B------:R-:W-:Y:S02]  /*2340*/  IMAD.MOV R13, RZ, RZ, -R8 ;  /* 0x000000ffff0d7224 */ /* 0x000fe400078e0a08 */
[----:B------:R-:W-:Y:S01]  /*2350*/  VIADD R8, R0, 0x48 ;  /* 0x0000004800087836 */ /* 0x000fe20000000000 */
[----:B------:R1:W-:Y:S01]  /*2360*/  STL [R1+0x174], R4 ;  /* 0x0001740401007387 */ /* 0x0003e20000100800 */
[----:B------:R-:W-:-:S02]  /*2370*/  IMAD.MOV R7, RZ, RZ, -R7 ;  /* 0x000000ffff077224 */ /* 0x000fc400078e0a07 */
[C---:B------:R-:W-:Y:S01]  /*2380*/  IMAD R83, R72.reuse, R6, R83 ;  /* 0x0000000648537224 */ /* 0x040fe200078e0253 */
[----:B------:R-:W-:Y:S01]  /*2390*/  STL [R1+0x9f0], R15 ;  /* 0x0009f00f01007387 */ /* 0x000fe20000100800 */
[----:B------:R-:W-:Y:S01]  /*23a0*/  IMAD.HI.U32 R6, R73, R10, RZ ;  /* 0x0000000a49067227 */ /* 0x000fe200078e00ff */
[----:B------:R-:W-:Y:S02]  /*23b0*/  IABS R87, R8 ;  /* 0x0000000800577213 */ /* 0x000fe40000000000 */
[----:B------:R-:W-:Y:S01]  /*23c0*/  STL [R1+0x9fc], R14 ;  /* 0x0009fc0e01007387 */ /* 0x000fe20000100800 */
[----:B------:R-:W-:Y:S02]  /*23d0*/  IMAD R99, R72, R7, R99 ;  /* 0x0000000748637224 */ /* 0x000fe400078e0263 */
[----:B-1----:R-:W-:Y:S01]  /*23e0*/  VIADD R4, R0, 0x49 ;  /* 0x0000004900047836 */ /* 0x002fe20000000000 */
[----:B------:R1:W-:Y:S01]  /*23f0*/  STL [R1+0x9f8], R12 ;  /* 0x0009f80c01007387 */ /* 0x0003e20000100800 */
[----:B------:R-:W-:-:S02]  /*2400*/  IMAD R114, R72, R13, R114 ;  /* 0x0000000d48727224 */ /* 0x000fc400078e0272 */
[----:B------:R-:W-:Y:S01]  /*2410*/  IMAD.MOV R13, RZ, RZ, -R6 ;  /* 0x000000ffff0d7224 */ /* 0x000fe200078e0a06 */
[----:B------:R-:W-:Y:S01]  /*2420*/  STL [R1+0xa08], R8 ;  /* 0x000a080801007387 */ /* 0x000fe20000100800 */
[----:B------:R-:W-:Y:S01]  /*2430*/  IABS R100, R4 ;  /* 0x0000000400647213 */ /* 0x000fe20000000000 */
[C---:B------:R-:W-:Y:S02]  /*2440*/  IMAD.HI.U32 R9, R73.reuse, R133, RZ ;  /* 0x0000008549097227 */ /* 0x040fe400078e00ff */
[----:B------:R2:W-:Y:S01]  /*2450*/  STL [R1+0xa0c], R4 ;  /* 0x000a0c0401007387 */ /* 0x0005e20000100800 */
[----:B-1----:R-:W-:Y:S01]  /*2460*/  IABS R12, R12 ;  /* 0x0000000c000c7213 */ /* 0x002fe20000000000 */
[----:B------:R-:W-:Y:S02]  /*2470*/  IMAD R6, R72, R13, R10 ;  /* 0x0000000d48067224 */ /* 0x000fe400078e020a */
[----:B------:R-:W-:Y:S02]  /*2480*/  VIADD R13, R0, 0x4a ;  /* 0x0000004a000d7836 */ /* 0x000fe40000000000 */
[C---:B------:R-:W-:Y:S01]  /*2490*/  IMAD.HI.U32 R7, R73.reuse, R12, RZ ;  /* 0x0000000c49077227 */ /* 0x040fe200078e00ff */
[----:B------:R1:W-:Y:S02]  /*24a0*/  STL [R1+0x98], R6 ;  /* 0x0000980601007387 */ /* 0x0003e40000100800 */
[----:B------:R-:W-:Y:S01]  /*24b0*/  IABS R118, R13 ;  /* 0x0000000d00767213 */ /* 0x000fe20000000000 */
[----:B--2---:R-:W-:-:S04]  /*24c0*/  IMAD.HI.U32 R4, R73, R156, RZ ;  /* 0x0000009c49047227 */ /* 0x004fc800078e00ff */
[----:B------:R-:W-:Y:S02]  /*24d0*/  IMAD.MOV R7, RZ, RZ, -R7 ;  /* 0x000000ffff077224 */ /* 0x000fe400078e0a07 */
[----:B------:R-:W-:Y:S02]  /*24e0*/  IMAD.MOV R11, RZ, RZ, -R4 ;  /* 0x000000ffff0b7224 */ /* 0x000fe400078e0a04 */
[----:B------:R-:W-:-:S04]  /*24f0*/  IMAD.HI.U32 R8, R73, R87, RZ ;  /* 0x0000005749087227 */ /* 0x000fc800078e00ff */
[C---:B------:R-:W-:Y:S02]  /*2500*/  IMAD R4, R72.reuse, R7, R12 ;  /* 0x0000000748047224 */ /* 0x040fe400078e020c */
[----:B------:R-:W-:Y:S02]  /*2510*/  IMAD R156, R72, R11, R156 ;  /* 0x0000000b489c7224 */ /* 0x000fe400078e029c */
[C---:B------:R-:W-:Y:S01]  /*2520*/  VIADD R11, R0.reuse, 0x4b ;  /* 0x0000004b000b7836 */ /* 0x040fe20000000000 */
[----:B------:R2:W-:Y:S01]  /*2530*/  STL [R1+0x138], R4 ;  /* 0x0001380401007387 */ /* 0x0005e20000100800 */
[C---:B------:R-:W-:Y:S02]  /*2540*/  VIADD R10, R0.reuse, 0x4c ;  /* 0x0000004c000a7836 */ /* 0x040fe40000000000 */
[----:B------:R-:W-:Y:S01]  /*2550*/  IMAD.MOV R8, RZ, RZ, -R8 ;  /* 0x000000ffff087224 */ /* 0x000fe200078e0a08 */
[----:B------:R-:W-:Y:S01]  /*2560*/  STL [R1+0xa14], R13 ;  /* 0x000a140d01007387 */ /* 0x000fe20000100800 */
[----:B-1----:R-:W-:Y:S01]  /*2570*/  VIADD R6, R0, 0x4d ;  /* 0x0000004d00067836 */ /* 0x002fe20000000000 */
[----:B------:R-:W-:Y:S01]  /*2580*/  IABS R134, R11 ;  /* 0x0000000b00867213 */ /* 0x000fe20000000000 */
[----:B------:R-:W-:Y:S01]  /*2590*/  IMAD.MOV R9, RZ, RZ, -R9 ;  /* 0x000000ffff097224 */ /* 0x000fe200078e0a09 */
[----:B------:R-:W-:Y:S01]  /*25a0*/  STL [R1+0xa18], R11 ;  /* 0x000a180b01007387 */ /* 0x000fe20000100800 */
[----:B------:R-:W-:Y:S01]  /*25b0*/  IMAD R87, R72, R8, R87 ;  /* 0x0000000848577224 */ /* 0x000fe200078e0257 */
[----:B------:R-:W-:Y:S01]  /*25c0*/  IABS R8, R10 ;  /* 0x0000000a00087213 */ /* 0x000fe20000000000 */
[----:B--2---:R-:W-:Y:S01]  /*25d0*/  VIADD R4, R0, 0x4e ;  /* 0x0000004e00047836 */ /* 0x004fe20000000000 */
[----:B------:R-:W-:Y:S01]  /*25e0*/  STL [R1+0xa10], R10 ;  /* 0x000a100a01007387 */ /* 0x000fe20000100800 */
[----:B------:R-:W-:-:S02]  /*25f0*/  IMAD R133, R72, R9, R133 ;  /* 0x0000000948857224 */ /* 0x000fc400078e0285 */
[C---:B------:R-:W-:Y:S01]  /*2600*/  IMAD.HI.U32 R9, R73.reuse, R100, RZ ;  /* 0x0000006449097227 */ /* 0x040fe200078e00ff */
[----:B------:R1:W-:Y:S03]  /*2610*/  STL [R1+0xa04], R6 ;  /* 0x000a040601007387 */ /* 0x0003e60000100800 */
[----:B------:R-:W-:Y:S01]  /*2620*/  IMAD.HI.U32 R15, R73, R8, RZ ;  /* 0x00000008490f7227 */ /* 0x000fe200078e00ff */
[----:B------:R2:W-:Y:S03]  /*2630*/  STL [R1+0xa00], R4 ;  /* 0x000a000401007387 */ /* 0x0005e60000100800 */
[----:B------:R-:W-:Y:S02]  /*2640*/  IMAD.MOV R9, RZ, RZ, -R9 ;  /* 0x000000ffff097224 */ /* 0x000fe400078e0a09 */
[----:B------:R-:W-:Y:S01]  /*2650*/  IMAD.MOV R15, RZ, RZ, -R15 ;  /* 0x000000ffff0f7224 */ /* 0x000fe200078e0a0f */
[----:B-1----:R-:W-:Y:S01]  /*2660*/  IABS R6, R6 ;  /* 0x0000000600067213 */ /* 0x002fe20000000000 */
[----:B------:R-:W-:-:S02]  /*2670*/  IMAD R100, R72, R9, R100 ;  /* 0x0000000948647224 */ /* 0x000fc400078e0264 */
[----:B------:R-:W-:Y:S01]  /*2680*/  IMAD.HI.U32 R11, R73, R118, RZ ;  /* 0x00000076490b7227 */ /* 0x000fe200078e00ff */
[----:B--2---:R-:W-:-:S03]  /*2690*/  IABS R4, R4 ;  /* 0x0000000400047213 */ /* 0x004fc60000000000 */
[----:B------:R-:W-:-:S04]  /*26a0*/  IMAD.HI.U32 R7, R73, R6, RZ ;  /* 0x0000000649077227 */ /* 0x000fc800078e00ff */
[----:B------:R-:W-:Y:S02]  /*26b0*/  IMAD.MOV R7, RZ, RZ, -R7 ;  /* 0x000000ffff077224 */ /* 0x000fe400078e0a07 */
[----:B------:R-:W-:-:S04]  /*26c0*/  IMAD.HI.U32 R9, R73, R4, RZ ;  /* 0x0000000449097227 */ /* 0x000fc800078e00ff */
[C---:B------:R-:W-:Y:S02]  /*26d0*/  IMAD R8, R72.reuse, R15, R8 ;  /* 0x0000000f48087224 */ /* 0x040fe400078e0208 */
[C---:B------:R-:W-:Y:S02]  /*26e0*/  IMAD R6, R72.reuse, R7, R6 ;  /* 0x0000000748067224 */ /* 0x040fe400078e0206 */
[----:B------:R-:W-:Y:S01]  /*26f0*/  IMAD.MOV R11, RZ, RZ, -R11 ;  /* 0x000000ffff0b7224 */ /* 0x000fe200078e0a0b */
[----:B------:R1:W-:Y:S01]  /*2700*/  STL [R1+0x10], R8 ;  /* 0x0000100801007387 */ /* 0x0003e20000100800 */
[----:B------:R-:W-:Y:S02]  /*2710*/  IMAD.MOV R9, RZ, RZ, -R9 ;  /* 0x000000ffff097224 */ /* 0x000fe400078e0a09 */
[C---:B------:R-:W-:Y:S01]  /*2720*/  IMAD R118, R72.reuse, R11, R118 ;  /* 0x0000000b48767224 */ /* 0x040fe200078e0276 */
[----:B------:R2:W-:Y:S01]  /*2730*/  STL [R1+0xcc], R6 ;  /* 0x0000cc0601007387 */ /* 0x0005e20000100800 */
[----:B------:R-:W-:-:S02]  /*2740*/  IMAD R4, R72, R9, R4 ;  /* 0x0000000948047224 */ /* 0x000fc400078e0204 */
[C---:B------:R-:W-:Y:S02]  /*2750*/  VIADD R11, R0.reuse, 0x50 ;  /* 0x00000050000b7836 */ /* 0x040fe40000000000 */
[C---:B------:R-:W-:Y:S01]  /*2760*/  VIADD R10, R0.reuse, 0x51 ;  /* 0x00000051000a7836 */ /* 0x040fe20000000000 */
[----:B------:R3:W-:Y:S01]  /*2770*/  STL [R1+0x134], R4 ;  /* 0x0001340401007387 */ /* 0x0007e20000100800 */
[C---:B-1----:R-:W-:Y:S01]  /*2780*/  VIADD R8, R0.reuse, 0x52 ;  /* 0x0000005200087836 */ /* 0x042fe20000000000 */
[----:B------:R-:W-:Y:S01]  /*2790*/  IABS R86, R11 ;  /* 0x0000000b00567213 */ /* 0x000fe20000000000 */
[C---:B------:R-:W-:Y:S01]  /*27a0*/  VIADD R7, R0.reuse, 0x53 ;  /* 0x0000005300077836 */ /* 0x040fe20000000000 */
[----:B------:R-:W-:Y:S01]  /*27b0*/  STL [R1+0x9f4], R11 ;  /* 0x0009f40b01007387 */ /* 0x000fe20000100800 */
[----:B--2---:R-:W-:Y:S01]  /*27c0*/  VIADD R6, R0, 0x54 ;  /* 0x0000005400067836 */ /* 0x004fe20000000000 */
[----:B------:R-:W-:Y:S01]  /*27d0*/  IABS R101, R10 ;  /* 0x0000000a00657213 */ /* 0x000fe20000000000 */
[----:B------:R-:W-:Y:S01]  /*27e0*/  IMAD.HI.U32 R13, R73, R134, RZ ;  /* 0x00000086490d7227 */ /* 0x000fe200078e00ff */
[----:B------:R1:W-:Y:S01]  /*27f0*/  STL [R1+0x9ec], R10 ;  /* 0x0009ec0a01007387 */ /* 0x0003e20000100800 */
[----:B------:R-:W-:-:S02]  /*2800*/  IABS R117, R8 ;  /* 0x0000000800757213 */ /* 0x000fc40000000000 */
[----:B---3--:R-:W-:Y:S01]  /*2810*/  IABS R4, R6 ;  /* 0x0000000600047213 */ /* 0x008fe20000000000 */
[----:B------:R2:W-:Y:S01]  /*2820*/  STL [R1+0x9dc], R8 ;  /* 0x0009dc0801007387 */ /* 0x0005e20000100800 */
[C---:B------:R-:W-:Y:S01]  /*2830*/  IMAD.HI.U32 R9, R73.reuse, R101, RZ ;  /* 0x0000006549097227 */ /* 0x040fe200078e00ff */
[----:B------:R-:W-:Y:S02]  /*2840*/  IABS R135, R7 ;  /* 0x0000000700877213 */ /* 0x000fe40000000000 */
[----:B------:R-:W-:Y:S01]  /*2850*/  STL [R1+0x9d4], R7 ;  /* 0x0009d40701007387 */ /* 0x000fe20000100800 */
[----:B------:R-:W-:Y:S02]  /*2860*/  IMAD.MOV R9, RZ, RZ, -R9 ;  /* 0x000000ffff097224 */ /* 0x000fe400078e0a09 */
[C---:B-1----:R-:W-:Y:S01]  /*2870*/  IMAD.HI.U32 R10, R73.reuse, R86, RZ ;  /* 0x00000056490a7227 */ /* 0x042fe200078e00ff */
[----:B------:R1:W-:Y:S03]  /*2880*/  STL [R1+0x9d0], R6 ;  /* 0x0009d00601007387 */ /* 0x0003e60000100800 */
[----:B--2---:R-:W-:-:S04]  /*2890*/  IMAD.HI.U32 R8, R73, R117, RZ ;  /* 0x0000007549087227 */ /* 0x004fc800078e00ff */
[----:B------:R-:W-:Y:S02]  /*28a0*/  IMAD.MOV R10, RZ, RZ, -R10 ;  /* 0x000000ffff0a7224 */ /* 0x000fe400078e0a0a */
[----:B------:R-:W-:Y:S02]  /*28b0*/  IMAD.MOV R8, RZ, RZ, -R8 ;  /* 0x000000ffff087224 */ /* 0x000fe400078e0a08 */
[----:B-1----:R-:W-:-:S04]  /*28c0*/  IMAD.HI.U32 R6, R73, R4, RZ ;  /* 0x0000000449067227 */ /* 0x002fc800078e00ff */
[----:B------:R-:W-:Y:S02]  /*28d0*/  IMAD.MOV R6, RZ, RZ, -R6 ;  /* 0x000000ffff067224 */ /* 0x000fe400078e0a06 */
[C---:B------:R-:W-:Y:S02]  /*28e0*/  IMAD R86, R72.reuse, R10, R86 ;  /* 0x0000000a48567224 */ /* 0x040fe400078e0256 */
[----:B------:R-:W-:Y:S02]  /*28f0*/  IMAD R4, R72, R6, R4 ;  /* 0x0000000648047224 */ /* 0x000fe400078e0204 */
[----:B------:R-:W-:Y:S02]  /*2900*/  VIADD R10, R0, 0x55 ;  /* 0x00000055000a7836 */ /* 0x000fe40000000000 */
[----:B------:R-:W-:Y:S01]  /*2910*/  IMAD R117, R72, R8, R117 ;  /* 0x0000000848757224 */ /* 0x000fe200078e0275 */
[----:B------:R-:W-:Y:S01]  /*2920*/  STL [R1+0xc], R4 ;  /* 0x00000c0401007387 */ /* 0x000fe20000100800 */
[----:B------:R-:W-:-:S02]  /*2930*/  VIADD R8, R0, 0x56 ;  /* 0x0000005600087836 */ /* 0x000fc40000000000 */
[----:B------:R-:W-:Y:S01]  /*2940*/  VIADD R11, R0, 0x58 ;  /* 0x00000058000b7836 */ /* 0x000fe20000000000 */
[----:B------:R1:W-:Y:S01]  /*2950*/  STL [R1+0x9c8], R10 ;  /* 0x0009c80a01007387 */ /* 0x0003e20000100800 */
[----:B------:R-:W-:Y:S02]  /*2960*/  IMAD R101, R72, R9, R101 ;  /* 0x0000000948657224 */ /* 0x000fe400078e0265 */
[----:B------:R-:W-:Y:S01]  /*2970*/  IMAD.HI.U32 R7, R73, R135, RZ ;  /* 0x0000008749077227 */ /* 0x000fe200078e00ff */
[----:B------:R2:W-:Y:S01]  /*2980*/  STL [R1+0x9bc], R8 ;  /* 0x0009bc0801007387 */ /* 0x0005e20000100800 */
[----:B------:R-:W-:Y:S02]  /*2990*/  IABS R85, R11 ;  /* 0x0000000b00557213 */ /* 0x000fe40000000000 */
[----:B------:R-:W-:Y:S01]  /*29a0*/  VIADD R9, R0, 0x59 ;  /* 0x0000005900097836 */ /* 0x000fe20000000000 */
[----:B------:R3:W-:Y:S01]  /*29b0*/  STL [R1+0x9ac], R11 ;  /* 0x0009ac0b01007387 */ /* 0x0007e20000100800 */
[----:B------:R-:W-:Y:S01]  /*29c0*/  IMAD.MOV R7, RZ, RZ, -R7 ;  /* 0x000000ffff077224 */ /* 0x000fe200078e0a07 */
[----:B-1----:R-:W-:Y:S01]  /*29d0*/  IABS R10, R10 ;  /* 0x0000000a000a7213 */ /* 0x002fe20000000000 */
[----:B------:R-:W-:Y:S01]  /*29e0*/  IMAD.MOV R13, RZ, RZ, -R13 ;  /* 0x000000ffff0d7224 */ /* 0x000fe200078e0a0d */
[----:B------:R1:W-:Y:S01]  /*29f0*/  STL [R1+0x9a4], R9 ;  /* 0x0009a40901007387 */ /* 0x0003e20000100800 */
[----:B------:R-:W-:Y:S01]  /*2a00*/  IABS R102, R9 ;  /* 0x0000000900667213 */ /* 0x000fe20000000000 */
[----:B------:R-:W-:Y:S01]  /*2a10*/  IMAD R135, R72, R7, R135 ;  /* 0x0000000748877224 */ /* 0x000fe200078e0287 */
[----:B--2---:R-:W-:Y:S01]  /*2a20*/  IABS R8, R8 ;  /* 0x0000000800087213 */ /* 0x004fe20000000000 */
[----:B------:R-:W-:-:S02]  /*2a30*/  VIADD R7, R0, 0x5a ;  /* 0x0000005a00077836 */ /* 0x000fc40000000000 */
[----:B---3--:R-:W-:-:S03]  /*2a40*/  IMAD.HI.U32 R11, R73, R10, RZ ;  /* 0x0000000a490b7227 */ /* 0x008fc600078e00ff */
[----:B------:R-:W-:Y:S01]  /*2a50*/  STL [R1+0x9a0], R7 ;  /* 0x0009a00701007387 */ /* 0x000fe20000100800 */
[----:B-1----:R-:W-:Y:S01]  /*2a60*/  IMAD.HI.U32 R9, R73, R8, RZ ;  /* 0x0000000849097227 */ /* 0x002fe200078e00ff */
[----:B------:R-:W-:-:S03]  /*2a70*/  IABS R116, R7 ;  /* 0x0000000700747213 */ /* 0x000fc60000000000 */
[----:B------:R-:W-:Y:S02]  /*2a80*/  IMAD.MOV R11, RZ, RZ, -R11 ;  /* 0x000000ffff0b7224 */ /* 0x000fe400078e0a0b */
[----:B------:R-:W-:Y:S02]  /*2a90*/  IMAD.MOV R9, RZ, RZ, -R9 ;  /* 0x000000ffff097224 */ /* 0x000fe400078e0a09 */
[C---:B------:R-:W-:Y:S02]  /*2aa0*/  IMAD R10, R72.reuse, R11, R10 ;  /* 0x0000000b480a7224 */ /* 0x040fe400078e020a */
[----:B------:R-:W-:Y:S02]  /*2ab0*/  IMAD R8, R72, R9, R8 ;  /* 0x0000000948087224 */ /* 0x000fe400078e0208 */
[----:B------:R-:W-:Y:S01]  /*2ac0*/  VIADD R14, R0, 0x5b ;  /* 0x0000005b000e7836 */ /* 0x000fe20000000000 */
[----:B------:R1:W-:Y:S01]  /*2ad0*/  STL [R1+0xd0], R10 ;  /* 0x0000d00a01007387 */ /* 0x0003e20000100800 */
[----:B------:R-:W-:-:S02]  /*2ae0*/  IMAD R134, R72, R13, R134 ;  /* 0x0000000d48867224 */ /* 0x000fc400078e0286 */
[C---:B------:R-:W-:Y:S01]  /*2af0*/  IMAD.HI.U32 R6, R73.reuse, R102, RZ ;  /* 0x0000006649067227 */ /* 0x040fe200078e00ff */
[----:B------:R2:W-:Y:S01]  /*2b00*/  STL [R1+0x1b8], R8 ;  /* 0x0001b80801007387 */ /* 0x0005e20000100800 */
[----:B------:R-:W-:Y:S02]  /*2b10*/  IABS R136, R14 ;  /* 0x0000000e00887213 */ /* 0x000fe40000000000 */
[C---:B------:R-:W-:Y:S01]  /*2b20*/  VIADD R13, R0.reuse, 0x5d ;  /* 0x0000005d000d7836 */ /* 0x040fe20000000000 */
[----:B------:R-:W-:Y:S01]  /*2b30*/  STL [R1+0x994], R14 ;  /* 0x0009940e01007387 */ /* 0x000fe20000100800 */
[C---:B------:R-:W-:Y:S02]  /*2b40*/  VIADD R12, R0.reuse, 0x5e ;  /* 0x0000005e000c7836 */ /* 0x040fe40000000000 */
[C---:B-1----:R-:W-:Y:S02]  /*2b50*/  VIADD R10, R0.reuse, 0x5c ;  /* 0x0000005c000a7836 */ /* 0x042fe40000000000 */
[----:B------:R-:W-:Y:S01]  /*2b60*/  VIADD R11, R0, 0x60 ;  /* 0x00000060000b7836 */ /* 0x000fe20000000000 */
[----:B--2---:R-:W-:Y:S01]  /*2b70*/  IABS R8, R13 ;  /* 0x0000000d00087213 */ /* 0x004fe20000000000 */
[----:B------:R-:W-:Y:S01]  /*2b80*/  IMAD.MOV R6, RZ, RZ, -R6 ;  /* 0x000000ffff067224 */ /* 0x000fe200078e0a06 */
[----:B------:R1:W-:Y:S01]  /*2b90*/  STL [R1+0x988], R10 ;  /* 0x0009880a01007387 */ /* 0x0003e20000100800 */
[----:B------:R-:W-:Y:S01]  /*2ba0*/  IMAD.HI.U32 R7, R73, R85, RZ ;  /* 0x0000005549077227 */ /* 0x000fe200078e00ff */
[----:B------:R-:W-:-:S02]  /*2bb0*/  IABS R88, R11 ;  /* 0x0000000b00587213 */ /* 0x000fc40000000000 */
[----:B------:R-:W-:Y:S01]  /*2bc0*/  STL [R1+0x980], R13 ;  /* 0x0009800d01007387 */ /* 0x000fe20000100800 */
[----:B------:R-:W-:Y:S01]  /*2bd0*/  IMAD R102, R72, R6, R102 ;  /* 0x0000000648667224 */ /* 0x000fe200078e0266 */
[----:B------:R-:W-:Y:S01]  /*2be0*/  IABS R6, R12 ;  /* 0x0000000c00067213 */ /* 0x000fe20000000000 */
[----:B------:R-:W-:Y:S01]  /*2bf0*/  IMAD.MOV R7, RZ, RZ, -R7 ;  /* 0x000000ffff077224 */ /* 0x000fe200078e0a07 */
[----:B------:R2:W-:Y:S01]  /*2c00*/  STL [R1+0x974], R12 ;  /* 0x0009740c01007387 */ /* 0x0005e20000100800 */
[C---:B------:R-:W-:Y:S01]  /*2c10*/  IMAD.HI.U32 R9, R73.reuse, R8, RZ ;  /* 0x0000000849097227 */ /* 0x040fe200078e00ff */
[----:B-1----:R-:W-:Y:S02]  /*2c20*/  IABS R10, R10 ;  /* 0x0000000a000a7213 */ /* 0x002fe40000000000 */
[----:B------:R1:W-:Y:S01]  /*2c30*/  STL [R1+0x970], R11 ;  /* 0x0009700b01007387 */ /* 0x0003e20000100800 */
[----:B------:R-:W-:-:S04]  /*2c40*/  IMAD.HI.U32 R4, R73, R116, RZ ;  /* 0x0000007449047227 */ /* 0x000fc800078e00ff */
[----:B------:R-:W-:Y:S02]  /*2c50*/  IMAD R85, R72, R7, R85 ;  /* 0x0000000748557224 */ /* 0x000fe400078e0255 */
[----:B--2---:R-:W-:-:S04]  /*2c60*/  IMAD.HI.U32 R12, R73, R136, RZ ;  /* 0x00000088490c7227 */ /* 0x004fc800078e00ff */
[----:B-1----:R-:W-:-:S04]  /*2c70*/  IMAD.HI.U32 R11, R73, R10, RZ ;  /* 0x0000000a490b7227 */ /* 0x002fc800078e00ff */
[----:B------:R-:W-:Y:S02]  /*2c80*/  IMAD.MOV R11, RZ, RZ, -R11 ;  /* 0x000000ffff0b7224 */ /* 0x000fe400078e0a0b */
[----:B------:R-:W-:-:S04]  /*2c90*/  IMAD.HI.U32 R7, R73, R6, RZ ;  /* 0x0000000649077227 */ /* 0x000fc800078e00ff */
[----:B------:R-:W-:Y:S02]  /*2ca0*/  IMAD.MOV R9, RZ, RZ, -R9 ;  /* 0x000000ffff097224 */ /* 0x000fe400078e0a09 */
[----:B------:R-:W-:Y:S02]  /*2cb0*/  IMAD.MOV R4, RZ, RZ, -R4 ;  /* 0x000000ffff047224 */ /* 0x000fe400078e0a04 */
[C---:B------:R-:W-:Y:S02]  /*2cc0*/  IMAD R10, R72.reuse, R11, R10 ;  /* 0x0000000b480a7224 */ /* 0x040fe400078e020a */
[----:B------:R-:W-:Y:S02]  /*2cd0*/  IMAD.MOV R12, RZ, RZ, -R12 ;  /* 0x000000ffff0c7224 */ /* 0x000fe400078e0a0c */
[----:B------:R-:W-:Y:S01]  /*2ce0*/  IMAD.MOV R7, RZ, RZ, -R7 ;  /* 0x000000ffff077224 */ /* 0x000fe200078e0a07 */
[----:B------:R1:W-:Y:S01]  /*2cf0*/  STL [R1+0x8], R10 ;  /* 0x0000080a01007387 */ /* 0x0003e20000100800 */
[----:B------:R-:W-:-:S02]  /*2d00*/  IMAD R8, R72, R9, R8 ;  /* 0x0000000948087224 */ /* 0x000fc400078e0208 */
[C---:B------:R-:W-:Y:S02]  /*2d10*/  IMAD R116, R72.reuse, R4, R116 ;  /* 0x0000000448747224 */ /* 0x040fe400078e0274 */
[----:B------:R-:W-:Y:S01]  /*2d20*/  IMAD.HI.U32 R4, R73, R88, RZ ;  /* 0x0000005849047227 */ /* 0x000fe200078e00ff */
[----:B------:R2:W-:Y:S03]  /*2d30*/  STL [R1+0xd4], R8 ;  /* 0x0000d40801007387 */ /* 0x0005e60000100800 */
[C---:B------:R-:W-:Y:S02]  /*2d40*/  IMAD R136, R72.reuse, R12, R136 ;  /* 0x0000000c48887224 */ /* 0x040fe400078e0288 */
[----:B------:R-:W-:Y:S02]  /*2d50*/  IMAD R6, R72, R7, R6 ;  /* 0x0000000748067224 */ /* 0x000fe400078e0206 */
[----:B------:R-:W-:-:S02]  /*2d60*/  VIADD R12, R0, 0x61 ;  /* 0x00000061000c7836 */ /* 0x000fc40000000000 */
[C---:B------:R-:W-:Y:S01]  /*2d70*/  VIADD R9, R0.reuse, 0x64 ;  /* 0x0000006400097836 */ /* 0x040fe20000000000 */
[----:B------:R-:W-:Y:S01]  /*2d80*/  STL [R1+0x1b4], R6 ;  /* 0x0001b40601007387 */ /* 0x000fe20000100800 */
[----:B------:R-:W-:Y:S01]  /*2d90*/  IMAD.MOV R4, RZ, RZ, -R4 ;  /* 0x000000ffff047224 */ /* 0x000fe200078e0a04 */
[----:B------:R-:W-:Y:S01]  /*2da0*/  IABS R103, R12 ;  /* 0x0000000c00677213 */ /* 0x000fe20000000000 */
[C---:B------:R-:W-:Y:S01]  /*2db0*/  VIADD R11, R0.reuse, 0x62 ;  /* 0x00000062000b7836 */ /* 0x040fe20000000000 */
[----:B------:R3:W-:Y:S01]  /*2dc0*/  STL [R1+0x964], R12 ;  /* 0x0009640c01007387 */ /* 0x0007e20000100800 */
[C---:B-1----:R-:W-:Y:S01]  /*2dd0*/  VIADD R10, R0.reuse, 0x63 ;  /* 0x00000063000a7836 */ /* 0x042fe20000000000 */
[----:B------:R-:W-:Y:S01]  /*2de0*/  IABS R7, R9 ;  /* 0x0000000900077213 */ /* 0x000fe20000000000 */
[----:B--2---:R-:W-:Y:S01]  /*2df0*/  VIADD R8, R0, 0x65 ;  /* 0x0000006500087836 */ /* 0x004fe20000000000 */
[----:B------:R1:W-:Y:S01]  /*2e00*/  STL [R1+0x95c], R11 ;  /* 0x00095c0b01007387 */ /* 0x0003e20000100800 */
[----:B------:R-:W-:Y:S01]  /*2e10*/  IMAD R88, R72, R4, R88 ;  /* 0x0000000448587224 */ /* 0x000fe200078e0258 */
[----:B------:R-:W-:Y:S01]  /*2e20*/  IABS R137, R10 ;  /* 0x0000000a00897213 */ /* 0x000fe20000000000 */
[----:B------:R-:W-:Y:S01]  /*2e30*/  VIADD R14, R0, 0x71 ;  /* 0x00000071000e7836 */ /* 0x000fe20000000000 */
[----:B------:R-:W-:Y:S01]  /*2e40*/  IABS R4, R8 ;  /* 0x0000000800047213 */ /* 0x000fe20000000000 */
[----:B------:R2:W-:Y:S01]  /*2e50*/  STL [R1+0x94c], R10 ;  /* 0x00094c0a01007387 */ /* 0x0005e20000100800 */
[----:B------:R-:W-:-:S02]  /*2e60*/  IABS R120, R11 ;  /* 0x0000000b00787213 */ /* 0x000fc40000000000 */
[----:B---3--:R-:W-:Y:S01]  /*2e70*/  LOP3.LUT R12, R16, 0x7f, RZ, 0xc0, !PT ;  /* 0x0000007f100c7812 */ /* 0x008fe200078ec0ff */
[----:B------:R3:W-:Y:S01]  /*2e80*/  STL [R1+0x944], R9 ;  /* 0x0009440901007387 */ /* 0x0007e20000100800 */
[C---:B------:R-:W-:Y:S01]  /*2e90*/  IMAD.HI.U32 R6, R73.reuse, R4, RZ ;  /* 0x0000000449067227 */ /* 0x040fe200078e00ff */
[----:B------:R-:W-:Y:S02]  /*2ea0*/  IABS R106, R14 ;  /* 0x0000000e006a7213 */ /* 0x000fe40000000000 */
[----:B------:R5:W-:Y:S01]  /*2eb0*/  STL [R1+0x940], R8 ;  /* 0x0009400801007387 */ /* 0x000be20000100800 */
[----:B-1----:R-:W-:Y:S01]  /*2ec0*/  IMAD.HI.U32 R11, R73, R103, RZ ;  /* 0x00000067490b7227 */ /* 0x002fe200078e00ff */
[----:B------:R-:W-:-:S03]  /*2ed0*/  ISETP.NE.U32.AND P2, PT, R12, RZ, PT ;  /* 0x000000ff0c00720c */ /* 0x000fc60003f45070 */
[----:B--2---:R-:W-:-:S04]  /*2ee0*/  IMAD.HI.U32 R10, R73, R120, RZ ;  /* 0x00000078490a7227 */ /* 0x004fc800078e00ff */
[----:B---3--:R-:W-:-:S04]  /*2ef0*/  IMAD.HI.U32 R9, R73, R137, RZ ;  /* 0x0000008949097227 */ /* 0x008fc800078e00ff */
[----:B-----5:R-:W-:-:S04]  /*2f00*/  IMAD.HI.U32 R8, R73, R7, RZ ;  /* 0x0000000749087227 */ /* 0x020fc800078e00ff */
[----:B------:R-:W-:Y:S02]  /*2f10*/  IMAD.MOV R8, RZ, RZ, -R8 ;  /* 0x000000ffff087224 */ /* 0x000fe400078e0a08 */
[----:B------:R-:W-:Y:S02]  /*2f20*/  IMAD.MOV R9, RZ, RZ, -R9 ;  /* 0x000000ffff097224 */ /* 0x000fe400078e0a09 */
[----:B------:R-:W-:Y:S02]  /*2f30*/  IMAD.MOV R6, RZ, RZ, -R6 ;  /* 0x000000ffff067224 */ /* 0x000fe400078e0a06 */
[----:B------:R-:W-:Y:S02]  /*2f40*/  IMAD.MOV R11, RZ, RZ, -R11 ;  /* 0x000000ffff0b7224 */ /* 0x000fe400078e0a0b */
[----:B------:R-:W-:Y:S02]  /*2f50*/  IMAD.MOV R10, RZ, RZ, -R10 ;  /* 0x000000ffff0a7224 */ /* 0x000fe400078e0a0a */
[----:B------:R-:W-:-:S02]  /*2f60*/  IMAD R7, R72, R8, R7 ;  /* 0x0000000848077224 */ /* 0x000fc400078e0207 */
[C---:B------:R-:W-:Y:S02]  /*2f70*/  IMAD R137, R72.reuse, R9, R137 ;  /* 0x0000000948897224 */ /* 0x040fe400078e0289 */
[C---:B------:R-:W-:Y:S01]  /*2f80*/  IMAD R4, R72.reuse, R6, R4 ;  /* 0x0000000648047224 */ /* 0x040fe200078e0204 */
[----:B------:R1:W-:Y:S01]  /*2f90*/  STL [R1+0x14], R7 ;  /* 0x0000140701007387 */ /* 0x0003e20000100800 */
[----:B------:R-:W-:Y:S02]  /*2fa0*/  IMAD R103, R72, R11, R103 ;  /* 0x0000000b48677224 */ /* 0x000fe400078e0267 */
[----:B------:R-:W-:Y:S01]  /*2fb0*/  VIADD R9, R0, 0x66 ;  /* 0x0000006600097836 */ /* 0x000fe20000000000 */
[----:B------:R-:W-:Y:S01]  /*2fc0*/  STL [R1+0xd8], R4 ;  /* 0x0000d80401007387 */ /* 0x000fe20000100800 */
[----:B------:R-:W-:Y:S02]  /*2fd0*/  IMAD R120, R72, R10, R120 ;  /* 0x0000000a48787224 */ /* 0x000fe400078e0278 */
[C---:B------:R-:W-:Y:S01]  /*2fe0*/  VIADD R11, R0.reuse, 0x68 ;  /* 0x00000068000b7836 */ /* 0x040fe20000000000 */
[----:B------:R2:W-:Y:S01]  /*2ff0*/  STL [R1+0x938], R9 ;  /* 0x0009380901007387 */ /* 0x0005e20000100800 */
[----:B------:R-:W-:-:S02]  /*3000*/  VIADD R10, R0, 0x69 ;  /* 0x00000069000a7836 */ /* 0x000fc40000000000 */
[C---:B------:R-:W-:Y:S01]  /*3010*/  VIADD R8, R0.reuse, 0x6a ;  /* 0x0000006a00087836 */ /* 0x040fe20000000000 */
[----:B------:R-:W-:Y:S01]  /*3020*/  IABS R90, R11 ;  /* 0x0000000b005a7213 */ /* 0x000fe20000000000 */
[----:B-1----:R-:W-:Y:S01]  /*3030*/  VIADD R7, R0, 0x6b ;  /* 0x0000006b00077836 */ /* 0x002fe20000000000 */
[----:B------:R-:W-:Y:S01]  /*3040*/  IABS R104, R10 ;  /* 0x0000000a00687213 */ /* 0x000fe20000000000 */
[----:B------:R-:W-:Y:S01]  /*3050*/  STL [R1+0x92c], R11 ;  /* 0x00092c0b01007387 */ /* 0x000fe20000100800 */
[----:B------:R-:W-:Y:S01]  /*3060*/  IABS R123, R8 ;  /* 0x00000008007b7213 */ /* 0x000fe20000000000 */
[----:B------:R-:W-:Y:S01]  /*3070*/  IMAD R13, R3, 0x80, R12 ;  /* 0x00000080030d7824 */ /* 0x000fe200078e020c */
[----:B--2---:R-:W-:Y:S01]  /*3080*/  IABS R9, R9 ;  /* 0x0000000900097213 */ /* 0x004fe20000000000 */
[----:B------:R1:W-:Y:S01]  /*3090*/  STL [R1+0x91c], R10 ;  /* 0x00091c0a01007387 */ /* 0x0003e20000100800 */
[----:B------:R-:W-:Y:S01]  /*30a0*/  IABS R138, R7 ;  /* 0x00000007008a7213 */ /* 0x000fe20000000000 */
[----:B------:R-:W-:Y:S01]  /*30b0*/  IMAD.HI.U32 R6, R73, R123, RZ ;  /* 0x0000007b49067227 */ /* 0x000fe200078e00ff */
[----:B------:R-:W-:Y:S01]  /*30c0*/  IABS R3, R13 ;  /* 0x0000000d00037213 */ /* 0x000fe20000000000 */
[----:B------:R2:W-:Y:S01]  /*30d0*/  STL [R1+0x914], R8 ;  /* 0x0009140801007387 */ /* 0x0005e20000100800 */
[----:B------:R-:W-:Y:S01]  /*30e0*/  ISETP.GE.AND P1, PT, R13, RZ, PT ;  /* 0x000000ff0d00720c */ /* 0x000fe20003f26270 */
[----:B------:R-:W-:-:S02]  /*30f0*/  IMAD.MOV R6, RZ, RZ, -R6 ;  /* 0x000000ffff067224 */ /* 0x000fc400078e0a06 */
[----:B------:R3:W-:Y:S01]  /*3100*/  STL [R1+0x904], R7 ;  /* 0x0009040701007387 */ /* 0x0007e20000100800 */
[----:B------:R-:W-:-:S04]  /*3110*/  IMAD.HI.U32 R5, R5, R3, RZ ;  /* 0x0000000305057227 */ /* 0x000fc800078e00ff */
[----:B-1----:R-:W-:-:S04]  /*3120*/  IMAD.HI.U32 R10, R73, R9, RZ ;  /* 0x00000009490a7227 */ /* 0x002fc800078e00ff */
[----:B--2---:R-:W-:-:S04]  /*3130*/  IMAD.HI.U32 R8, R73, R90, RZ ;  /* 0x0000005a49087227 */ /* 0x004fc800078e00ff */
[----:B---3--:R-:W-:-:S04]  /*3140*/  IMAD.HI.U32 R7, R73, R104, RZ ;  /* 0x0000006849077227 */ /* 0x008fc800078e00ff */
[----:B------:R-:W-:Y:S02]  /*3150*/  IMAD.MOV R10, RZ, RZ, -R10 ;  /* 0x000000ffff0a7224 */ /* 0x000fe400078e0a0a */
[----:B------:R-:W-:Y:S02]  /*3160*/  IMAD.MOV R8, RZ, RZ, -R8 ;  /* 0x000000ffff087224 */ /* 0x000fe400078e0a08 */
[----:B------:R-:W-:Y:S02]  /*3170*/  IMAD.MOV R7, RZ, RZ, -R7 ;  /* 0x000000ffff077224 */ /* 0x000fe400078e0a07 */
[C---:B------:R-:W-:Y:S02]  /*3180*/  IMAD R9, R72.reuse, R10, R9 ;  /* 0x0000000a48097224 */ /* 0x040fe400078e0209 */
[C---:B------:R-:W-:Y:S02]  /*3190*/  IMAD R90, R72.reuse, R8, R90 ;  /* 0x00000008485a7224 */ /* 0x040fe400078e025a */
[----:B------:R-:W-:Y:S01]  /*31a0*/  IMAD R104, R72, R7, R104 ;  /* 0x0000000748687224 */ /* 0x000fe200078e0268 */
[----:B------:R-:W-:Y:S01]  /*31b0*/  STL [R1+0x178], R9 ;  /* 0x0001780901007387 */ /* 0x000fe20000100800 */
[----:B------:R-:W-:-:S02]  /*31c0*/  VIADD R8, R0, 0x6c ;  /* 0x0000006c00087836 */ /* 0x000fc40000000000 */
[----:B------:R-:W-:Y:S02]  /*31d0*/  VIADD R7, R0, 0x6d ;  /* 0x0000006d00077836 */ /* 0x000fe40000000000 */
[----:B------:R-:W-:Y:S01]  /*31e0*/  IMAD.HI.U32 R4, R73, R138, RZ ;  /* 0x0000008a49047227 */ /* 0x000fe200078e00ff */
[----:B------:R1:W-:Y:S01]  /*31f0*/  STL [R1+0x8f8], R8 ;  /* 0x0008f80801007387 */ /* 0x0003e20000100800 */
[----:B------:R-:W-:Y:S02]  /*3200*/  IABS R10, R8 ;  /* 0x00000008000a7213 */ /* 0x000fe40000000000 */
[----:B------:R-:W-:Y:S01]  /*3210*/  IMAD R123, R72, R6, R123 ;  /* 0x00000006487b7224 */ /* 0x000fe200078e027b */
[----:B------:R-:W-:Y:S01]  /*3220*/  STL [R1+0x8f0], R7 ;  /* 0x0008f00701007387 */ /* 0x000fe20000100800 */
[----:B------:R-:W-:Y:S02]  /*3230*/  VIADD R6, R0, 0x6e ;  /* 0x0000006e00067836 */ /* 0x000fe40000000000 */
[----:B------:R-:W-:-:S02]  /*3240*/  IMAD.MOV R5, RZ, RZ, -R5 ;  /* 0x000000ffff057224 */ /* 0x000fc400078e0a05 */
[----:B------:R-:W-:Y:S01]  /*3250*/  IMAD.MOV R4, RZ, RZ, -R4 ;  /* 0x000000ffff047224 */ /* 0x000fe200078e0a04 */
[----:B-1----:R-:W-:Y:S01]  /*3260*/  IABS R8, R7 ;  /* 0x0000000700087213 */ /* 0x002fe20000000000 */
[----:B------:R-:W-:Y:S01]  /*3270*/  IMAD R3, R2, R5, R3 ;  /* 0x0000000502037224 */ /* 0x000fe200078e0203 */
[----:B------:R1:W-:Y:S01]  /*3280*/  STL [R1+0x8c0], R6 ;  /* 0x0008c00601007387 */ /* 0x0003e20000100800 */
[----:B------:R-:W-:Y:S02]  /*3290*/  IMAD R138, R72, R4, R138 ;  /* 0x00000004488a7224 */ /* 0x000fe400078e028a */
[----:B------:R-:W-:Y:S01]  /*32a0*/  IMAD.HI.U32 R11, R73, R10, RZ ;  /* 0x0000000a490b7227 */ /* 0x000fe200078e00ff */
[----:B------:R-:W-:-:S03]  /*32b0*/  ISETP.GT.U32.AND P0, PT, R2, R3, PT ;  /* 0x000000030200720c */ /* 0x000fc60003f04070 */
[----:B------:R-:W-:Y:S02]  /*32c0*/  VIADD R4, R0, 0x70 ;  /* 0x0000007000047836 */ /* 0x000fe40000000000 */
[C---:B------:R-:W-:Y:S01]  /*32d0*/  IMAD.HI.U32 R9, R73.reuse, R8, RZ ;  /* 0x0000000849097227 */ /* 0x040fe200078e00ff */
[----:B-1----:R-:W-:Y:S02]  /*32e0*/  IABS R6, R6 ;  /* 0x0000000600067213 */ /* 0x002fe40000000000 */
[----:B------:R-:W-:Y:S01]  /*32f0*/  IABS R89, R4 ;  /* 0x0000000400597213 */ /* 0x000fe20000000000 */
[----:B------:R-:W-:Y:S01]  /*3300*/  IMAD.MOV R11, RZ, RZ, -R11 ;  /* 0x000000ffff0b7224 */ /* 0x000fe200078e0a0b */
[----:B------:R1:W-:Y:S01]  /*3310*/  STL [R1+0x8bc], R4 ;  /* 0x0008bc0401007387 */ /* 0x0003e20000100800 */
[----:B------:R-:W-:-:S03]  /*3320*/  IMAD.HI.U32 R7, R73, R6, RZ ;  /* 0x0000000649077227 */ /* 0x000fc600078e00ff */
[----:B------:R-:W-:Y:S01]  /*3330*/  STL [R1+0x84c], R13 ;  /* 0x00084c0d01007387 */ /* 0x000fe20000100800 */
[----:B------:R-:W-:Y:S02]  /*3340*/  IMAD.MOV R9, RZ, RZ, -R9 ;  /* 0x000000ffff097224 */ /* 0x000fe400078e0a09 */
[----:B------:R-:W-:Y:S02]  /*3350*/  IMAD.MOV R7, RZ, RZ, -R7 ;  /* 0x000000ffff077224 */ /* 0x000fe400078e0a07 */
[C---:B------:R-:W-:Y:S02]  /*3360*/  IMAD R10, R72.reuse, R11, R10 ;  /* 0x0000000b480a7224 */ /* 0x040fe400078e020a */
[C---:B------:R-:W-:Y:S02]  /*3370*/  IMAD R8, R72.reuse, R9, R8 ;  /* 0x0000000948087224 */ /* 0x040fe400078e0208 */
[----:B-1----:R-:W-:Y:S01]  /*3380*/  IMAD.HI.U32 R4, R73, R89, RZ ;  /* 0x0000005949047227 */ /* 0x002fe200078e00ff */
[----:B------:R1:W-:Y:S03]  /*3390*/  STL [R1+0x44], R10 ;  /* 0x0000440a01007387 */ /* 0x0003e60000100800 */
[----:B------:R-:W-:Y:S01]  /*33a0*/  IMAD R6, R72, R7, R6 ;  /* 0x0000000748067224 */ /* 0x000fe200078e0206 */
[----:B------:R2:W-:Y:S01]  /*33b0*/  STL [R1+0x10c], R8 ;  /* 0x00010c0801007387 */ /* 0x0005e20000100800 */
[----:B------:R-:W-:-:S02]  /*33c0*/  VIADD R9, R0, 0x74 ;  /* 0x0000007400097836 */ /* 0x000fc40000000000 */
[----:B------:R-:W-:Y:S01]  /*33d0*/  IMAD.MOV R4, RZ, RZ, -R4 ;  /* 0x000000ffff047224 */ /* 0x000fe200078e0a04 */
[----:B------:R3:W-:Y:S01]  /*33e0*/  STL [R1+0x1f4], R6 ;  /* 0x0001f40601007387 */ /* 0x0007e20000100800 */
[----:B------:R-:W-:Y:S02]  /*33f0*/  @!P0 IMAD.IADD R3, R3, 0x1, -R2 ;  /* 0x0000000103038824 */ /* 0x000fe400078e0a02 */
[C---:B-1----:R-:W-:Y:S01]  /*3400*/  VIADD R10, R0.reuse, 0x73 ;  /* 0x00000073000a7836 */ /* 0x042fe20000000000 */
[----:B------:R-:W-:Y:S01]  /*3410*/  STL [R1+0x8b8], R14 ;  /* 0x0008b80e01007387 */ /* 0x000fe20000100800 */
[----:B------:R-:W-:Y:S01]  /*3420*/  VIADD R11, R0, 0x72 ;  /* 0x00000072000b7836 */ /* 0x000fe20000000000 */
[----:B------:R-:W-:Y:S01]  /*3430*/  ISETP.GT.U32.AND P0, PT, R2, R3, PT ;  /* 0x000000030200720c */ /* 0x000fe20003f04070 */
[----:B--2---:R-:W-:Y:S01]  /*3440*/  VIADD R8, R0, 0x75 ;  /* 0x0000007500087836 */ /* 0x004fe20000000000 */
[----:B------:R-:W-:Y:S01]  /*3450*/  IABS R139, R10 ;  /* 0x0000000a008b7213 */ /* 0x000fe20000000000 */
[----:B------:R-:W-:Y:S01]  /*3460*/  IMAD R89, R72, R4, R89 ;  /* 0x0000000448597224 */ /* 0x000fe200078e0259 */
[----:B---3--:R-:W-:Y:S01]  /*3470*/  IABS R6, R9 ;  /* 0x0000000900067213 */ /* 0x008fe20000000000 */
[----:B------:R-:W-:Y:S01]  /*3480*/  STL [R1+0x8b4], R11 ;  /* 0x0008b40b01007387 */ /* 0x000fe20000100800 */
[----:B------:R-:W-:Y:S01]  /*3490*/  IABS R4, R8 ;  /* 0x0000000800047213 */ /* 0x000fe20000000000 */
[----:B------:R-:W-:Y:S01]  /*34a0*/  IMAD R68, R12, R71, RZ ;  /* 0x000000470c447224 */ /* 0x000fe200078e02ff */
[----:B------:R-:W-:Y:S01]  /*34b0*/  IABS R122, R11 ;  /* 0x0000000b007a7213 */ /* 0x000fe20000000000 */
[----:B------:R-:W-:Y:S01]  /*34c0*/  STL [R1+0x8ac], R10 ;  /* 0x0008ac0a01007387 */ /* 0x000fe20000100800 */
[----:B------:R-:W-:-:S03]  /*34d0*/  IMAD.HI.U32 R7, R73, R6, RZ ;  /* 0x0000000649077227 */ /* 0x000fc600078e00ff */
[----:B------:R-:W-:Y:S01]  /*34e0*/  STL [R1+0x8a8], R9 ;  /* 0x0008a80901007387 */ /* 0x000fe20000100800 */
[----:B------:R-:W-:-:S03]  /*34f0*/  IMAD.HI.U32 R5, R73, R4, RZ ;  /* 0x0000000449057227 */ /* 0x000fc600078e00ff */
[----:B------:R1:W-:Y:S01]  /*3500*/  STL [R1+0x8a0], R8 ;  /* 0x0008a00801007387 */ /* 0x0003e20000100800 */
[----:B------:R-:W-:Y:S02]  /*3510*/  IMAD.MOV R7, RZ, RZ, -R7 ;  /* 0x000000ffff077224 */ /* 0x000fe400078e0a07 */
[----:B------:R-:W-:Y:S02]  /*3520*/  IMAD.MOV R5, RZ, RZ, -R5 ;  /* 0x000000ffff057224 */ /* 0x000fe400078e0a05 */
[C---:B------:R-:W-:Y:S02]  /*3530*/  IMAD R6, R72.reuse, R7, R6 ;  /* 0x0000000748067224 */ /* 0x040fe400078e0206 */
[----:B------:R-:W-:Y:S02]  /*3540*/  IMAD R4, R72, R5, R4 ;  /* 0x0000000548047224 */ /* 0x000fe400078e0204 */
[----:B------:R-:W-:Y:S01]  /*3550*/  @!P0 IMAD.IADD R3, R3, 0x1, -R2 ;  /* 0x0000000103038824 */ /* 0x000fe200078e0a02 */
[----:B------:R-:W-:Y:S01]  /*3560*/  ISETP.NE.AND P0, PT, R74, RZ, PT ;  /* 0x000000ff4a00720c */ /* 0x000fe20003f05270 */
[----:B-1----:R-:W-:Y:S01]  /*3570*/  IMAD.HI.U32 R8, R73, R139, RZ ;  /* 0x0000008b49087227 */ /* 0x002fe200078e00ff */
[----:B------:R1:W-:Y:S03]  /*3580*/  STL [R1+0x18], R6 ;  /* 0x0000180601007387 */ /* 0x0003e60000100800 */
[----:B------:R-:W-:Y:S01]  /*3590*/  IMAD.MOV R8, RZ, RZ, -R8 ;  /* 0x000000ffff087224 */ /* 0x000fe200078e0a08 */
[----:B------:R2:W-:Y:S01]  /*35a0*/  STL [R1+0x110], R4 ;  /* 0x0001100401007387 */ /* 0x0005e20000100800 */
[----:B------:R-:W-:-:S02]  /*35b0*/  VIADD R7, R0, 0x76 ;  /* 0x0000007600077836 */ /* 0x000fc40000000000 */
[----:B------:R-:W-:Y:S02]  /*35c0*/  IMAD R139, R72, R8, R139 ;  /* 0x00000008488b7224 */ /* 0x000fe400078e028b */
[C---:B------:R-:W-:Y:S01]  /*35d0*/  VIADD R8, R0.reuse, 0x78 ;  /* 0x0000007800087836 */ /* 0x040fe20000000000 */
[----:B-1----:R-:W1:Y:S01]  /*35e0*/  LDC R6, c[0x0][0x3a0] ;  /* 0x0000e800ff067b82 */ /* 0x002e620000000800 */
[C---:B------:R-:W-:Y:S01]  /*35f0*/  VIADD R5, R0.reuse, 0x79 ;  /* 0x0000007900057836 */ /* 0x040fe20000000000 */
[----:B------:R3:W-:Y:S01]  /*3600*/  STL [R1+0x89c], R7 ;  /* 0x00089c0701007387 */ /* 0x0007e20000100800 */
[----:B------:R-:W-:Y:S01]  /*3610*/  VIADD R2, R0, 0x7a ;  /* 0x0000007a00027836 */ /* 0x000fe20000000000 */
[----:B--2---:R-:W-:Y:S01]  /*3620*/  IABS R4, R8 ;  /* 0x0000000800047213 */ /* 0x004fe20000000000 */
[----:B------:R-:W-:Y:S01]  /*3630*/  @!P1 IMAD.MOV R3, RZ, RZ, -R3 ;  /* 0x000000ffff039224 */ /* 0x000fe200078e0a03 */
[----:B------:R2:W-:Y:S01]  /*3640*/  STL [R1+0x898], R8 ;  /* 0x0008980801007387 */ /* 0x0005e20000100800 */
[----:B------:R-:W-:Y:S01]  /*3650*/  IABS R105, R5 ;  /* 0x0000000500697213 */ /* 0x000fe20000000000 */
[C---:B------:R-:W-:Y:S01]  /*3660*/  IMAD.HI.U32 R10, R73.reuse, R106, RZ ;  /* 0x0000006a490a7227 */ /* 0x040fe200078e00ff */
[----:B------:R-:W-:Y:S01]  /*3670*/  IABS R121, R2 ;  /* 0x0000000200797213 */ /* 0x000fe20000000000 */
[----:B------:R5:W-:Y:S01]  /*3680*/  STL [R1+0x894], R5 ;  /* 0x0008940501007387 */ /* 0x000be20000100800 */
[----:B------:R-:W-:Y:S01]  /*3690*/  @!P0 LOP3.LUT R3, RZ, R74, RZ, 0x33, !PT ;  /* 0x0000004aff038212 */ /* 0x000fe200078e33ff */
[----:B------:R-:W-:Y:S01]  /*36a0*/  IMAD.HI.U32 R9, R73, R122, RZ ;  /* 0x0000007a49097227 */ /* 0x000fe200078e00ff */
[----:B---3--:R-:W-:Y:S01]  /*36b0*/  IABS R7, R7 ;  /* 0x0000000700077213 */ /* 0x008fe20000000000 */
[----:B------:R3:W-:Y:S01]  /*36c0*/  STL [R1+0x88c], R2 ;  /* 0x00088c0201007387 */ /* 0x0007e20000100800 */
[----:B----4-:R-:W-:Y:S01]  /*36d0*/  LEA R69, P1, R68, UR14, 0x1 ;  /* 0x0000000e44457c11 */ /* 0x010fe2000f8208ff */
[----:B0-----:R-:W-:-:S02]  /*36e0*/  IMAD R3, R3, UR4, RZ ;  /* 0x0000000403037c24 */ /* 0x001fc4000f8e02ff */
[----:B--2---:R-:W-:Y:S01]  /*36f0*/  IMAD.HI.U32 R8, R73, R7, RZ ;  /* 0x0000000749087227 */ /* 0x004fe200078e00ff */
[----:B------:R-:W-:-:S03]  /*3700*/  LEA.HI.X.SX32 R68, R68, UR15, 0x1, P1 ;  /* 0x0000000f44447c11 */ /* 0x000fc600088f0eff */
[----:B-----5:R-:W-:-:S04]  /*3710*/  IMAD.HI.U32 R5, R73, R4, RZ ;  /* 0x0000000449057227 */ /* 0x020fc800078e00ff */
[----:B------:R-:W-:Y:S02]  /*3720*/  IMAD.MOV R5, RZ, RZ, -R5 ;  /* 0x000000ffff057224 */ /* 0x000fe400078e0a05 */
[----:B---3--:R-:W-:-:S04]  /*3730*/  IMAD.HI.U32 R2, R73, R105, RZ ;  /* 0x0000006949027227 */ /* 0x008fc800078e00ff */
[----:B------:R-:W-:Y:S02]  /*3740*/  IMAD.MOV R8, RZ, RZ, -R8 ;  /* 0x000000ffff087224 */ /* 0x000fe400078e0a08 */
[----:B------:R-:W-:Y:S02]  /*3750*/  IMAD R74, R72, R5, R4 ;  /* 0x00000005484a7224 */ /* 0x000fe400078e0204 */
[----:B------:R-:W-:Y:S02]  /*3760*/  IMAD.MOV R2, RZ, RZ, -R2 ;  /* 0x000000ffff027224 */ /* 0x000fe400078e0a02 */
[----:B------:R-:W-:-:S04]  /*3770*/  IMAD.HI.U32 R4, R73, R121, RZ ;  /* 0x0000007949047227 */ /* 0x000fc800078e00ff */
[C---:B------:R-:W-:Y:S02]  /*3780*/  IMAD R7, R72.reuse, R8, R7 ;  /* 0x0000000848077224 */ /* 0x040fe400078e0207 */
[C---:B------:R-:W-:Y:S01]  /*3790*/  IMAD R105, R72.reuse, R2, R105 ;  /* 0x0000000248697224 */ /* 0x040fe200078e0269 */
[C---:B------:R-:W-:Y:S01]  /*37a0*/  LEA R2, P0, R3.reuse, UR12, 0x1 ;  /* 0x0000000c03027c11 */ /* 0x040fe2000f8008ff */
[----:B------:R-:W-:Y:S01]  /*37b0*/  IMAD.MOV R10, RZ, RZ, -R10 ;  /* 0x000000ffff0a7224 */ /* 0x000fe200078e0a0a */
[----:B------:R1:W-:Y:S01]  /*37c0*/  STL [R1+0x1f8], R7 ;  /* 0x0001f80701007387 */ /* 0x0003e20000100800 */
[----:B------:R-:W-:Y:S01]  /*37d0*/  IMAD.MOV R9, RZ, RZ, -R9 ;  /* 0x000000ffff097224 */ /* 0x000fe200078e0a09 */
[----:B------:R-:W-:Y:S01]  /*37e0*/  LEA.HI.X.SX32 R3, R3, UR13, 0x1, P0 ;  /* 0x0000000d03037c11 */ /* 0x000fe200080f0eff */
[----:B------:R-:W-:Y:S02]  /*37f0*/  IMAD.MOV R4, RZ, RZ, -R4 ;  /* 0x000000ffff047224 */ /* 0x000fe400078e0a04 */
[----:B------:R-:W-:-:S02]  /*3800*/  IMAD R106, R72, R10, R106 ;  /* 0x0000000a486a7224 */ /* 0x000fc400078e026a */
[C---:B------:R-:W-:Y:S02]  /*3810*/  IMAD R122, R72.reuse, R9, R122 ;  /* 0x00000009487a7224 */ /* 0x040fe400078e027a */
[----:B------:R-:W-:Y:S02]  /*3820*/  IMAD R121, R72, R4, R121 ;  /* 0x0000000448797224 */ /* 0x000fe400078e0279 */
[C---:B-1----:R-:W-:Y:S02]  /*3830*/  VIADD R7, R6.reuse, 0xffffff80 ;  /* 0xffffff8006077836 */ /* 0x042fe40000000000 */
[----:B------:R-:W-:Y:S01]  /*3840*/  VIADD R8, R6, 0xffffff81 ;  /* 0xffffff8106087836 */ /* 0x000fe20000000000 */
[----:B------:R-:W-:Y:S06]  /*3850*/  BRA.U UP0, `(.L_x_5) ;  /* 0x0000000100187547 */ /* 0x000fec000b800000 */
[----:B------:R-:W-:Y:S01]  /*3860*/  ELECT P0, URZ, PT ;  /* 0x0000000000ff782f */ /* 0x000fe20003800000 */
[----:B------:R-:W-:Y:S01]  /*3870*/  IMAD.MOV.U32 R4, RZ, RZ, 0x1 ;  /* 0x00000001ff047424 */ /* 0x000fe200078e00ff */
[----:B------:R-:W-:Y:S01]  /*3880*/  UMOV UR4, 0x40 ;  /* 0x0000004000047882 */ /* 0x000fe20000000000 */
[----:B------:R-:W-:Y:S01]  /*3890*/  UVIRTCOUNT.DEALLOC.SMPOOL 0x80 ;  /* 0x000000800000784c */ /* 0x000fe20000000000 */
[----:B------:R-:W-:-:S09]  /*38a0*/  ULEA UR4, UR5, UR4, 0x18 ;  /* 0x0000000405047291 */ /* 0x000fd2000f8ec0ff */
[----:B------:R0:W-:Y:S03]  /*38b0*/  @P0 STS.U8 [UR4], R4 ;  /* 0x00000004ff000988 */ /* 0x0001e60008000004 */
.L_x_5:
[----:B------:R-:W-:Y:S01]  /*38c0*/  UIADD3 UR10, UPT, UPT, UR8, UR10, URZ ;  /* 0x0000000a080a7290 */ /* 0x000fe2000fffe0ff */
[C---:B------:R-:W-:Y:S01]  /*38d0*/  VIADD R5, R6.reuse, 0xffffffff ;  /* 0xffffffff06057836 */ /* 0x040fe20000000000 */
[----:B------:R-:W-:Y:S01]  /*38e0*/  VOTEU.ALL UP1, P2 ;  /* 0x0000000000ff7886 */ /* 0x000fe20001020000 */
[----:B------:R-:W-:Y:S01]  /*38f0*/  UIADD3 UR6, UPT, UPT, UR9, 0x10000, URZ ;  /* 0x0001000009067890 */ /* 0x000fe2000fffe0ff */
[----:B------:R-:W-:Y:S01]  /*3900*/  PRMT R9, RZ, 0x7610, R9 ;  /* 0x00007610ff097816 */ /* 0x000fe20000000009 */
[----:B------:R-:W-:Y:S01]  /*3910*/  VOTEU.ALL UP2, P2 ;  /* 0x0000000000ff7886 */ /* 0x000fe20001040000 */
[----:B------:R-:W-:Y:S01]  /*3920*/  ISETP.GE.U32.AND P1, PT, R5, 0x7fffff80, PT ;  /* 0x7fffff800500780c */ /* 0x000fe20003f26070 */
[----:B0-----:R-:W-:Y:S01]  /*3930*/  VIADD R4, R6, 0xffffff82 ;  /* 0xffffff8206047836 */ /* 0x001fe20000000000 */
[----:B------:R-:W-:-:S04]  /*3940*/  @!UP1 UIADD3 UR4, UPT, UPT, -UR7, 0x100000, URZ ;  /* 0x0010000007049890 */ /* 0x000fc8000fffe1ff */
[----:B------:R-:W-:Y:S02]  /*3950*/  @!UP1 USHF.L.U32 UR5, UR4, 0xb, URZ ;  /* 0x0000000b04059899 */ /* 0x000fe400080006ff */
[----:B------:R-:W-:Y:S01]  /*3960*/  @!UP1 USHF.L.U32 UR4, UR4, 0x1, URZ ;  /* 0x0000000104049899 */ /* 0x000fe200080006ff */
[----:B------:R-:W-:Y:S01]  /*3970*/  STTM.x128 tmem[UR10], RZ ;  /* 0x000000ff000079ed */ /* 0x000fe200083c000a */
[----:B------:R-:W0:Y:S02]  /*3980*/  FENCE.VIEW.ASYNC.T ;  /* 0x00000000000073c6 */ /* 0x000e240000000200 */
[----:B0-----:R-:W-:Y:S01]  /*3990*/  BAR.SYNC.DEFER_BLOCKING 0x0 ;  /* 0x0000000000007b1d */ /* 0x001fe20000010000 */
[----:B------:R-:W-:Y:S01]  /*39a0*/  IMAD R5, R70, 0xfe, RZ ;  /* 0x000000fe46057824 */ /* 0x000fe200078e02ff */
[----:B------:R-:W-:Y:S02]  /*39b0*/  ISETP.GE.U32.AND P0, PT, R4, 0x7fffff03, PT ;  /* 0x7fffff030400780c */ /* 0x000fe40003f06070 */
[----:B------:R-:W-:-:S02]  /*39c0*/  ISETP.GE.U32.AND P3, PT, R7, 0x7fffff01, PT ;  /* 0x7fffff010700780c */ /* 0x000fc40003f66070 */
[----:B------:R-:W-:Y:S01]  /*39d0*/  ISETP.GE.U32.AND P4, PT, R8, 0x7fffff02, PT ;  /* 0x7fffff020800780c */ /* 0x000fe20003f86070 */
[----:B------:R0:W-:Y:S04]  /*39e0*/  STL [R1+0xa24], R71 ;  /* 0x000a244701007387 */ /* 0x0001e80000100800 */
[----:B------:R-:W1:Y:S02]  /*39f0*/  FENCE.VIEW.ASYNC.S ;  /* 0x00000000000073c6 */ /* 0x000e640000000000 */
[----:B-1----:R1:W2:Y:S02]  /*3a00*/  @!UP2 SYNCS.EXCH.64 URZ, [UR6], UR4 ;  /* 0x0000000406ffa5b2 */ /* 0x0022a40008000100 */
[----:B--2---:R-:W-:Y:S01]  /*3a10*/  BAR.SYNC.DEFER_BLOCKING 0x0 ;  /* 0x0000000000007b1d */ /* 0x004fe20000010000 */
[C---:B------:R-:W-:Y:S01]  /*3a20*/  IMAD R4, R70.reuse, 0x7f, RZ ;  /* 0x0000007f46047824 */ /* 0x040fe200078e02ff */
[----:B0-----:R-:W-:Y:S01]  /*3a30*/  IADD3 R71, P5, PT, R5, R2, RZ ;  /* 0x0000000205477210 */ /* 0x001fe20007fbe0ff */
[----:B------:R-:W-:-:S03]  /*3a40*/  IMAD R7, R70, 0xfc, RZ ;  /* 0x000000fc46077824 */ /* 0x000fc600078e02ff */
[----:B------:R-:W-:Y:S04]  /*3a50*/  STL [R1+0xa20], R69 ;  /* 0x000a204501007387 */ /* 0x000fe80000100800 */
[----:B------:R-:W2:Y:S01]  /*3a60*/  @!P1 LDG.E.U16 R9, desc[UR20][R2.64] ;  /* 0x0000001402099981 */ /* 0x000ea2000c1e1500 */
[----:B------:R-:W-:Y:S01]  /*3a70*/  VIADD R5, R6, 0xffffff83 ;  /* 0xffffff8306057836 */ /* 0x000fe20000000000 */
[----:B------:R-:W-:Y:S02]  /*3a80*/  LEA.HI.X.SX32 R39, R4, R3, 0x1, P5 ;  /* 0x0000000304277211 */ /* 0x000fe400028f0eff */
[----:B------:R-:W-:Y:S01]  /*3a90*/  IADD3 R38, P1, PT, R7, R2, RZ ;  /* 0x0000000207267210 */ /* 0x000fe20007f3e0ff */
[----:B------:R-:W-:Y:S01]  /*3aa0*/  IMAD.MOV.U32 R4, RZ, RZ, R71 ;  /* 0x000000ffff047224 */ /* 0x000fe200078e0047 */
[----:B------:R-:W-:Y:S01]  /*3ab0*/  ISETP.GE.U32.AND P5, PT, R5, 0x7fffff04, PT ;  /* 0x7fffff040500780c */ /* 0x000fe20003fa6070 */
[----:B------:R-:W-:Y:S01]  /*3ac0*/  IMAD.MOV.U32 R5, RZ, RZ, R39 ;  /* 0x000000ffff057224 */ /* 0x000fe200078e0027 */
[----:B------:R-:W-:Y:S01]  /*3ad0*/  PRMT R7, RZ, 0x7610, R7 ;  /* 0x00007610ff077816 */ /* 0x000fe20000000007 */
[----:B------:R-:W-:Y:S05]  /*3ae0*/  STL [R1+0xa1c], R68 ;  /* 0x000a1c4401007387 */ /* 0x000fea0000100800 */
[----:B------:R0:W3:Y:S01]  /*3af0*/  @!P3 LDG.E.U16 R7, desc[UR20][R4.64] ;  /* 0x000000140407b981 */ /* 0x0000e2000c1e1500 */
[----:B------:R-:W-:Y:S01]  /*3b00*/  PRMT R10, RZ, 0x7610, R10 ;  /* 0x00007610ff0a7816 */ /* 0x000fe2000000000a */
[----:B0-----:R-:W-:-:S02]  /*3b10*/  @!P4 IMAD.MOV.U32 R4, RZ, RZ, R38 ;  /* 0x000000ffff04c224 */ /* 0x001fc400078e0026 */
[----:B--2---:R0:W-:Y:S04]  /*3b20*/  STL [R1+0xb8], R9 ;  /* 0x0000b80901007387 */ /* 0x0041e80000100800 */
[----:B------:R2:W-:Y:S01]  /*3b30*/  STL [R1+0x790], R71 ;  /* 0x0007904701007387 */ /* 0x0005e20000100800 */
[----:B0-----:R-:W-:-:S03]  /*3b40*/  IMAD R9, R70, 0x7e, RZ ;  /* 0x0000007e46097824 */ /* 0x001fc600078e02ff */
[----:B--2---:R-:W5:Y:S04]  /*3b50*/  LDL.LU R71, [R1+0xa24] ;  /* 0x000a240001477983 */ /* 0x004f680000300800 */
[----:B------:R0:W-:Y:S02]  /*3b60*/  STL [R1+0x78c], R39 ;  /* 0x00078c2701007387 */ /* 0x0001e40000100800 */
[----:B0-----:R-:W-:-:S05]  /*3b70*/  LEA.HI.X.SX32 R39, R9, R3, 0x1, P1 ;  /* 0x0000000309277211 */ /* 0x001fca00008f0eff */
[----:B------:R-:W-:-:S05]  /*3b80*/  @!P4 IMAD.MOV.U32 R5, RZ, RZ, R39 ;  /* 0x000000ffff05c224 */ /* 0x000fca00078e0027 */
[----:B------:R0:W2:Y:S04]  /*3b90*/  @!P4 LDG.E.U16 R10, desc[UR20][R4.64] ;  /* 0x00000014040ac981 */ /* 0x0000a8000c1e1500 */
[----:B------:R-:W-:Y:S04]  /*3ba0*/  STL [R1+0x788], R38 ;  /* 0x0007882601007387 */ /* 0x000fe80000100800 */
[----:B------:R-:W-:Y:S04]  /*3bb0*/  STL [R1+0x784], R39 ;  /* 0x0007842701007387 */ /* 0x000fe80000100800 */
[----:B---3--:R3:W-:Y:S01]  /*3bc0*/  STL [R1+0x148], R7 ;  /* 0x0001480701007387 */ /* 0x0087e20000100800 */
[----:B0-----:R-:W-:-:S02]  /*3bd0*/  IMAD R5, R70, 0xf8, RZ ;  /* 0x000000f846057824 */ /* 0x001fc400078e02ff */
[C---:B------:R-:W-:Y:S02]  /*3be0*/  IMAD R4, R70.reuse, 0x7d, RZ ;  /* 0x0000007d46047824 */ /* 0x040fe400078e02ff */
[----:B---3--:R-:W-:Y:S01]  /*3bf0*/  IMAD R7, R70, 0xfa, RZ ;  /* 0x000000fa46077824 */ /* 0x008fe200078e02ff */
[----:B------:R-:W-:-:S04]  /*3c00*/  IADD3 R38, P3, PT, R5, R2, RZ ;  /* 0x0000000205267210 */ /* 0x000fc80007f7e0ff */
[----:B------:R-:W-:-:S04]  /*3c10*/  IADD3 R39, P4, PT, R7, R2, RZ ;  /* 0x0000000207277210 */ /* 0x000fc80007f9e0ff */
[----:B------:R-:W-:Y:S01]  /*3c20*/  LEA.HI.X.SX32 R4, R4, R3, 0x1, P4 ;  /* 0x0000000304047211 */ /* 0x000fe200020f0eff */
[----:B------:R-:W-:Y:S02]  /*3c30*/  IMAD.MOV.U32 R5, RZ, RZ, R39 ;  /* 0x000000ffff057224 */ /* 0x000fe400078e0027 */
[----:B------:R-:W-:-:S03]  /*3c40*/  VIADD R7, R6, 0xffffff85 ;  /* 0xffffff8506077836 */ /* 0x000fc60000000000 */
[----:B------:R-:W-:Y:S02]  /*3c50*/  @!P0 LOP3.LUT R5, R5, R4, RZ, 0x3c, !PT ;  /* 0x0000000405058212 */ /* 0x000fe400078e3cff */
[----:B------:R-:W-:Y:S01]  /*3c60*/  ISETP.GE.U32.AND P4, PT, R7, 0x7fffff06, PT ;  /* 0x7fffff060700780c */ /* 0x000fe20003f86070 */
[----:B------:R-:W-:Y:S01]  /*3c70*/  VIADD R8, R6, 0xffffff84 ;  /* 0xffffff8406087836 */ /* 0x000fe20000000000 */
[----:B------:R-:W-:-:S04]  /*3c80*/  PRMT R7, RZ, 0x7610, R7 ;  /* 0x00007610ff077816 */ /* 0x000fc80000000007 */
[----:B------:R-:W-:Y:S01]  /*3c90*/  ISETP.GE.U32.AND P1, PT, R8, 0x7fffff05, PT ;  /* 0x7fffff050800780c */ /* 0x000fe20003f26070 */
[----:B------:R-:W-:Y:S01]  /*3ca0*/  IMAD R8, R70, 0x7c, RZ ;  /* 0x0000007c46087824 */ /* 0x000fe200078e02ff */
[----:B------:R-:W-:Y:S01]  /*3cb0*/  PRMT R17, RZ, 0x7610, R17 ;  /* 0x00007610ff117816 */ /* 0x000fe20000000011 */
[----:B--2---:R-:W-:Y:S04]  /*3cc0*/  STL [R1+0x14c], R10 ;  /* 0x00014c0a01007387 */ /* 0x004fe80000100800 */
[----:B------:R-:W-:Y:S04]  /*3cd0*/  STL [R1+0x780], R39 ;  /* 0x0007802701007387 */ /* 0x000fe80000100800 */
[----:B------:R-:W-:Y:S04]  /*3ce0*/  STL [R1+0x778], R38 ;  /* 0x0007782601007387 */ /* 0x000fe80000100800 */
[----:B------:R0:W-:Y:S02]  /*3cf0*/  STL [R1+0x77c], R4 ;  /* 0x00077c0401007387 */ /* 0x0001e40000100800 */
[----:B0-----:R-:W-:-:S04]  /*3d00*/  @!P0 LOP3.LUT R4, R5, R4, RZ, 0x3c, !PT ;  /* 0x0000000405048212 */ /* 0x001fc800078e3cff */
[----:B------:R-:W-:-:S05]  /*3d10*/  @!P0 LOP3.LUT R5, R5, R4, RZ, 0x3c, !PT ;  /* 0x0000000405058212 */ /* 0x000fca00078e3cff */
[----:B------:R0:W2:Y:S01]  /*3d20*/  @!P0 LDG.E.U16 R7, desc[UR20][R4.64] ;  /* 0x0000001404078981 */ /* 0x0000a2000c1e1500 */
[----:B------:R-:W-:Y:S01]  /*3d30*/  LEA.HI.X.SX32 R39, R8, R3, 0x1, P3 ;  /* 0x0000000308277211 */ /* 0x000fe200018f0eff */
[----:B0-----:R-:W-:-:S04]  /*3d40*/  @!P5 IMAD.MOV.U32 R4, RZ, RZ, R38 ;  /* 0x000000ffff04d224 */ /* 0x001fc800078e0026 */
[----:B------:R-:W-:-:S05]  /*3d50*/  @!P5 IMAD.MOV.U32 R5, RZ, RZ, R39 ;  /* 0x000000ffff05d224 */ /* 0x000fca00078e0027 */
[----:B------:R0:W3:Y:S04]  /*3d60*/  @!P5 LDG.E.U16 R17, desc[UR20][R4.64] ;  /* 0x000000140411d981 */ /* 0x0000e8000c1e1500 */
[----:B------:R-:W-:Y:S01]  /*3d70*/  STL [R1+0x774], R39 ;  /* 0x0007742701007387 */ /* 0x000fe20000100800 */
[C---:B0-----:R-:W-:Y:S02]  /*3d80*/  IMAD R5, R70.reuse, 0xf4, RZ ;  /* 0x000000f446057824 */ /* 0x041fe400078e02ff */
[----:B------:R-:W-:-:S03]  /*3d90*/  IMAD R4, R70, 0x7b, RZ ;  /* 0x0000007b46047824 */ /* 0x000fc600078e02ff */
[----:B------:R-:W-:Y:S02]  /*3da0*/  IADD3 R38, P0, PT, R5, R2, RZ ;  /* 0x0000000205267210 */ /* 0x000fe40007f1e0ff */
[----:B------:R-:W-:Y:S01]  /*3db0*/  PRMT R13, RZ, 0x7610, R13 ;  /* 0x00007610ff0d7816 */ /* 0x000fe2000000000d */
[----:B--2---:R0:W-:Y:S02]  /*3dc0*/  STL [R1+0x140], R7 ;  /* 0x0001400701007387 */ /* 0x0041e40000100800 */
[----:B0-----:R-:W-:-:S05]  /*3dd0*/  IMAD R7, R70, 0xf6, RZ ;  /* 0x000000f646077824 */ /* 0x001fca00078e02ff */
[----:B------:R-:W-:-:S04]  /*3de0*/  IADD3 R39, P5, PT, R7, R2, RZ ;  /* 0x0000000207277210 */ /* 0x000fc80007fbe0ff */
[----:B------:R-:W-:Y:S01]  /*3df0*/  LEA.HI.X.SX32 R4, R4, R3, 0x1, P5 ;  /* 0x0000000304047211 */ /* 0x000fe200028f0eff */
[----:B------:R-:W-:Y:S01]  /*3e00*/  IMAD.MOV.U32 R5, RZ, RZ, R39 ;  /* 0x000000ffff057224 */ /* 0x000fe200078e0027 */
[----:B---3--:R-:W-:Y:S01]  /*3e10*/  STL [R1+0x144], R17 ;  /* 0x0001441101007387 */ /* 0x008fe20000100800 */
[----:B------:R-:W-:-:S03]  /*3e20*/  VIADD R7, R6, 0xffffff87 ;  /* 0xffffff8706077836 */ /* 0x000fc60000000000 */
[----:B------:R-:W-:Y:S01]  /*3e30*/  @!P1 LOP3.LUT R5, R5, R4, RZ, 0x3c, !PT ;  /* 0x0000000405059212 */ /* 0x000fe200078e3cff */
[----:B------:R-:W-:Y:S04]  /*3e40*/  STL [R1+0x770], R39 ;  /* 0x0007702701007387 */ /* 0x000fe80000100800 */
[----:B------:R-:W-:Y:S01]  /*3e50*/  STL [R1+0x768], R38 ;  /* 0x0007682601007387 */ /* 0x000fe20000100800 */
[----:B------:R-:W-:-:S03]  /*3e60*/  ISETP.GE.U32.AND P5, PT, R7, 0x7fffff08, PT ;  /* 0x7fffff080700780c */ /* 0x000fc60003fa6070 */
[----:B------:R0:W-:Y:S01]  /*3e70*/  STL [R1+0x76c], R4 ;  /* 0x00076c0401007387 */ /* 0x0001e20000100800 */
[----:B------:R-:W-:Y:S02]  /*3e80*/  PRMT R7, RZ, 0x7610, R7 ;  /* 0x00007610ff077816 */ /* 0x000fe40000000007 */
[----:B0-----:R-:W-:-:S04]  /*3e90*/  @!P1 LOP3.LUT R4, R5, R4, RZ, 0x3c, !PT ;  /* 0x0000000405049212 */ /* 0x001fc800078e3cff */
[----:B------:R-:W-:Y:S01]  /*3ea0*/  @!P1 LOP3.LUT R5, R5, R4, RZ, 0x3c, !PT ;  /* 0x0000000405059212 */ /* 0x000fe200078e3cff */
[----:B------:R-:W-:-:S04]  /*3eb0*/  IMAD R17, R70, 0x7a, RZ ;  /* 0x0000007a46117824 */ /* 0x000fc800078e02ff */
[----:B------:R0:W2:Y:S01]  /*3ec0*/  @!P1 LDG.E.U16 R7, desc[UR20][R4.64] ;  /* 0x0000001404079981 */ /* 0x0000a2000c1e1500 */
[----:B------:R-:W-:Y:S01]  /*3ed0*/  LEA.HI.X.SX32 R39, R17, R3, 0x1, P0 ;  /* 0x0000000311277211 */ /* 0x000fe200000f0eff */
[----:B0-----:R-:W-:-:S04]  /*3ee0*/  @!P4 IMAD.MOV.U32 R4, RZ, RZ, R38 ;  /* 0x000000ffff04c224 */ /* 0x001fc800078e0026 */
[----:B------:R-:W-:-:S05]  /*3ef0*/  @!P4 IMAD.MOV.U32 R5, RZ, RZ, R39 ;  /* 0x000000ffff05c224 */ /* 0x000fca00078e0027 */
[----:B------:R0:W3:Y:S01]  /*3f00*/  @!P4 LDG.E.U16 R13, desc[UR20][R4.64] ;  /* 0x00000014040dc981 */ /* 0x0000e2000c1e1500 */
[----:B------:R-:W-:-:S03]  /*3f10*/  VIADD R10, R6, 0xffffff86 ;  /* 0xffffff86060a7836 */ /* 0x000fc60000000000 */
[----:B------:R-:W-:Y:S02]  /*3f20*/  STL [R1+0x764], R39 ;  /* 0x0007642701007387 */ /* 0x000fe40000100800 */
[----:B------:R-:W-:Y:S01]  /*3f30*/  ISETP.GE.U32.AND P3, PT, R10, 0x7fffff07, PT ;  /* 0x7fffff070a00780c */ /* 0x000fe20003f66070 */
        /* <DEDUP_REMOVED lines=65> */
[----:B---3--:R0:W-:Y:S01]  /*4350*/  STL [R1+0x100], R33 ;  /* 0x0001002101007387 */ /* 0x0081e20000100800 */
[----:B------:R-:W-:-:S03]  /*4360*/  VIADD R7, R6, 0xffffff8d ;  /* 0xffffff8d06077836 */ /* 0x000fc60000000000 */
[----:B------:R-:W-:Y:S01]  /*4370*/  @!P1 LOP3.LUT R5, R5, R4, RZ, 0x3c, !PT ;  /* 0x0000000405059212 */ /* 0x000fe200078e3cff */
[----:B------:R-:W-:Y:S04]  /*4380*/  STL [R1+0x740], R39 ;  /* 0x0007402701007387 */ /* 0x000fe80000100800 */
[----:B------:R-:W-:Y:S01]  /*4390*/  STL [R1+0x738], R38 ;  /* 0x0007382601007387 */ /* 0x000fe20000100800 */
[----:B------:R-:W-:-:S03]  /*43a0*/  ISETP.GE.U32.AND P4, PT, R7, 0x7fffff0e, PT ;  /* 0x7fffff0e0700780c */ /* 0x000fc60003f86070 */
[----:B------:R2:W-:Y:S01]  /*43b0*/  STL [R1+0x73c], R4 ;  /* 0x00073c0401007387 */ /* 0x0005e20000100800 */
[----:B0-----:R-:W-:Y:S01]  /*43c0*/  IMAD R33, R70, 0x74, RZ ;  /* 0x0000007446217824 */ /* 0x001fe200078e02ff */
[----:B------:R-:W-:Y:S02]  /*43d0*/  PRMT R7, RZ, 0x7610, R7 ;  /* 0x00007610ff077816 */ /* 0x000fe40000000007 */
[----:B--2---:R-:W-:-:S04]  /*43e0*/  @!P1 LOP3.LUT R4, R5, R4, RZ, 0x3c, !PT ;  /* 0x0000000405049212 */ /* 0x004fc800078e3cff */
[----:B------:R-:W-:Y:S02]  /*43f0*/  @!P1 LOP3.LUT R5, R5, R4, RZ, 0x3c, !PT ;  /* 0x0000000405059212 */ /* 0x000fe400078e3cff */
[----:B------:R-:W-:-:S03]  /*4400*/  LEA.HI.X.SX32 R39, R33, R3, 0x1, P0 ;  /* 0x0000000321277211 */ /* 0x000fc600000f0eff */
[----:B------:R0:W2:Y:S02]  /*4410*/  @!P1 LDG.E.U16 R7, desc[UR20][R4.64] ;  /* 0x0000001404079981 */ /* 0x0000a4000c1e1500 */
[----:B0-----:R-:W-:Y:S02]  /*4420*/  @!P5 IMAD.MOV.U32 R4, RZ, RZ, R38 ;  /* 0x000000ffff04d224 */ /* 0x001fe400078e0026 */
[----:B------:R-:W-:-:S05]  /*4430*/  @!P5 IMAD.MOV.U32 R5, RZ, RZ, R39 ;  /* 0x000000ffff05d224 */ /* 0x000fca00078e0027 */
[----:B------:R0:W3:Y:S01]  /*4440*/  @!P5 LDG.E.U16 R37, desc[UR20][R4.64] ;  /* 0x000000140425d981 */ /* 0x0000e2000c1e1500 */
[----:B------:R-:W-:-:S03]  /*4450*/  VIADD R10, R6, 0xffffff8c ;  /* 0xffffff8c060a7836 */ /* 0x000fc60000000000 */
[----:B------:R4:W-:Y:S02]  /*4460*/  STL [R1+0x734], R39 ;  /* 0x0007342701007387 */ /* 0x0009e40000100800 */
[----:B------:R-:W-:Y:S01]  /*4470*/  ISETP.GE.U32.AND P3, PT, R10, 0x7fffff0d, PT ;  /* 0x7fffff0d0a00780c */ /* 0x000fe20003f66070 */
[C---:B0-----:R-:W-:Y:S02]  /*4480*/  IMAD R5, R70.reuse, 0xe4, RZ ;  /* 0x000000e446057824 */ /* 0x041fe400078e02ff */
[C---:B------:R-:W-:Y:S02]  /*4490*/  IMAD R4, R70.reuse, 0x73, RZ ;  /* 0x0000007346047824 */ /* 0x040fe400078e02ff */
[C---:B----4-:R-:W-:Y:S01]  /*44a0*/  IMAD R39, R70.reuse, 0x72, RZ ;  /* 0x0000007246277824 */ /* 0x050fe200078e02ff */
[----:B------:R-:W-:Y:S01]  /*44b0*/  PRMT R35, RZ, 0x7610, R35 ;  /* 0x00007610ff237816 */ /* 0x000fe20000000023 */
[----:B--2---:R0:W-:Y:S02]  /*44c0*/  STL [R1+0xf4], R7 ;  /* 0x0000f40701007387 */ /* 0x0041e40000100800 */
[----:B0-----:R-:W-:-:S05]  /*44d0*/  IMAD R7, R70, 0xe6, RZ ;  /* 0x000000e646077824 */ /* 0x001fca00078e02ff */
[-C--:B------:R-:W-:Y:S01]  /*44e0*/  IADD3 R38, P5, PT, R7, R2.reuse, RZ ;  /* 0x0000000207267210 */ /* 0x080fe20007fbe0ff */
[----:B---3--:R0:W-:Y:S03]  /*44f0*/  STL [R1+0xf8], R37 ;  /* 0x0000f82501007387 */ /* 0x0081e60000100800 */
[----:B------:R-:W-:Y:S01]  /*4500*/  LEA.HI.X.SX32 R4, R4, R3, 0x1, P5 ;  /* 0x0000000304047211 */ /* 0x000fe200028f0eff */
[----:B------:R-:W-:Y:S01]  /*4510*/  VIADD R7, R6, 0xffffff8f ;  /* 0xffffff8f06077836 */ /* 0x000fe20000000000 */
[----:B0-----:R-:W-:Y:S01]  /*4520*/  IADD3 R37, P1, PT, R5, R2, RZ ;  /* 0x0000000205257210 */ /* 0x001fe20007f3e0ff */
[----:B------:R-:W-:Y:S01]  /*4530*/  IMAD.MOV.U32 R5, RZ, RZ, R38 ;  /* 0x000000ffff057224 */ /* 0x000fe200078e0026 */
[----:B------:R-:W-:Y:S04]  /*4540*/  STL [R1+0x730], R38 ;  /* 0x0007302601007387 */ /* 0x000fe80000100800 */
[----:B------:R-:W-:Y:S01]  /*4550*/  @!P3 LOP3.LUT R5, R5, R4, RZ, 0x3c, !PT ;  /* 0x000000040505b212 */ /* 0x000fe200078e3cff */
[----:B------:R-:W-:Y:S01]  /*4560*/  STL [R1+0x728], R37 ;  /* 0x0007282501007387 */ /* 0x000fe20000100800 */
[----:B------:R-:W-:-:S03]  /*4570*/  ISETP.GE.U32.AND P5, PT, R7, 0x7fffff10, PT ;  /* 0x7fffff100700780c */ /* 0x000fc60003fa6070 */
[----:B------:R0:W-:Y:S01]  /*4580*/  STL [R1+0x72c], R4 ;  /* 0x00072c0401007387 */ /* 0x0001e20000100800 */
[----:B------:R-:W-:Y:S02]  /*4590*/  PRMT R7, RZ, 0x7610, R7 ;  /* 0x00007610ff077816 */ /* 0x000fe40000000007 */
[----:B0-----:R-:W-:-:S04]  /*45a0*/  @!P3 LOP3.LUT R4, R5, R4, RZ, 0x3c, !PT ;  /* 0x000000040504b212 */ /* 0x001fc800078e3cff */
[----:B------:R-:W-:-:S05]  /*45b0*/  @!P3 LOP3.LUT R5, R5, R4, RZ, 0x3c, !PT ;  /* 0x000000040505b212 */ /* 0x000fca00078e3cff */
        /* <DEDUP_REMOVED lines=80> */
[----:B------:R-:W-:Y:S01]  /*4ac0*/  PRMT R7, RZ, 0x7610, R7 ;  /* 0x00007610ff077816 */ /* 0x000fe20000000007 */
[----:B0-----:R-:W-:Y:S01]  /*4ad0*/  IMAD R32, R70, 0x6c, RZ ;  /* 0x0000006c46207824 */ /* 0x001fe200078e02ff */
        /* <DEDUP_REMOVED lines=17> */
[----:B------:R-:W-:Y:S01]  /*4bf0*/  VIADD R7, R6, 0xffffff97 ;  /* 0xffffff9706077836 */ /* 0x000fe20000000000 */
[----:B---3--:R0:W-:Y:S02]  /*4c00*/  STL [R1+0xc8], R31 ;  /* 0x0000c81f01007387 */ /* 0x0081e40000100800 */
[-C--:B------:R-:W-:Y:S02]  /*4c10*/  LEA.HI.X.SX32 R5, R5, R3.reuse, 0x1, P5 ;  /* 0x0000000305057211 */ /* 0x080fe400028f0eff */
[----:B------:R-:W-:Y:S02]  /*4c20*/  ISETP.GE.U32.AND P5, PT, R7, 0x7fffff18, PT ;  /* 0x7fffff180700780c */ /* 0x000fe40003fa6070 */
[----:B------:R-:W-:Y:S02]  /*4c30*/  PRMT R7, RZ, 0x7610, R7 ;  /* 0x00007610ff077816 */ /* 0x000fe40000000007 */
[----:B0-----:R-:W-:Y:S01]  /*4c40*/  IADD3 R31, P3, PT, R4, R2, RZ ;  /* 0x00000002041f7210 */ /* 0x001fe20007f7e0ff */
[----:B------:R-:W-:Y:S01]  /*4c50*/  IMAD.MOV.U32 R4, RZ, RZ, R34 ;  /* 0x000000ffff047224 */ /* 0x000fe200078e0022 */
[----:B------:R0:W-:Y:S04]  /*4c60*/  STL [R1+0x6f0], R34 ;  /* 0x0006f02201007387 */ /* 0x0001e80000100800 */
[----:B------:R2:W3:Y:S01]  /*4c70*/  @!P0 LDG.E.U16 R7, desc[UR20][R4.64] ;  /* 0x0000001404078981 */ /* 0x0004e2000c1e1500 */
[----:B0-----:R-:W-:-:S03]  /*4c80*/  LEA.HI.X.SX32 R34, R37, R3, 0x1, P3 ;  /* 0x0000000325227211 */ /* 0x001fc600018f0eff */
[----:B------:R-:W-:Y:S01]  /*4c90*/  STL [R1+0x6e8], R31 ;  /* 0x0006e81f01007387 */ /* 0x000fe20000100800 */
[----:B--2---:R-:W-:-:S03]  /*4ca0*/  @!P4 IMAD.MOV.U32 R4, RZ, RZ, R31 ;  /* 0x000000ffff04c224 */ /* 0x004fc600078e001f */
[----:B------:R0:W-:Y:S02]  /*4cb0*/  STL [R1+0x6ec], R5 ;  /* 0x0006ec0501007387 */ /* 0x0001e40000100800 */
[----:B0-----:R-:W-:-:S05]  /*4cc0*/  @!P4 IMAD.MOV.U32 R5, RZ, RZ, R34 ;  /* 0x000000ffff05c224 */ /* 0x001fca00078e0022 */
[----:B------:R0:W2:Y:S01]  /*4cd0*/  @!P4 LDG.E.U16 R20, desc[UR20][R4.64] ;  /* 0x000000140414c981 */ /* 0x0000a2000c1e1500 */
[----:B------:R-:W-:-:S03]  /*4ce0*/  VIADD R10, R6, 0xffffff96 ;  /* 0xffffff96060a7836 */ /* 0x000fc60000000000 */
[----:B------:R-:W-:Y:S02]  /*4cf0*/  STL [R1+0x6e4], R34 ;  /* 0x0006e42201007387 */ /* 0x000fe40000100800 */
[----:B------:R-:W-:Y:S01]  /*4d00*/  ISETP.GE.U32.AND P1, PT, R10, 0x7fffff17, PT ;  /* 0x7fffff170a00780c */ /* 0x000fe20003f26070 */
[C---:B0-----:R-:W-:Y:S02]  /*4d10*/  IMAD R5, R70.reuse, 0x69, RZ ;  /* 0x0000006946057824 */ /* 0x041fe400078e02ff */
[----:B------:R-:W-:-:S05]  /*4d20*/  IMAD R4, R70, 0xd0, RZ ;  /* 0x000000d046047824 */ /* 0x000fca00078e02ff */
[----:B------:R-:W-:Y:S02]  /*4d30*/  IADD3 R31, P0, PT, R4, R2, RZ ;  /* 0x00000002041f7210 */ /* 0x000fe40007f1e0ff */
[----:B------:R-:W-:Y:S01]  /*4d40*/  PRMT R30, RZ, 0x7610, R30 ;  /* 0x00007610ff1e7816 */ /* 0x000fe2000000001e */
[----:B---3--:R0:W-:Y:S02]  /*4d50*/  STL [R1+0xbc], R7 ;  /* 0x0000bc0701007387 */ /* 0x0081e40000100800 */
[----:B0-----:R-:W-:-:S05]  /*4d60*/  IMAD R7, R70, 0xd2, RZ ;  /* 0x000000d246077824 */ /* 0x001fca00078e02ff */
[----:B------:R-:W-:Y:S01]  /*4d70*/  IADD3 R34, P4, PT, R7, R2, RZ ;  /* 0x0000000207227210 */ /* 0x000fe20007f9e0ff */
[----:B------:R-:W-:-:S03]  /*4d80*/  VIADD R7, R6, 0xffffff99 ;  /* 0xffffff9906077836 */ /* 0x000fc60000000000 */
[----:B------:R-:W-:Y:S02]  /*4d90*/  LEA.HI.X.SX32 R5, R5, R3, 0x1, P4 ;  /* 0x0000000305057211 */ /* 0x000fe400020f0eff */
[----:B------:R-:W-:Y:S01]  /*4da0*/  ISETP.GE.U32.AND P4, PT, R7, 0x7fffff1a, PT ;  /* 0x7fffff1a0700780c */ /* 0x000fe20003f86070 */
[----:B------:R-:W-:Y:S01]  /*4db0*/  IMAD.MOV.U32 R4, RZ, RZ, R34 ;  /* 0x000000ffff047224 */ /* 0x000fe200078e0022 */
[----:B------:R-:W-:Y:S01]  /*4dc0*/  PRMT R7, RZ, 0x7610, R7 ;  /* 0x00007610ff077816 */ /* 0x000fe20000000007 */
[----:B--2---:R0:W-:Y:S05]  /*4dd0*/  STL [R1+0xc0], R20 ;  /* 0x0000c01401007387 */ /* 0x0041ea0000100800 */
[----:B------:R2:W3:Y:S01]  /*4de0*/  @!P1 LDG.E.U16 R7, desc[UR20][R4.64] ;  /* 0x0000001404079981 */ /* 0x0004e2000c1e1500 */
[----:B0-----:R-:W-:-:S03]  /*4df0*/  IMAD R20, R70, 0x68, RZ ;  /* 0x0000006846147824 */ /* 0x001fc600078e02ff */
[----:B------:R0:W-:Y:S04]  /*4e00*/  STL [R1+0x6e0], R34 ;  /* 0x0006e02201007387 */ /* 0x0001e80000100800 */
[----:B------:R-:W-:Y:S01]  /*4e10*/  STL [R1+0x6d8], R31 ;  /* 0x0006d81f01007387 */ /* 0x000fe20000100800 */
[----:B--2---:R-:W-:Y:S01]  /*4e20*/  @!P5 IMAD.MOV.U32 R4, RZ, RZ, R31 ;  /* 0x000000ffff04d224 */ /* 0x004fe200078e001f */
[----:B0-----:R-:W-:Y:S02]  /*4e30*/  LEA.HI.X.SX32 R34, R20, R3, 0x1, P0 ;  /* 0x0000000314227211 */ /* 0x001fe400000f0eff */
[----:B------:R0:W-:Y:S03]  /*4e40*/  STL [R1+0x6dc], R5 ;  /* 0x0006dc0501007387 */ /* 0x0001e60000100800 */
[----:B0-----:R-:W-:-:S05]  /*4e50*/  @!P5 IMAD.MOV.U32 R5, RZ, RZ, R34 ;  /* 0x000000ffff05d224 */ /* 0x001fca00078e0022 */
[----:B------:R0:W2:Y:S01]  /*4e60*/  @!P5 LDG.E.U16 R30, desc[UR20][R4.64] ;  /* 0x00000014041ed981 */ /* 0x0000a2000c1e1500 */
[----:B------:R-:W-:-:S03]  /*4e70*/  VIADD R10, R6, 0xffffff98 ;  /* 0xffffff98060a7836 */ /* 0x000fc60000000000 */
[----:B------:R4:W-:Y:S02]  /*4e80*/  STL [R1+0x6d4], R34 ;  /* 0x0006d42201007387 */ /* 0x0009e40000100800 */
[----:B------:R-:W-:Y:S01]  /*4e90*/  ISETP.GE.U32.AND P3, PT, R10, 0x7fffff19, PT ;  /* 0x7fffff190a00780c */ /* 0x000fe20003f66070 */
[C---:B0-----:R-:W-:Y:S02]  /*4ea0*/  IMAD R5, R70.reuse, 0x67, RZ ;  /* 0x0000006746057824 */ /* 0x041fe400078e02ff */
[C---:B------:R-:W-:Y:S02]  /*4eb0*/  IMAD R4, R70.reuse, 0xcc, RZ ;  /* 0x000000cc46047824 */ /* 0x040fe400078e02ff */
[C---:B----4-:R-:W-:Y:S01]  /*4ec0*/  IMAD R34, R70.reuse, 0x66, RZ ;  /* 0x0000006646227824 */ /* 0x050fe200078e02ff */
[----:B------:R-:W-:Y:S01]  /*4ed0*/  PRMT R11, RZ, 0x7610, R11 ;  /* 0x00007610ff0b7816 */ /* 0x000fe2000000000b */
[----:B---3--:R0:W-:Y:S02]  /*4ee0*/  STL [R1+0xb0], R7 ;  /* 0x0000b00701007387 */ /* 0x0081e40000100800 */
[----:B0-----:R-:W-:-:S05]  /*4ef0*/  IMAD R7, R70, 0xce, RZ ;  /* 0x000000ce46077824 */ /* 0x001fca00078e02ff */
[----:B------:R-:W-:Y:S01]  /*4f00*/  IADD3 R31, P5, PT, R7, R2, RZ ;  /* 0x00000002071f7210 */ /* 0x000fe20007fbe0ff */
[----:B------:R-:W-:-:S03]  /*4f10*/  VIADD R7, R6, 0xffffff9b ;  /* 0xffffff9b06077836 */ /* 0x000fc60000000000 */
[-C--:B------:R-:W-:Y:S02]  /*4f20*/  LEA.HI.X.SX32 R5, R5, R3.reuse, 0x1, P5 ;  /* 0x0000000305057211 */ /* 0x080fe400028f0eff */
[----:B------:R-:W-:Y:S02]  /*4f30*/  ISETP.GE.U32.AND P5, PT, R7, 0x7fffff1c, PT ;  /* 0x7fffff1c0700780c */ /* 0x000fe40003fa6070 */
[----:B------:R-:W-:Y:S01]  /*4f40*/  PRMT R7, RZ, 0x7610, R7 ;  /* 0x00007610ff077816 */ /* 0x000fe20000000007 */
[----:B--2---:R0:W-:Y:S02]  /*4f50*/  STL [R1+0xb4], R30 ;  /* 0x0000b41e01007387 */ /* 0x0041e40000100800 */
        /* <DEDUP_REMOVED lines=25> */
[----:B--2---:R0:W-:Y:S04]  /*50f0*/  STL [R1+0xac], R11 ;  /* 0x0000ac0b01007387 */ /* 0x0041e80000100800 */
[----:B------:R2:W-:Y:S04]  /*5100*/  STL [R1+0x6c0], R31 ;  /* 0x0006c01f01007387 */ /* 0x0005e80000100800 */
[----:B------:R3:W4:Y:S01]  /*5110*/  @!P0 LDG.E.U16 R7, desc[UR20][R4.64] ;  /* 0x0000001404078981 */ /* 0x000722000c1e1500 */
[----:B0-----:R-:W-:-:S03]  /*5120*/  IMAD R11, R70, 0x64, RZ ;  /* 0x00000064460b7824 */ /* 0x001fc600078e02ff */
[----:B------:R-:W-:Y:S02]  /*5130*/  STL [R1+0x6b8], R30 ;  /* 0x0006b81e01007387 */ /* 0x000fe40000100800 */
[----:B--2---:R-:W-:Y:S02]  /*5140*/  LEA.HI.X.SX32 R31, R11, R3, 0x1, P3 ;  /* 0x000000030b1f7211 */ /* 0x004fe400018f0eff */
[----:B------:R0:W-:Y:S01]  /*5150*/  STL [R1+0x6bc], R5 ;  /* 0x0006bc0501007387 */ /* 0x0001e20000100800 */
[----:B---3--:R-:W-:Y:S02]  /*5160*/  @!P5 IMAD.MOV.U32 R4, RZ, RZ, R30 ;  /* 0x000000ffff04d224 */ /* 0x008fe400078e001e */
[----:B0-----:R-:W-:-:S05]  /*5170*/  @!P5 IMAD.MOV.U32 R5, RZ, RZ, R31 ;  /* 0x000000ffff05d224 */ /* 0x001fca00078e001f */
[----:B------:R0:W2:Y:S01]  /*5180*/  @!P5 LDG.E.U16 R29, desc[UR20][R4.64] ;  /* 0x00000014041dd981 */ /* 0x0000a2000c1e1500 */
[----:B------:R-:W-:-:S03]  /*5190*/  VIADD R10, R6, 0xffffff9c ;  /* 0xffffff9c060a7836 */ /* 0x000fc60000000000 */
[----:B------:R3:W-:Y:S02]  /*51a0*/  STL [R1+0x6b4], R31 ;  /* 0x0006b41f01007387 */ /* 0x0007e40000100800 */
[----:B------:R-:W-:Y:S01]  /*51b0*/  ISETP.GE.U32.AND P1, PT, R10, 0x7fffff1d, PT ;  /* 0x7fffff1d0a00780c */ /* 0x000fe20003f26070 */
[C---:B0-----:R-:W-:Y:S02]  /*51c0*/  IMAD R5, R70.reuse, 0x63, RZ ;  /* 0x0000006346057824 */ /* 0x041fe400078e02ff */
[C---:B------:R-:W-:Y:S02]  /*51d0*/  IMAD R4, R70.reuse, 0xc4, RZ ;  /* 0x000000c446047824 */ /* 0x040fe400078e02ff */
[C---:B---3--:R-:W-:Y:S01]  /*51e0*/  IMAD R31, R70.reuse, 0x62, RZ ;  /* 0x00000062461f7824 */ /* 0x048fe200078e02ff */
[----:B------:R-:W-:Y:S01]  /*51f0*/  PRMT R24, RZ, 0x7610, R24 ;  /* 0x00007610ff187816 */ /* 0x000fe20000000018 */
[----:B----4-:R0:W-:Y:S02]  /*5200*/  STL [R1+0xa0], R7 ;  /* 0x0000a00701007387 */ /* 0x0101e40000100800 */
[----:B0-----:R-:W-:-:S05]  /*5210*/  IMAD R7, R70, 0xc6, RZ ;  /* 0x000000c646077824 */ /* 0x001fca00078e02ff */
[----:B------:R-:W-:Y:S01]  /*5220*/  IADD3 R30, P5, PT, R7, R2, RZ ;  /* 0x00000002071e7210 */ /* 0x000fe20007fbe0ff */
[----:B------:R-:W-:-:S03]  /*5230*/  VIADD R7, R6, 0xffffff9f ;  /* 0xffffff9f06077836 */ /* 0x000fc60000000000 */
[----:B------:R-:W-:Y:S02]  /*5240*/  LEA.HI.X.SX32 R5, R5, R3, 0x1, P5 ;  /* 0x0000000305057211 */ /* 0x000fe400028f0eff */
[----:B------:R-:W-:Y:S01]  /*5250*/  ISETP.GE.U32.AND P5, PT, R7, 0x7fffff20, PT ;  /* 0x7fffff200700780c */ /* 0x000fe20003fa6070 */
[----:B--2---:R0:W-:Y:S01]  /*5260*/  STL [R1+0xa4], R29 ;  /* 0x0000a41d01007387 */ /* 0x0041e20000100800 */
[----:B------:R-:W-:-:S03]  /*5270*/  PRMT R7, RZ, 0x7610, R7 ;  /* 0x00007610ff077816 */ /* 0x000fc60000000007 */
[----:B------:R2:W-:Y:S01]  /*5280*/  STL [R1+0x6b0], R30 ;  /* 0x0006b01e01007387 */ /* 0x0005e20000100800 */
[----:B0-----:R-:W-:Y:S01]  /*5290*/  IADD3 R29, P0, PT, R4, R2, RZ ;  /* 0x00000002041d7210 */ /* 0x001fe20007f1e0ff */
[----:B------:R-:W-:-:S03]  /*52a0*/  IMAD.MOV.U32 R4, RZ, RZ, R30 ;  /* 0x000000ffff047224 */ /* 0x000fc600078e001e */
[----:B--2---:R-:W-:Y:S01]  /*52b0*/  LEA.HI.X.SX32 R30, R31, R3, 0x1, P0 ;  /* 0x000000031f1e7211 */ /* 0x004fe200000f0eff */
[----:B------:R-:W-:Y:S04]  /*52c0*/  STL [R1+0x6a8], R29 ;  /* 0x0006a81d01007387 */ /* 0x000fe80000100800 */
[----:B------:R0:W-:Y:S04]  /*52d0*/  STL [R1+0x6ac], R5 ;  /* 0x0006ac0501007387 */ /* 0x0001e80000100800 */
[----:B------:R2:W3:Y:S02]  /*52e0*/  @!P1 LDG.E.U16 R7, desc[UR20][R4.64] ;  /* 0x0000001404079981 */ /* 0x0004e4000c1e1500 */
[----:B--2---:R-:W-:-:S02]  /*52f0*/  @!P4 IMAD.MOV.U32 R4, RZ, RZ, R29 ;  /* 0x000000ffff04c224 */ /* 0x004fc400078e001d */
[----:B0-----:R-:W-:-:S05]  /*5300*/  @!P4 IMAD.MOV.U32 R5, RZ, RZ, R30 ;  /* 0x000000ffff05c224 */ /* 0x001fca00078e001e */
[----:B------:R0:W2:Y:S01]  /*5310*/  @!P4 LDG.E.U16 R24, desc[UR20][R4.64] ;  /* 0x000000140418c981 */ /* 0x0000a2000c1e1500 */
[----:B------:R-:W-:-:S03]  /*5320*/  VIADD R10, R6, 0xffffff9e ;  /* 0xffffff9e060a7836 */ /* 0x000fc60000000000 */
[----:B------:R-:W-:Y:S02]  /*5330*/  STL [R1+0x6a4], R30 ;  /* 0x0006a41e01007387 */ /* 0x000fe40000100800 */
[----:B------:R-:W-:Y:S01]  /*5340*/  ISETP.GE.U32.AND P3, PT, R10, 0x7fffff1f, PT ;  /* 0x7fffff1f0a00780c */ /* 0x000fe20003f66070 */
[C---:B0-----:R-:W-:Y:S02]  /*5350*/  IMAD R4, R70.reuse, 0xc0, RZ ;  /* 0x000000c046047824 */ /* 0x041fe400078e02ff */
[----:B------:R-:W-:Y:S01]  /*5360*/  IMAD R5, R70, 0x61, RZ ;  /* 0x0000006146057824 */ /* 0x000fe200078e02ff */
[----:B------:R-:W-:Y:S02]  /*5370*/  PRMT R153, RZ, 0x7610, R153 ;  /* 0x00007610ff997816 */ /* 0x000fe40000000099 */
[----:B------:R-:W-:Y:S02]  /*5380*/  IADD3 R29, P1, PT, R4, R2, RZ ;  /* 0x00000002041d7210 */ /* 0x000fe40007f3e0ff */
[----:B------:R-:W-:Y:S01]  /*5390*/  PRMT R28, RZ, 0x7610, R28 ;  /* 0x00007610ff1c7816 */ /* 0x000fe2000000001c */
[----:B---3--:R0:W-:Y:S02]  /*53a0*/  STL [R1+0x88], R7 ;  /* 0x0000880701007387 */ /* 0x0081e40000100800 */
[----:B0-----:R-:W-:-:S05]  /*53b0*/  IMAD R7, R70, 0xc2, RZ ;  /* 0x000000c246077824 */ /* 0x001fca00078e02ff */
[----:B------:R-:W-:Y:S01]  /*53c0*/  IADD3 R30, P4, PT, R7, R2, RZ ;  /* 0x00000002071e7210 */ /* 0x000fe20007f9e0ff */
[----:B--2---:R0:W-:Y:S03]  /*53d0*/  STL [R1+0x9c], R24 ;  /* 0x00009c1801007387 */ /* 0x0041e60000100800 */
[----:B------:R-:W-:Y:S01]  /*53e0*/  LEA.HI.X.SX32 R5, R5, R3, 0x1, P4 ;  /* 0x0000000305057211 */ /* 0x000fe200020f0eff */
[----:B------:R-:W-:Y:S01]  /*53f0*/  IMAD.MOV.U32 R4, RZ, RZ, R30 ;  /* 0x000000ffff047224 */ /* 0x000fe200078e001e */
[----:B------:R2:W-:Y:S01]  /*5400*/  STL [R1+0x6a0], R30 ;  /* 0x0006a01e01007387 */ /* 0x0005e20000100800 */
[----:B0-----:R-:W-:-:S03]  /*5410*/  IMAD R24, R70, 0x60, RZ ;  /* 0x0000006046187824 */ /* 0x001fc600078e02ff */
[----:B------:R-:W-:Y:S02]  /*5420*/  STL [R1+0x698], R29 ;  /* 0x0006981d01007387 */ /* 0x000fe40000100800 */
[----:B--2---:R-:W-:Y:S02]  /*5430*/  LEA.HI.X.SX32 R30, R24, R3, 0x1, P1 ;  /* 0x00000003181e7211 */ /* 0x004fe400008f0eff */
[----:B------:R0:W-:Y:S04]  /*5440*/  STL [R1+0x69c], R5 ;  /* 0x00069c0501007387 */ /* 0x0001e80000100800 */
[----:B------:R2:W3:Y:S02]  /*5450*/  @!P3 LDG.E.U16 R153, desc[UR20][R4.64] ;  /* 0x000000140499b981 */ /* 0x0004e4000c1e1500 */
[----:B--2---:R-:W-:-:S02]  /*5460*/  @!P5 IMAD.MOV.U32 R4, RZ, RZ, R29 ;  /* 0x000000ffff04d224 */ /* 0x004fc400078e001d */
[----:B0-----:R-:W-:-:S05]  /*5470*/  @!P5 IMAD.MOV.U32 R5, RZ, RZ, R30 ;  /* 0x000000ffff05d224 */ /* 0x001fca00078e001e */
[----:B------:R0:W2:Y:S01]  /*5480*/  @!P5 LDG.E.U16 R28, desc[UR20][R4.64] ;  /* 0x00000014041cd981 */ /* 0x0000a2000c1e1500 */
[C---:B------:R-:W-:Y:S02]  /*5490*/  VIADD R10, R6.reuse, 0xffffffa0 ;  /* 0xffffffa0060a7836 */ /* 0x040fe40000000000 */
[----:B------:R-:W-:-:S03]  /*54a0*/  VIADD R7, R6, 0xffffffa1 ;  /* 0xffffffa106077836 */ /* 0x000fc60000000000 */
[----:B------:R-:W-:Y:S02]  /*54b0*/  ISETP.GE.U32.AND P0, PT, R10, 0x7fffff21, PT ;  /* 0x7fffff210a00780c */ /* 0x000fe40003f06070 */
[----:B------:R-:W-:Y:S01]  /*54c0*/  ISETP.GE.U32.AND P4, PT, R7, 0x7fffff22, PT ;  /* 0x7fffff220700780c */ /* 0x000fe20003f86070 */
[C---:B------:R-:W-:Y:S01]  /*54d0*/  IMAD R7, R70.reuse, 0xbe, RZ ;  /* 0x000000be46077824 */ /* 0x040fe200078e02ff */
[----:B------:R4:W-:Y:S01]  /*54e0*/  STL [R1+0x694], R30 ;  /* 0x0006941e01007387 */ /* 0x0009e20000100800 */
[C---:B0-----:R-:W-:Y:S02]  /*54f0*/  IMAD R4, R70.reuse, 0xbc, RZ ;  /* 0x000000bc46047824 */ /* 0x041fe400078e02ff */
[C---:B------:R-:W-:Y:S01]  /*5500*/  IMAD R5, R70.reuse, 0x5f, RZ ;  /* 0x0000005f46057824 */ /* 0x040fe200078e02ff */
[----:B------:R-:W-:Y:S01]  /*5510*/  PRMT R132, RZ, 0x7610, R132 ;  /* 0x00007610ff847816 */ /* 0x000fe20000000084 */
[----:B----4-:R-:W-:Y:S01]  /*5520*/  IMAD R30, R70, 0x5e, RZ ;  /* 0x0000005e461e7824 */ /* 0x010fe200078e02ff */
[----:B------:R-:W-:Y:S01]  /*5530*/  PRMT R16, RZ, 0x7610, R16 ;  /* 0x00007610ff107816 */ /* 0x000fe20000000010 */
[----:B---3--:R0:W-:Y:S02]  /*5540*/  STL [R1+0x7c], R153 ;  /* 0x00007c9901007387 */ /* 0x0081e40000100800 */
[----:B0-----:R-:W-:-:S02]  /*5550*/  IADD3 R153, P5, PT, R7, R2, RZ ;  /* 0x0000000207997210 */ /* 0x001fc40007fbe0ff */
[----:B--2---:R0:W-:Y:S02]  /*5560*/  STL [R1+0x80], R28 ;  /* 0x0000801c01007387 */ /* 0x0041e40000100800 */
[----:B------:R-:W-:Y:S02]  /*5570*/  LEA.HI.X.SX32 R5, R5, R3, 0x1, P5 ;  /* 0x0000000305057211 */ /* 0x000fe400028f0eff */
[----:B------:R-:W-:Y:S01]  /*5580*/  STL [R1+0x690], R153 ;  /* 0x0006909901007387 */ /* 0x000fe20000100800 */
[----:B0-----:R-:W-:Y:S01]  /*5590*/  IADD3 R28, P3, PT, R4, R2, RZ ;  /* 0x00000002041c7210 */ /* 0x001fe20007f7e0ff */
[----:B------:R-:W-:-:S03]  /*55a0*/  @!P0 IMAD.MOV.U32 R4, RZ, RZ, R153 ;  /* 0x000000ffff048224 */ /* 0x000fc600078e0099 */
[----:B------:R-:W-:Y:S01]  /*55b0*/  LEA.HI.X.SX32 R29, R30, R3, 0x1, P3 ;  /* 0x000000031e1d7211 */ /* 0x000fe200018f0eff */
[----:B------:R-:W-:Y:S04]  /*55c0*/  STL [R1+0x688], R28 ;  /* 0x0006881c01007387 */ /* 0x000fe80000100800 */
[----:B------:R0:W-:Y:S04]  /*55d0*/  STL [R1+0x68c], R5 ;  /* 0x00068c0501007387 */ /* 0x0001e80000100800 */
[----:B------:R2:W3:Y:S02]  /*55e0*/  @!P0 LDG.E.U16 R132, desc[UR20][R4.64] ;  /* 0x0000001404848981 */ /* 0x0004e4000c1e1500 */
[----:B--2---:R-:W-:-:S02]  /*55f0*/  @!P4 IMAD.MOV.U32 R4, RZ, RZ, R28 ;  /* 0x000000ffff04c224 */ /* 0x004fc400078e001c */
[----:B0-----:R-:W-:-:S05]  /*5600*/  @!P4 IMAD.MOV.U32 R5, RZ, RZ, R29 ;  /* 0x000000ffff05c224 */ /* 0x001fca00078e001d */
[----:B------:R0:W2:Y:S01]  /*5610*/  @!P4 LDG.E.U16 R16, desc[UR20][R4.64] ;  /* 0x000000140410c981 */ /* 0x0000a2000c1e1500 */
[C---:B------:R-:W-:Y:S02]  /*5620*/  VIADD R7, R6.reuse, 0xffffffa3 ;  /* 0xffffffa306077836 */ /* 0x040fe40000000000 */
[----:B------:R-:W-:-:S03]  /*5630*/  VIADD R10, R6, 0xffffffa2 ;  /* 0xffffffa2060a7836 */ /* 0x000fc60000000000 */
[----:B------:R-:W-:Y:S01]  /*5640*/  ISETP.GE.U32.AND P5, PT, R7, 0x7fffff24, PT ;  /* 0x7fffff240700780c */ /* 0x000fe20003fa6070 */
[----:B------:R-:W-:Y:S01]  /*5650*/  IMAD R7, R70, 0xba, RZ ;  /* 0x000000ba46077824 */ /* 0x000fe200078e02ff */
[----:B------:R-:W-:Y:S01]  /*5660*/  ISETP.GE.U32.AND P1, PT, R10, 0x7fffff23, PT ;  /* 0x7fffff230a00780c */ /* 0x000fe20003f26070 */
[----:B------:R-:W-:Y:S01]  /*5670*/  STL [R1+0x684], R29 ;  /* 0x0006841d01007387 */ /* 0x000fe20000100800 */
[C---:B0-----:R-:W-:Y:S02]  /*5680*/  IMAD R5, R70.reuse, 0x5d, RZ ;  /* 0x0000005d46057824 */ /* 0x041fe400078e02ff */
[----:B------:R-:W-:Y:S01]  /*5690*/  IMAD R4, R70, 0xb8, RZ ;  /* 0x000000b846047824 */ /* 0x000fe200078e02ff */
[----:B------:R-:W-:-:S04]  /*56a0*/  PRMT R119, RZ, 0x7610, R119 ;  /* 0x00007610ff777816 */ /* 0x000fc80000000077 */
[-C--:B------:R-:W-:Y:S02]  /*56b0*/  IADD3 R28, P0, PT, R4, R2.reuse, RZ ;  /* 0x00000002041c7210 */ /* 0x080fe40007f1e0ff */
[----:B------:R-:W-:Y:S01]  /*56c0*/  PRMT R26, RZ, 0x7610, R26 ;  /* 0x00007610ff1a7816 */ /* 0x000fe2000000001a */
[----:B--2---:R-:W-:Y:S04]  /*56d0*/  STL [R1+0x78], R16 ;  /* 0x0000781001007387 */ /* 0x004fe80000100800 */
[----:B---3--:R0:W-:Y:S02]  /*56e0*/  STL [R1+0x74], R132 ;  /* 0x0000748401007387 */ /* 0x0081e40000100800 */
[----:B0-----:R-:W-:Y:S01]  /*56f0*/  IADD3 R132, P4, PT, R7, R2, RZ ;  /* 0x0000000207847210 */ /* 0x001fe20007f9e0ff */
[----:B------:R-:W-:-:S03]  /*5700*/  IMAD R16, R70, 0x5c, RZ ;  /* 0x0000005c46107824 */ /* 0x000fc600078e02ff */
[-C--:B------:R-:W-:Y:S01]  /*5710*/  LEA.HI.X.SX32 R153, R5, R3.reuse, 0x1, P4 ;  /* 0x0000000305997211 */ /* 0x080fe200020f0eff */
[----:B------:R-:W-:Y:S01]  /*5720*/  @!P1 IMAD.MOV.U32 R4, RZ, RZ, R132 ;  /* 0x000000ffff049224 */ /* 0x000fe200078e0084 */
[----:B------:R-:W-:-:S03]  /*5730*/  LEA.HI.X.SX32 R29, R16, R3, 0x1, P0 ;  /* 0x00000003101d7211 */ /* 0x000fc600000f0eff */
[----:B------:R-:W-:-:S05]  /*5740*/  @!P1 IMAD.MOV.U32 R5, RZ, RZ, R153 ;  /* 0x000000ffff059224 */ /* 0x000fca00078e0099 */
[----:B------:R0:W2:Y:S02]  /*5750*/  @!P1 LDG.E.U16 R119, desc[UR20][R4.64] ;  /* 0x0000001404779981 */ /* 0x0000a4000c1e1500 */
[----:B0-----:R-:W-:Y:S02]  /*5760*/  @!P5 IMAD.MOV.U32 R4, RZ, RZ, R28 ;  /* 0x000000ffff04d224 */ /* 0x001fe400078e001c */
[----:B------:R-:W-:-:S05]  /*5770*/  @!P5 IMAD.MOV.U32 R5, RZ, RZ, R29 ;  /* 0x000000ffff05d224 */ /* 0x000fca00078e001d */
[----:B------:R0:W3:Y:S01]  /*5780*/  @!P5 LDG.E.U16 R26, desc[UR20][R4.64] ;  /* 0x00000014041ad981 */ /* 0x0000e2000c1e1500 */
[C---:B------:R-:W-:Y:S02]  /*5790*/  VIADD R7, R6.reuse, 0xffffffa5 ;  /* 0xffffffa506077836 */ /* 0x040fe40000000000 */
[----:B------:R-:W-:Y:S01]  /*57a0*/  VIADD R10, R6, 0xffffffa4 ;  /* 0xffffffa4060a7836 */ /* 0x000fe20000000000 */
[----:B------:R-:W-:Y:S02]  /*57b0*/  STL [R1+0x680], R132 ;  /* 0x0006808401007387 */ /* 0x000fe40000100800 */
[----:B------:R-:W-:Y:S01]  /*57c0*/  ISETP.GE.U32.AND P4, PT, R7, 0x7fffff26, PT ;  /* 0x7fffff260700780c */ /* 0x000fe20003f86070 */
[----:B------:R-:W-:Y:S01]  /*57d0*/  IMAD R7, R70, 0xb6, RZ ;  /* 0x000000b646077824 */ /* 0x000fe200078e02ff */
[----:B------:R-:W-:Y:S01]  /*57e0*/  ISETP.GE.U32.AND P3, PT, R10, 0x7fffff25, PT ;  /* 0x7fffff250a00780c */ /* 0x000fe20003f66070 */
[----:B------:R-:W-:Y:S01]  /*57f0*/  STL [R1+0x678], R28 ;  /* 0x0006781c01007387 */ /* 0x000fe20000100800 */
[----:B0-----:R-:W-:-:S03]  /*5800*/  IMAD R5, R70, 0x5b, RZ ;  /* 0x0000005b46057824 */ /* 0x001fc600078e02ff */
[----:B------:R-:W-:Y:S01]  /*5810*/  STL [R1+0x67c], R153 ;  /* 0x00067c9901007387 */ /* 0x000fe20000100800 */
[----:B------:R-:W-:-:S03]  /*5820*/  IMAD R4, R70, 0xb4, RZ ;  /* 0x000000b446047824 */ /* 0x000fc600078e02ff */
[----:B------:R0:W-:Y:S01]  /*5830*/  STL [R1+0x674], R29 ;  /* 0x0006741d01007387 */ /* 0x0001e20000100800 */
[----:B------:R-:W-:Y:S01]  /*5840*/  PRMT R69, RZ, 0x7610, R69 ;  /* 0x00007610ff457816 */ /* 0x000fe20000000045 */
[----:B0-----:R-:W-:Y:S01]  /*5850*/  IMAD R29, R70, 0x5a, RZ ;  /* 0x0000005a461d7824 */ /* 0x001fe200078e02ff */
[----:B------:R-:W-:Y:S01]  /*5860*/  PRMT R23, RZ, 0x7610, R23 ;  /* 0x00007610ff177816 */ /* 0x000fe20000000017 */
[----:B--2---:R0:W-:Y:S02]  /*5870*/  STL [R1+0x6c], R119 ;  /* 0x00006c7701007387 */ /* 0x0041e40000100800 */
[----:B0-----:R-:W-:-:S04]  /*5880*/  IADD3 R119, P5, PT, R7, R2, RZ ;  /* 0x0000000207777210 */ /* 0x001fc80007fbe0ff */
[----:B------:R-:W-:Y:S01]  /*5890*/  LEA.HI.X.SX32 R132, R5, R3, 0x1, P5 ;  /* 0x0000000305847211 */ /* 0x000fe200028f0eff */
[----:B---3--:R0:W-:Y:S04]  /*58a0*/  STL [R1+0x70], R26 ;  /* 0x0000701a01007387 */ /* 0x0081e80000100800 */
[----:B------:R-:W-:Y:S01]  /*58b0*/  @!P3 IMAD.MOV.U32 R5, RZ, RZ, R132 ;  /* 0x000000ffff05b224 */ /* 0x000fe200078e0084 */
[----:B0-----:R-:W-:Y:S01]  /*58c0*/  IADD3 R26, P1, PT, R4, R2, RZ ;  /* 0x00000002041a7210 */ /* 0x001fe20007f3e0ff */
[----:B------:R-:W-:-:S03]  /*58d0*/  @!P3 IMAD.MOV.U32 R4, RZ, RZ, R119 ;  /* 0x000000ffff04b224 */ /* 0x000fc600078e0077 */
[----:B------:R-:W-:Y:S02]  /*58e0*/  LEA.HI.X.SX32 R28, R29, R3, 0x1, P1 ;  /* 0x000000031d1c7211 */ /* 0x000fe400008f0eff */
        /* <DEDUP_REMOVED lines=10> */
[----:B------:R4:W-:Y:S01]  /*5990*/  STL [R1+0x668], R26 ;  /* 0x0006681a01007387 */ /* 0x0009e20000100800 */
[----:B0-----:R-:W-:-:S03]  /*59a0*/  IMAD R5, R70, 0x59, RZ ;  /* 0x0000005946057824 */ /* 0x001fc600078e02ff */
[----:B------:R-:W-:Y:S01]  /*59b0*/  STL [R1+0x66c], R132 ;  /* 0x00066c8401007387 */ /* 0x000fe20000100800 */
[----:B------:R-:W-:-:S03]  /*59c0*/  IMAD R4, R70, 0xb0, RZ ;  /* 0x000000b046047824 */ /* 0x000fc600078e02ff */
[----:B------:R-:W-:Y:S01]  /*59d0*/  STL [R1+0x664], R28 ;  /* 0x0006641c01007387 */ /* 0x000fe20000100800 */
[----:B----4-:R-:W-:Y:S01]  /*59e0*/  IMAD R26, R70, 0x58, RZ ;  /* 0x00000058461a7824 */ /* 0x010fe200078e02ff */
[----:B------:R-:W-:Y:S02]  /*59f0*/  PRMT R68, RZ, 0x7610, R68 ;  /* 0x00007610ff447816 */ /* 0x000fe40000000044 */
        /* <DEDUP_REMOVED lines=70> */
[----:B------:R-:W-:Y:S01]  /*5e60*/  STL [R1+0x638], R19 ;  /* 0x0006381301007387 */ /* 0x000fe20000100800 */
[----:B------:R-:W-:-:S03]  /*5e70*/  ISETP.GE.U32.AND P0, PT, R10, 0x7fffff2d, PT ;  /* 0x7fffff2d0a00780c */ /* 0x000fc60003f06070 */
[----:B------:R-:W-:Y:S01]  /*5e80*/  STL [R1+0x63c], R68 ;  /* 0x00063c4401007387 */ /* 0x000fe20000100800 */
[----:B0-----:R-:W-:-:S03]  /*5e90*/  IMAD R5, R70, 0x53, RZ ;  /* 0x0000005346057824 */ /* 0x001fc600078e02ff */
[----:B------:R0:W-:Y:S01]  /*5ea0*/  STL [R1+0x634], R23 ;  /* 0x0006341701007387 */ /* 0x0001e20000100800 */
[C---:B------:R-:W-:Y:S01]  /*5eb0*/  IMAD R4, R70.reuse, 0xa4, RZ ;  /* 0x000000a446047824 */ /* 0x040fe200078e02ff */
[-C--:B0-----:R-:W-:Y:S01]  /*5ec0*/  IADD3 R23, P5, PT, R7, R2.reuse, RZ ;  /* 0x0000000207177210 */ /* 0x081fe20007fbe0ff */
[----:B------:R-:W-:Y:S01]  /*5ed0*/  IMAD R27, R70, 0x52, RZ ;  /* 0x00000052461b7824 */ /* 0x000fe200078e02ff */
[----:B------:R-:W-:Y:S02]  /*5ee0*/  PRMT R22, RZ, 0x7610, R22 ;  /* 0x00007610ff167816 */ /* 0x000fe40000000016 */
[----:B------:R-:W-:Y:S01]  /*5ef0*/  PRMT R14, RZ, 0x7610, R14 ;  /* 0x00007610ff0e7816 */ /* 0x000fe2000000000e */
[----:B---3--:R0:W-:Y:S04]  /*5f00*/  STL [R1+0x38], R15 ;  /* 0x0000380f01007387 */ /* 0x0081e80000100800 */
[----:B------:R-:W-:Y:S04]  /*5f10*/  STL [R1+0x630], R23 ;  /* 0x0006301701007387 */ /* 0x000fe80000100800 */
[----:B--2---:R2:W-:Y:S01]  /*5f20*/  STL [R1+0x34], R25 ;  /* 0x0000341901007387 */ /* 0x0045e20000100800 */
[----:B0-----:R-:W-:Y:S01]  /*5f30*/  IADD3 R15, P3, PT, R4, R2, RZ ;  /* 0x00000002040f7210 */ /* 0x001fe20007f7e0ff */
[----:B------:R-:W-:Y:S01]  /*5f40*/  @!P0 IMAD.MOV.U32 R4, RZ, RZ, R23 ;  /* 0x000000ffff048224 */ /* 0x000fe200078e0017 */
[----:B--2---:R-:W-:-:S02]  /*5f50*/  LEA.HI.X.SX32 R25, R5, R3, 0x1, P5 ;  /* 0x0000000305197211 */ /* 0x004fc400028f0eff */
[----:B------:R-:W-:-:S03]  /*5f60*/  LEA.HI.X.SX32 R19, R27, R3, 0x1, P3 ;  /* 0x000000031b137211 */ /* 0x000fc600018f0eff */
[----:B------:R-:W-:-:S05]  /*5f70*/  @!P0 IMAD.MOV.U32 R5, RZ, RZ, R25 ;  /* 0x000000ffff058224 */ /* 0x000fca00078e0019 */
[----:B------:R0:W2:Y:S02]  /*5f80*/  @!P0 LDG.E.U16 R22, desc[UR20][R4.64] ;  /* 0x0000001404168981 */ /* 0x0000a4000c1e1500 */
[----:B0-----:R-:W-:Y:S02]  /*5f90*/  @!P4 IMAD.MOV.U32 R4, RZ, RZ, R15 ;  /* 0x000000ffff04c224 */ /* 0x001fe400078e000f */
[----:B------:R-:W-:-:S05]  /*5fa0*/  @!P4 IMAD.MOV.U32 R5, RZ, RZ, R19 ;  /* 0x000000ffff05c224 */ /* 0x000fca00078e0013 */
[----:B------:R0:W3:Y:S01]  /*5fb0*/  @!P4 LDG.E.U16 R14, desc[UR20][R4.64] ;  /* 0x00000014040ec981 */ /* 0x0000e2000c1e1500 */
[C---:B------:R-:W-:Y:S02]  /*5fc0*/  VIADD R7, R6.reuse, 0xffffffaf ;  /* 0xffffffaf06077836 */ /* 0x040fe40000000000 */
[----:B------:R-:W-:-:S03]  /*5fd0*/  VIADD R10, R6, 0xffffffae ;  /* 0xffffffae060a7836 */ /* 0x000fc60000000000 */
        /* <DEDUP_REMOVED lines=8> */
[----:B------:R-:W-:Y:S02]  /*6060*/  PRMT R18, RZ, 0x7610, R18 ;  /* 0x00007610ff127816 */ /* 0x000fe40000000012 */
[----:B0-----:R-:W-:-:S04]  /*6070*/  IADD3 R19, P4, PT, R7, R2, RZ ;  /* 0x0000000207137210 */ /* 0x001fc80007f9e0ff */
[----:B------:R-:W-:-:S05]  /*6080*/  LEA.HI.X.SX32 R23, R5, R3, 0x1, P4 ;  /* 0x0000000305177211 */ /* 0x000fca00020f0eff */
[----:B------:R-:W-:Y:S01]  /*6090*/  @!P1 IMAD.MOV.U32 R5, RZ, RZ, R23 ;  /* 0x000000ffff059224 */ /* 0x000fe200078e0017 */
[----:B------:R-:W-:Y:S01]  /*60a0*/  PRMT R12, RZ, 0x7610, R12 ;  /* 0x00007610ff0c7816 */ /* 0x000fe2000000000c */
[----:B--2---:R0:W-:Y:S02]  /*60b0*/  STL [R1+0x20], R22 ;  /* 0x0000201601007387 */ /* 0x0041e40000100800 */
[----:B0-----:R-:W-:Y:S02]  /*60c0*/  IMAD R22, R70, 0x50, RZ ;  /* 0x0000005046167824 */ /* 0x001fe400078e02ff */
[----:B---3--:R0:W-:Y:S02]  /*60d0*/  STL [R1+0x24], R14 ;  /* 0x0000240e01007387 */ /* 0x0081e40000100800 */
        /* <DEDUP_REMOVED lines=18> */
[----:B0-----:R-:W-:Y:S01]  /*6200*/  IADD3 R15, P5, PT, R7, R2, RZ ;  /* 0x00000002070f7210 */ /* 0x001fe20007fbe0ff */
[----:B------:R-:W-:Y:S01]  /*6210*/  IMAD R25, R70, 0x4e, RZ ;  /* 0x0000004e46197824 */ /* 0x000fe200078e02ff */
[----:B------:R-:W-:Y:S01]  /*6220*/  PRMT R164, RZ, 0x7610, R164 ;  /* 0x00007610ffa47816 */ /* 0x000fe200000000a4 */
[C---:B------:R-:W-:Y:S01]  /*6230*/  VIADD R7, R6.reuse, 0xffffffb3 ;  /* 0xffffffb306077836 */ /* 0x040fe20000000000 */
[----:B------:R-:W-:Y:S01]  /*6240*/  PRMT R165, RZ, 0x7610, R165 ;  /* 0x00007610ffa57816 */ /* 0x000fe200000000a5 */
[----:B------:R-:W-:-:S05]  /*6250*/  VIADD R10, R6, 0xffffffb2 ;  /* 0xffffffb2060a7836 */ /* 0x000fca0000000000 */
[----:B------:R-:W-:Y:S02]  /*6260*/  ISETP.GE.U32.AND P0, PT, R10, 0x7fffff33, PT ;  /* 0x7fffff330a00780c */ /* 0x000fe40003f06070 */
[----:B------:R-:W-:Y:S01]  /*6270*/  PRMT R162, RZ, 0x7610, R162 ;  /* 0x00007610ffa27816 */ /* 0x000fe200000000a2 */
[----:B------:R-:W-:Y:S01]  /*6280*/  VIADD R10, R6, 0xffffffb4 ;  /* 0xffffffb4060a7836 */ /* 0x000fe20000000000 */
[----:B------:R-:W-:Y:S01]  /*6290*/  PRMT R163, RZ, 0x7610, R163 ;  /* 0x00007610ffa37816 */ /* 0x000fe200000000a3 */
[----:B------:R-:W-:Y:S01]  /*62a0*/  IMAD R23, R70, 0x4a, RZ ;  /* 0x0000004a46177824 */ /* 0x000fe200078e02ff */
[----:B------:R-:W-:Y:S02]  /*62b0*/  PRMT R160, RZ, 0x7610, R160 ;  /* 0x00007610ffa07816 */ /* 0x000fe400000000a0 */
[----:B------:R-:W-:Y:S02]  /*62c0*/  PRMT R161, RZ, 0x7610, R161 ;  /* 0x00007610ffa17816 */ /* 0x000fe400000000a1 */
[----:B------:R-:W-:-:S02]  /*62d0*/  PRMT R158, RZ, 0x7610, R158 ;  /* 0x00007610ff9e7816 */ /* 0x000fc4000000009e */
[----:B------:R-:W-:Y:S02]  /*62e0*/  PRMT R159, RZ, 0x7610, R159 ;  /* 0x00007610ff9f7816 */ /* 0x000fe4000000009f */
[----:B------:R-:W-:Y:S02]  /*62f0*/  PRMT R148, RZ, 0x7610, R148 ;  /* 0x00007610ff947816 */ /* 0x000fe40000000094 */
[----:B------:R-:W-:Y:S02]  /*6300*/  PRMT R157, RZ, 0x7610, R157 ;  /* 0x00007610ff9d7816 */ /* 0x000fe4000000009d */
        /* <DEDUP_REMOVED lines=9> */
[----:B------:R-:W-:Y:S01]  /*63a0*/  PRMT R66, RZ, 0x7610, R66 ;  /* 0x00007610ff427816 */ /* 0x000fe20000000042 */
[----:B---3--:R0:W-:Y:S04]  /*63b0*/  STL [R1+0x1c], R12 ;  /* 0x00001c0c01007387 */ /* 0x0081e80000100800 */
[----:B------:R-:W-:Y:S04]  /*63c0*/  STL [R1+0x610], R15 ;  /* 0x0006100f01007387 */ /* 0x000fe80000100800 */
[----:B--2---:R2:W-:Y:S01]  /*63d0*/  STL [R1], R18 ;  /* 0x0000001201007387 */ /* 0x0045e20000100800 */
[----:B0-----:R-:W-:Y:S01]  /*63e0*/  IADD3 R12, P1, PT, R4, R2, RZ ;  /* 0x00000002040c7210 */ /* 0x001fe20007f3e0ff */
[----:B------:R-:W-:Y:S01]  /*63f0*/  @!P3 IMAD.MOV.U32 R4, RZ, RZ, R15 ;  /* 0x000000ffff04b224 */ /* 0x000fe200078e000f */
[----:B--2---:R-:W-:-:S02]  /*6400*/  LEA.HI.X.SX32 R18, R5, R3, 0x1, P5 ;  /* 0x0000000305127211 */ /* 0x004fc400028f0eff */
[----:B------:R-:W-:-:S03]  /*6410*/  LEA.HI.X.SX32 R14, R25, R3, 0x1, P1 ;  /* 0x00000003190e7211 */ /* 0x000fc600008f0eff */
[----:B------:R-:W-:Y:S01]  /*6420*/  @!P3 IMAD.MOV.U32 R5, RZ, RZ, R18 ;  /* 0x000000ffff05b224 */ /* 0x000fe200078e0012 */
[----:B------:R-:W-:Y:S01]  /*6430*/  ISETP.GE.U32.AND P5, PT, R7, 0x7fffff34, PT ;  /* 0x7fffff340700780c */ /* 0x000fe20003fa6070 */
[----:B------:R-:W-:-:S03]  /*6440*/  IMAD R7, R70, 0x9a, RZ ;  /* 0x0000009a46077824 */ /* 0x000fc600078e02ff */
[----:B------:R0:W5:Y:S02]  /*6450*/  @!P3 LDG.E.U16 R164, desc[UR20][R4.64] ;  /* 0x0000001404a4b981 */ /* 0x000164000c1e1500 */
[----:B0-----:R-:W-:Y:S02]  /*6460*/  @!P4 IMAD.MOV.U32 R4, RZ, RZ, R12 ;  /* 0x000000ffff04c224 */ /* 0x001fe400078e000c */
[----:B------:R-:W-:-:S05]  /*6470*/  @!P4 IMAD.MOV.U32 R5, RZ, RZ, R14 ;  /* 0x000000ffff05c224 */ /* 0x000fca00078e000e */
[----:B------:R0:W5:Y:S01]  /*6480*/  @!P4 LDG.E.U16 R165, desc[UR20][R4.64] ;  /* 0x0000001404a5c981 */ /* 0x000162000c1e1500 */
[----:B------:R-:W-:-:S03]  /*6490*/  IADD3 R15, P4, PT, R7, R2, RZ ;  /* 0x00000002070f7210 */ /* 0x000fc60007f9e0ff */
[----:B------:R2:W-:Y:S01]  /*64a0*/  STL [R1+0x608], R12 ;  /* 0x0006080c01007387 */ /* 0x0005e20000100800 */
[C---:B0-----:R-:W-:Y:S02]  /*64b0*/  IMAD R5, R70.reuse, 0x4d, RZ ;  /* 0x0000004d46057824 */ /* 0x041fe400078e02ff */
[----:B------:R-:W-:Y:S01]  /*64c0*/  IMAD R4, R70, 0x98, RZ ;  /* 0x0000009846047824 */ /* 0x000fe200078e02ff */
[----:B------:R0:W-:Y:S02]  /*64d0*/  STL [R1+0x60c], R18 ;  /* 0x00060c1201007387 */ /* 0x0001e40000100800 */
[----:B------:R-:W-:Y:S02]  /*64e0*/  LEA.HI.X.SX32 R19, R5, R3, 0x1, P4 ;  /* 0x0000000305137211 */ /* 0x000fe400020f0eff */
[----:B--2---:R-:W-:Y:S01]  /*64f0*/  IADD3 R12, P3, PT, R4, R2, RZ ;  /* 0x00000002040c7210 */ /* 0x004fe20007f7e0ff */
[----:B------:R2:W-:Y:S01]  /*6500*/  STL [R1+0x604], R14 ;  /* 0x0006040e01007387 */ /* 0x0005e20000100800 */
[----:B------:R-:W-:-:S02]  /*6510*/  @!P0 IMAD.MOV.U32 R4, RZ, RZ, R15 ;  /* 0x000000ffff048224 */ /* 0x000fc400078e000f */
[----:B0-----:R-:W-:Y:S02]  /*6520*/  IMAD R18, R70, 0x4c, RZ ;  /* 0x0000004c46127824 */ /* 0x001fe400078e02ff */
[----:B------:R-:W-:Y:S02]  /*6530*/  @!P0 IMAD.MOV.U32 R5, RZ, RZ, R19 ;  /* 0x000000ffff058224 */ /* 0x000fe400078e0013 */
[----:B------:R-:W-:Y:S01]  /*6540*/  VIADD R7, R6, 0xffffffb5 ;  /* 0xffffffb506077836 */ /* 0x000fe20000000000 */
[----:B--2---:R-:W-:Y:S02]  /*6550*/  LEA.HI.X.SX32 R14, R18, R3, 0x1, P3 ;  /* 0x00000003120e7211 */ /* 0x004fe400018f0eff */
[----:B------:R0:W5:Y:S02]  /*6560*/  @!P0 LDG.E.U16 R162, desc[UR20][R4.64] ;  /* 0x0000001404a28981 */ /* 0x000164000c1e1500 */
[----:B------:R-:W-:Y:S01]  /*6570*/  ISETP.GE.U32.AND P4, PT, R7, 0x7fffff36, PT ;  /* 0x7fffff360700780c */ /* 0x000fe20003f86070 */
[----:B------:R-:W-:Y:S01]  /*6580*/  IMAD R7, R70, 0x96, RZ ;  /* 0x0000009646077824 */ /* 0x000fe200078e02ff */
[----:B------:R-:W-:Y:S01]  /*6590*/  ISETP.GE.U32.AND P1, PT, R10, 0x7fffff35, PT ;  /* 0x7fffff350a00780c */ /* 0x000fe20003f26070 */
[----:B0-----:R-:W-:-:S02]  /*65a0*/  @!P5 IMAD.MOV.U32 R4, RZ, RZ, R12 ;  /* 0x000000ffff04d224 */ /* 0x001fc400078e000c */
[----:B------:R-:W-:Y:S01]  /*65b0*/  @!P5 IMAD.MOV.U32 R5, RZ, RZ, R14 ;  /* 0x000000ffff05d224 */ /* 0x000fe200078e000e */
[----:B------:R0:W-:Y:S04]  /*65c0*/  STL [R1+0x600], R15 ;  /* 0x0006000f01007387 */ /* 0x0001e80000100800 */
[----:B------:R2:W5:Y:S04]  /*65d0*/  @!P5 LDG.E.U16 R163, desc[UR20][R4.64] ;  /* 0x0000001404a3d981 */ /* 0x000568000c1e1500 */
[----:B------:R3:W-:Y:S01]  /*65e0*/  STL [R1+0x5f8], R12 ;  /* 0x0005f80c01007387 */ /* 0x0007e20000100800 */
[----:B0-----:R-:W-:Y:S01]  /*65f0*/  IADD3 R15, P5, PT, R7, R2, RZ ;  /* 0x00000002070f7210 */ /* 0x001fe20007fbe0ff */
[----:B--2---:R-:W-:-:S02]  /*6600*/  IMAD R5, R70, 0x4b, RZ ;  /* 0x0000004b46057824 */ /* 0x004fc400078e02ff */
[----:B------:R-:W-:Y:S01]  /*6610*/  IMAD R4, R70, 0x94, RZ ;  /* 0x0000009446047824 */ /* 0x000fe200078e02ff */
[----:B------:R0:W-:Y:S04]  /*6620*/  STL [R1+0x5fc], R19 ;  /* 0x0005fc1301007387 */ /* 0x0001e80000100800 */
[----:B---3--:R-:W-:Y:S01]  /*6630*/  IADD3 R12, P0, PT, R4, R2, RZ ;  /* 0x00000002040c7210 */ /* 0x008fe20007f1e0ff */
[----:B------:R2:W-:Y:S01]  /*6640*/  STL [R1+0x5f4], R14 ;  /* 0x0005f40e01007387 */ /* 0x0005e20000100800 */
[----:B0-----:R-:W-:Y:S01]  /*6650*/  LEA.HI.X.SX32 R19, R5, R3, 0x1, P5 ;  /* 0x0000000305137211 */ /* 0x001fe200028f0eff */
[----:B------:R-:W-:Y:S02]  /*6660*/  @!P1 IMAD.MOV.U32 R4, RZ, RZ, R15 ;  /* 0x000000ffff049224 */ /* 0x000fe400078e000f */
[----:B------:R-:W-:-:S02]  /*6670*/  VIADD R7, R6, 0xffffffb7 ;  /* 0xffffffb706077836 */ /* 0x000fc40000000000 */
[----:B------:R-:W-:Y:S01]  /*6680*/  @!P1 IMAD.MOV.U32 R5, RZ, RZ, R19 ;  /* 0x000000ffff059224 */ /* 0x000fe200078e0013 */
[----:B--2---:R-:W-:Y:S01]  /*6690*/  LEA.HI.X.SX32 R14, R23, R3, 0x1, P0 ;  /* 0x00000003170e7211 */ /* 0x004fe200000f0eff */
[----:B------:R-:W-:Y:S01]  /*66a0*/  VIADD R10, R6, 0xffffffb6 ;  /* 0xffffffb6060a7836 */ /* 0x000fe20000000000 */
[----:B------:R-:W-:Y:S02]  /*66b0*/  ISETP.GE.U32.AND P5, PT, R7, 0x7fffff38, PT ;  /* 0x7fffff380700780c */ /* 0x000fe40003fa6070 */
[----:B------:R0:W5:Y:S01]  /*66c0*/  @!P1 LDG.E.U16 R160, desc[UR20][R4.64] ;  /* 0x0000001404a09981 */ /* 0x000162000c1e1500 */
[----:B------:R-:W-:Y:S01]  /*66d0*/  IMAD R7, R70, 0x92, RZ ;  /* 0x0000009246077824 */ /* 0x000fe200078e02ff */
[----:B------:R-:W-:Y:S02]  /*66e0*/  ISETP.GE.U32.AND P3, PT, R10, 0x7fffff37, PT ;  /* 0x7fffff370a00780c */ /* 0x000fe40003f66070 */
[----:B------:R-:W-:Y:S01]  /*66f0*/  STL [R1+0x5f0], R15 ;  /* 0x0005f00f01007387 */ /* 0x000fe20000100800 */
[----:B0-----:R-:W-:-:S02]  /*6700*/  @!P4 IMAD.MOV.U32 R4, RZ, RZ, R12 ;  /* 0x000000ffff04c224 */ /* 0x001fc400078e000c */
[----:B------:R-:W-:Y:S01]  /*6710*/  @!P4 IMAD.MOV.U32 R5, RZ, RZ, R14 ;  /* 0x000000ffff05c224 */ /* 0x000fe200078e000e */
[----:B------:R-:W-:Y:S04]  /*6720*/  STL [R1+0x5e8], R12 ;  /* 0x0005e80c01007387 */ /* 0x000fe80000100800 */
[----:B------:R0:W5:Y:S04]  /*6730*/  @!P4 LDG.E.U16 R161, desc[UR20][R4.64] ;  /* 0x0000001404a1c981 */ /* 0x000168000c1e1500 */
[----:B------:R2:W-:Y:S01]  /*6740*/  STL [R1+0x5ec], R19 ;  /* 0x0005ec1301007387 */ /* 0x0005e20000100800 */
[----:B0-----:R-:W-:-:S02]  /*6750*/  IMAD R5, R70, 0x49, RZ ;  /* 0x0000004946057824 */ /* 0x001fc400078e02ff */
[----:B------:R-:W-:Y:S01]  /*6760*/  IMAD R4, R70, 0x90, RZ ;  /* 0x0000009046047824 */ /* 0x000fe200078e02ff */
[-C--:B--2---:R-:W-:Y:S01]  /*6770*/  IADD3 R19, P4, PT, R7, R2.reuse, RZ ;  /* 0x0000000207137210 */ /* 0x084fe20007f9e0ff */
[----:B------:R0:W-:Y:S03]  /*6780*/  STL [R1+0x5e4], R14 ;  /* 0x0005e40e01007387 */ /* 0x0001e60000100800 */
[----:B------:R-:W-:Y:S02]  /*6790*/  LEA.HI.X.SX32 R68, R5, R3, 0x1, P4 ;  /* 0x0000000305447211 */ /* 0x000fe400020f0eff */
[----:B------:R-:W-:Y:S01]  /*67a0*/  IADD3 R12, P1, PT, R4, R2, RZ ;  /* 0x00000002040c7210 */ /* 0x000fe20007f3e0ff */
[----:B------:R-:W-:Y:S02]  /*67b0*/  @!P3 IMAD.MOV.U32 R4, RZ, RZ, R19 ;  /* 0x000000ffff04b224 */ /* 0x000fe400078e0013 */
[----:B0-----:R-:W-:-:S02]  /*67c0*/  IMAD R14, R70, 0x48, RZ ;  /* 0x00000048460e7824 */ /* 0x001fc400078e02ff */
[----:B------:R-:W-:Y:S02]  /*67d0*/  @!P3 IMAD.MOV.U32 R5, RZ, RZ, R68 ;  /* 0x000000ffff05b224 */ /* 0x000fe400078e0044 */
[----:B------:R-:W-:Y:S01]  /*67e0*/  VIADD R7, R6, 0xffffffb9 ;  /* 0xffffffb906077836 */ /* 0x000fe20000000000 */
[----:B------:R-:W-:Y:S01]  /*67f0*/  LEA.HI.X.SX32 R15, R14, R3, 0x1, P1 ;  /* 0x000000030e0f7211 */ /* 0x000fe200008f0eff */
[----:B------:R-:W-:Y:S01]  /*6800*/  VIADD R10, R6, 0xffffffb8 ;  /* 0xffffffb8060a7836 */ /* 0x000fe20000000000 */
[----:B------:R0:W5:Y:S02]  /*6810*/  @!P3 LDG.E.U16 R158, desc[UR20][R4.64] ;  /* 0x00000014049eb981 */ /* 0x000164000c1e1500 */
[----:B------:R-:W-:Y:S01]  /*6820*/  ISETP.GE.U32.AND P4, PT, R7, 0x7fffff3a, PT ;  /* 0x7fffff3a0700780c */ /* 0x000fe20003f86070 */
[----:B------:R-:W-:Y:S01]  /*6830*/  IMAD R7, R70, 0x8e, RZ ;  /* 0x0000008e46077824 */ /* 0x000fe200078e02ff */
[----:B------:R-:W-:Y:S01]  /*6840*/  ISETP.GE.U32.AND P0, PT, R10, 0x7fffff39, PT ;  /* 0x7fffff390a00780c */ /* 0x000fe20003f06070 */
[----:B------:R-:W-:Y:S01]  /*6850*/  STL [R1+0x5e0], R19 ;  /* 0x0005e01301007387 */ /* 0x000fe20000100800 */
[----:B0-----:R-:W-:-:S02]  /*6860*/  @!P5 IMAD.MOV.U32 R4, RZ, RZ, R12 ;  /* 0x000000ffff04d224 */ /* 0x001fc400078e000c */
[----:B------:R-:W-:Y:S01]  /*6870*/  @!P5 IMAD.MOV.U32 R5, RZ, RZ, R15 ;  /* 0x000000ffff05d224 */ /* 0x000fe200078e000f */
[----:B------:R-:W-:Y:S04]  /*6880*/  STL [R1+0x5d8], R12 ;  /* 0x0005d80c01007387 */ /* 0x000fe80000100800 */
[----:B------:R0:W5:Y:S04]  /*6890*/  @!P5 LDG.E.U16 R159, desc[UR20][R4.64] ;  /* 0x00000014049fd981 */ /* 0x000168000c1e1500 */
[----:B------:R2:W-:Y:S01]  /*68a0*/  STL [R1+0x5dc], R68 ;  /* 0x0005dc4401007387 */ /* 0x0005e20000100800 */
[----:B0-----:R-:W-:-:S02]  /*68b0*/  IMAD R5, R70, 0x47, RZ ;  /* 0x0000004746057824 */ /* 0x001fc400078e02ff */
[C---:B------:R-:W-:Y:S01]  /*68c0*/  IMAD R4, R70.reuse, 0x8c, RZ ;  /* 0x0000008c46047824 */ /* 0x040fe200078e02ff */
[----:B--2---:R-:W-:Y:S01]  /*68d0*/  IADD3 R68, P5, PT, R7, R2, RZ ;  /* 0x0000000207447210 */ /* 0x004fe20007fbe0ff */
[----:B------:R-:W-:-:S03]  /*68e0*/  IMAD R19, R70, 0x46, RZ ;  /* 0x0000004646137824 */ /* 0x000fc600078e02ff */
[-C--:B------:R-:W-:Y:S02]  /*68f0*/  LEA.HI.X.SX32 R69, R5, R3.reuse, 0x1, P5 ;  /* 0x0000000305457211 */ /* 0x080fe400028f0eff */
[----:B------:R-:W-:Y:S01]  /*6900*/  IADD3 R12, P3, PT, R4, R2, RZ ;  /* 0x00000002040c7210 */ /* 0x000fe20007f7e0ff */
[----:B------:R0:W-:Y:S01]  /*6910*/  STL [R1+0x5d4], R15 ;  /* 0x0005d40f01007387 */ /* 0x0001e20000100800 */
[----:B------:R-:W-:Y:S02]  /*6920*/  @!P0 IMAD.MOV.U32 R4, RZ, RZ, R68 ;  /* 0x000000ffff048224 */ /* 0x000fe400078e0044 */
[----:B------:R-:W-:Y:S02]  /*6930*/  @!P0 IMAD.MOV.U32 R5, RZ, RZ, R69 ;  /* 0x000000ffff058224 */ /* 0x000fe400078e0045 */
[C---:B------:R-:W-:Y:S02]  /*6940*/  VIADD R7, R6.reuse, 0xffffffbb ;  /* 0xffffffbb06077836 */ /* 0x040fe40000000000 */
[----:B------:R-:W-:Y:S01]  /*6950*/  VIADD R10, R6, 0xffffffba ;  /* 0xffffffba060a7836 */ /* 0x000fe20000000000 */
[----:B------:R2:W5:Y:S01]  /*6960*/  @!P0 LDG.E.U16 R148, desc[UR20][R4.64] ;  /* 0x0000001404948981 */ /* 0x000562000c1e1500 */
[----:B0-----:R-:W-:-:S02]  /*6970*/  LEA.HI.X.SX32 R15, R19, R3, 0x1, P3 ;  /* 0x00000003130f7211 */ /* 0x001fc400018f0eff */
[----:B------:R-:W-:Y:S01]  /*6980*/  ISETP.GE.U32.AND P5, PT, R7, 0x7fffff3c, PT ;  /* 0x7fffff3c0700780c */ /* 0x000fe20003fa6070 */
[----:B------:R-:W-:Y:S01]  /*6990*/  IMAD R7, R70, 0x8a, RZ ;  /* 0x0000008a46077824 */ /* 0x000fe200078e02ff */
[----:B------:R-:W-:Y:S01]  /*69a0*/  ISETP.GE.U32.AND P1, PT, R10, 0x7fffff3b, PT ;  /* 0x7fffff3b0a00780c */ /* 0x000fe20003f26070 */
[----:B--2---:R-:W-:Y:S02]  /*69b0*/  @!P4 IMAD.MOV.U32 R4, RZ, RZ, R12 ;  /* 0x000000ffff04c224 */ /* 0x004fe400078e000c */
[----:B------:R-:W-:Y:S01]  /*69c0*/  @!P4 IMAD.MOV.U32 R5, RZ, RZ, R15 ;  /* 0x000000ffff05c224 */ /* 0x000fe200078e000f */
[----:B------:R-:W-:Y:S01]  /*69d0*/  STL [R1+0x5d0], R68 ;  /* 0x0005d04401007387 */ /* 0x000fe20000100800 */
[----:B------:R-:W-:-:S03]  /*69e0*/  VIADD R10, R6, 0xffffffbc ;  /* 0xffffffbc060a7836 */ /* 0x000fc60000000000 */
[----:B------:R-:W-:Y:S04]  /*69f0*/  STL [R1+0x5c8], R12 ;  /* 0x0005c80c01007387 */ /* 0x000fe80000100800 */
[----:B------:R0:W5:Y:S04]  /*6a00*/  @!P4 LDG.E.U16 R157, desc[UR20][R4.64] ;  /* 0x00000014049dc981 */ /* 0x000168000c1e1500 */
[----:B------:R2:W-:Y:S01]  /*6a10*/  STL [R1+0x5cc], R69 ;  /* 0x0005cc4501007387 */ /* 0x0005e20000100800 */
[----:B------:R-:W-:Y:S01]  /*6a20*/  ISETP.GE.U32.AND P3, PT, R10, 0x7fffff3d, PT ;  /* 0x7fffff3d0a00780c */ /* 0x000fe20003f66070 */
[----:B0-----:R-:W-:-:S02]  /*6a30*/  IMAD R5, R70, 0x45, RZ ;  /* 0x0000004546057824 */ /* 0x001fc400078e02ff */
[C---:B------:R-:W-:Y:S01]  /*6a40*/  IMAD R4, R70.reuse, 0x88, RZ ;  /* 0x0000008846047824 */ /* 0x040fe200078e02ff */
[-C--:B--2---:R-:W-:Y:S01]  /*6a50*/  IADD3 R69, P4, PT, R7, R2.reuse, RZ ;  /* 0x0000000207457210 */ /* 0x084fe20007f9e0ff */
[----:B------:R0:W-:Y:S01]  /*6a60*/  STL [R1+0x5c4], R15 ;  /* 0x0005c40f01007387 */ /* 0x0001e20000100800 */
[----:B------:R-:W-:Y:S02]  /*6a70*/  IMAD R10, R70, 0x44, RZ ;  /* 0x00000044460a7824 */ /* 0x000fe400078e02ff */
[-C--:B------:R-:W-:Y:S01]  /*6a80*/  LEA.HI.X.SX32 R119, R5, R3.reuse, 0x1, P4 ;  /* 0x0000000305777211 */ /* 0x080fe200020f0eff */
[----:B------:R-:W-:Y:S01]  /*6a90*/  VIADD R7, R6, 0xffffffbd ;  /* 0xffffffbd06077836 */ /* 0x000fe20000000000 */
[----:B0-----:R-:W-:Y:S01]  /*6aa0*/  IADD3 R15, P0, PT, R4, R2, RZ ;  /* 0x00000002040f7210 */ /* 0x001fe20007f1e0ff */
[----:B------:R-:W-:Y:S02]  /*6ab0*/  @!P1 IMAD.MOV.U32 R4, RZ, RZ, R69 ;  /* 0x000000ffff049224 */ /* 0x000fe400078e0045 */
[----:B------:R-:W-:Y:S01]  /*6ac0*/  @!P1 IMAD.MOV.U32 R5, RZ, RZ, R119 ;  /* 0x000000ffff059224 */ /* 0x000fe200078e0077 */
[----:B------:R-:W-:-:S02]  /*6ad0*/  LEA.HI.X.SX32 R68, R10, R3, 0x1, P0 ;  /* 0x000000030a447211 */ /* 0x000fc400000f0eff */
[----:B------:R-:W-:Y:S02]  /*6ae0*/  ISETP.GE.U32.AND P4, PT, R7, 0x7fffff3e, PT ;  /* 0x7fffff3e0700780c */ /* 0x000fe40003f86070 */
[----:B------:R0:W5:Y:S01]  /*6af0*/  @!P1 LDG.E.U16 R146, desc[UR20][R4.64] ;  /* 0x0000001404929981 */ /* 0x000162000c1e1500 */
[----:B------:R-:W-:-:S03]  /*6b00*/  IMAD R7, R70, 0x86, RZ ;  /* 0x0000008646077824 */ /* 0x000fc600078e02ff */
[----:B------:R-:W-:Y:S01]  /*6b10*/  STL [R1+0x5c0], R69 ;  /* 0x0005c04501007387 */ /* 0x000fe20000100800 */
[----:B0-----:R-:W-:Y:S02]  /*6b20*/  @!P5 IMAD.MOV.U32 R4, RZ, RZ, R15 ;  /* 0x000000ffff04d224 */ /* 0x001fe400078e000f */
[----:B------:R-:W-:Y:S01]  /*6b30*/  @!P5 IMAD.MOV.U32 R5, RZ, RZ, R68 ;  /* 0x000000ffff05d224 */ /* 0x000fe200078e0044 */
[----:B------:R-:W-:Y:S04]  /*6b40*/  STL [R1+0x5b8], R15 ;  /* 0x0005b80f01007387 */ /* 0x000fe80000100800 */
[----:B------:R0:W5:Y:S04]  /*6b50*/  @!P5 LDG.E.U16 R147, desc[UR20][R4.64] ;  /* 0x000000140493d981 */ /* 0x000168000c1e1500 */
[----:B------:R2:W-:Y:S01]  /*6b60*/  STL [R1+0x5bc], R119 ;  /* 0x0005bc7701007387 */ /* 0x0005e20000100800 */
        /* <DEDUP_REMOVED lines=10> */
[----:B------:R-:W-:Y:S01]  /*6c10*/  LEA.HI.X.SX32 R69, R15, R3, 0x1, P1 ;  /* 0x000000030f457211 */ /* 0x000fe200008f0eff */
[----:B------:R-:W-:Y:S01]  /*6c20*/  VIADD R12, R6, 0xffffffbe ;  /* 0xffffffbe060c7836 */ /* 0x000fe20000000000 */
[----:B------:R-:W-:-:S02]  /*6c30*/  ISETP.GE.U32.AND P5, PT, R7, 0x7fffff40, PT ;  /* 0x7fffff400700780c */ /* 0x000fc40003fa6070 */
[----:B------:R0:W5:Y:S01]  /*6c40*/  @!P3 LDG.E.U16 R144, desc[UR20][R4.64] ;  /* 0x000000140490b981 */ /* 0x000162000c1e1500 */
[----:B------:R-:W-:Y:S01]  /*6c50*/  IMAD R7, R70, 0x82, RZ ;  /* 0x0000008246077824 */ /* 0x000fe200078e02ff */
[----:B------:R-:W-:Y:S02]  /*6c60*/  ISETP.GE.U32.AND P0, PT, R12, 0x7fffff3f, PT ;  /* 0x7fffff3f0c00780c */ /* 0x000fe40003f06070 */
[----:B------:R-:W-:Y:S01]  /*6c70*/  STL [R1+0x5b0], R119 ;  /* 0x0005b07701007387 */ /* 0x000fe20000100800 */
[----:B0-----:R-:W-:Y:S02]  /*6c80*/  @!P4 IMAD.MOV.U32 R4, RZ, RZ, R68 ;  /* 0x000000ffff04c224 */ /* 0x001fe400078e0044 */
[----:B------:R-:W-:Y:S01]  /*6c90*/  @!P4 IMAD.MOV.U32 R5, RZ, RZ, R69 ;  /* 0x000000ffff05c224 */ /* 0x000fe200078e0045 */
[----:B------:R-:W-:Y:S01]  /*6ca0*/  STL [R1+0x5a8], R68 ;  /* 0x0005a84401007387 */ /* 0x000fe20000100800 */
[----:B------:R-:W-:-:S03]  /*6cb0*/  VIADD R12, R6, 0xffffffc0 ;  /* 0xffffffc0060c7836 */ /* 0x000fc60000000000 */
[----:B------:R-:W-:Y:S04]  /*6cc0*/  STL [R1+0x5ac], R132 ;  /* 0x0005ac8401007387 */ /* 0x000fe80000100800 */
[----:B------:R0:W5:Y:S04]  /*6cd0*/  @!P4 LDG.E.U16 R145, desc[UR20][R4.64] ;  /* 0x000000140491c981 */ /* 0x000168000c1e1500 */
[----:B------:R2:W-:Y:S01]  /*6ce0*/  STL [R1+0x5a4], R69 ;  /* 0x0005a44501007387 */ /* 0x0005e20000100800 */
[----:B------:R-:W-:Y:S01]  /*6cf0*/  ISETP.GE.U32.AND P1, PT, R12, 0x7fffff41, PT ;  /* 0x7fffff410c00780c */ /* 0x000fe20003f26070 */
[C---:B0-----:R-:W-:Y:S01]  /*6d00*/  IMAD R4, R70.reuse, 0x41, RZ ;  /* 0x0000004146047824 */ /* 0x041fe200078e02ff */
[-C--:B--2---:R-:W-:Y:S01]  /*6d10*/  IADD3 R69, P4, PT, R7, R2.reuse, RZ ;  /* 0x0000000207457210 */ /* 0x084fe20007f9e0ff */
[C---:B------:R-:W-:Y:S01]  /*6d20*/  IMAD.SHL.U32 R5, R70.reuse, 0x40, RZ ;  /* 0x0000004046057824 */ /* 0x040fe200078e00ff */
[----:B------:R-:W-:-:S02]  /*6d30*/  LEA R12, P3, R70, R2, 0x7 ;  /* 0x00000002460c7211 */ /* 0x000fc400078638ff */
[-C--:B------:R-:W-:Y:S01]  /*6d40*/  LEA.HI.X.SX32 R119, R4, R3.reuse, 0x1, P4 ;  /* 0x0000000304777211 */ /* 0x080fe200020f0eff */
[----:B------:R-:W-:Y:S01]  /*6d50*/  VIADD R4, R6, 0xffffffc2 ;  /* 0xffffffc206047836 */ /* 0x000fe20000000000 */
[----:B------:R-:W-:-:S03]  /*6d60*/  LEA.HI.X.SX32 R68, R5, R3, 0x1, P3 ;  /* 0x0000000305447211 */ /* 0x000fc600018f0eff */
[----:B------:R-:W-:Y:S01]  /*6d70*/  @!P0 IMAD.MOV.U32 R5, RZ, RZ, R119 ;  /* 0x000000ffff058224 */ /* 0x000fe200078e0077 */
[----:B------:R-:W-:Y:S01]  /*6d80*/  ISETP.GE.U32.AND P3, PT, R4, 0x7fffff43, PT ;  /* 0x7fffff430400780c */ /* 0x000fe20003f66070 */
[----:B------:R-:W-:-:S05]  /*6d90*/  @!P0 IMAD.MOV.U32 R4, RZ, RZ, R69 ;  /* 0x000000ffff048224 */ /* 0x000fca00078e0045 */
[----:B------:R0:W5:Y:S01]  /*6da0*/  @!P0 LDG.E.U16 R142, desc[UR20][R4.64] ;  /* 0x00000014048e8981 */ /* 0x000162000c1e1500 */
[----:B------:R-:W-:Y:S02]  /*6db0*/  VIADD R7, R6, 0xffffffc1 ;  /* 0xffffffc106077836 */ /* 0x000fe40000000000 */
[----:B0-----:R-:W-:Y:S02]  /*6dc0*/  @!P5 IMAD.MOV.U32 R4, RZ, RZ, R12 ;  /* 0x000000ffff04d224 */ /* 0x001fe400078e000c */
[----:B------:R-:W-:Y:S01]  /*6dd0*/  @!P5 IMAD.MOV.U32 R5, RZ, RZ, R68 ;  /* 0x000000ffff05d224 */ /* 0x000fe200078e0044 */
[----:B------:R-:W-:Y:S04]  /*6de0*/  STL [R1+0x5a0], R69 ;  /* 0x0005a04501007387 */ /* 0x000fe80000100800 */
[----:B------:R0:W5:Y:S01]  /*6df0*/  @!P5 LDG.E.U16 R143, desc[UR20][R4.64] ;  /* 0x00000014048fd981 */ /* 0x000162000c1e1500 */
[----:B------:R-:W-:-:S02]  /*6e00*/  IADD3 R9, P5, PT, R9, R2, RZ ;  /* 0x0000000209097210 */ /* 0x000fc40007fbe0ff */
[----:B------:R-:W-:Y:S01]  /*6e10*/  ISETP.GE.U32.AND P4, PT, R7, 0x7fffff42, PT ;  /* 0x7fffff420700780c */ /* 0x000fe20003f86070 */
[----:B------:R2:W-:Y:S01]  /*6e20*/  STL [R1+0x598], R12 ;  /* 0x0005980c01007387 */ /* 0x0005e20000100800 */
[----:B0-----:R-:W-:Y:S01]  /*6e30*/  IMAD R4, R70, 0x3f, RZ ;  /* 0x0000003f46047824 */ /* 0x001fe200078e02ff */
[----:B------:R-:W-:Y:S01]  /*6e40*/  IADD3 R7, P0, PT, R8, R2, RZ ;  /* 0x0000000208077210 */ /* 0x000fe20007f1e0ff */
[----:B------:R-:W-:Y:S02]  /*6e50*/  VIADD R5, R6, 0xffffffc3 ;  /* 0xffffffc306057836 */ /* 0x000fe40000000000 */
[----:B--2---:R-:W-:Y:S01]  /*6e60*/  IMAD R12, R70, 0x3e, RZ ;  /* 0x0000003e460c7824 */ /* 0x004fe200078e02ff */
[----:B------:R-:W-:Y:S01]  /*6e70*/  LEA.HI.X.SX32 R69, R4, R3, 0x1, P5 ;  /* 0x0000000304457211 */ /* 0x000fe200028f0eff */
[----:B------:R-:W-:Y:S01]  /*6e80*/  VIADD R4, R6, 0xffffffc4 ;  /* 0xffffffc406047836 */ /* 0x000fe20000000000 */
[----:B------:R-:W-:Y:S01]  /*6e90*/  STL [R1+0x59c], R119 ;  /* 0x00059c7701007387 */ /* 0x000fe20000100800 */
[----:B------:R-:W-:-:S03]  /*6ea0*/  ISETP.GE.U32.AND P5, PT, R5, 0x7fffff44, PT ;  /* 0x7fffff440500780c */ /* 0x000fc60003fa6070 */
[----:B------:R0:W-:Y:S01]  /*6eb0*/  STL [R1+0x594], R68 ;  /* 0x0005944401007387 */ /* 0x0001e20000100800 */
[----:B------:R-:W-:Y:S01]  /*6ec0*/  @!P1 IMAD.MOV.U32 R5, RZ, RZ, R69 ;  /* 0x000000ffff059224 */ /* 0x000fe200078e0045 */
[----:B0-----:R-:W-:Y:S02]  /*6ed0*/  LEA.HI.X.SX32 R68, R12, R3, 0x1, P0 ;  /* 0x000000030c447211 */ /* 0x001fe400000f0eff */
[----:B------:R-:W-:Y:S01]  /*6ee0*/  ISETP.GE.U32.AND P0, PT, R4, 0x7fffff45, PT ;  /* 0x7fffff450400780c */ /* 0x000fe20003f06070 */
[----:B------:R-:W-:-:S05]  /*6ef0*/  @!P1 IMAD.MOV.U32 R4, RZ, RZ, R9 ;  /* 0x000000ffff049224 */ /* 0x000fca00078e0009 */
[----:B------:R0:W5:Y:S02]  /*6f00*/  @!P1 LDG.E.U16 R67, desc[UR20][R4.64] ;  /* 0x0000001404439981 */ /* 0x000164000c1e1500 */
[----:B0-----:R-:W-:Y:S02]  /*6f10*/  @!P4 IMAD.MOV.U32 R4, RZ, RZ, R7 ;  /* 0x000000ffff04c224 */ /* 0x001fe400078e0007 */
[----:B------:R-:W-:Y:S01]  /*6f20*/  @!P4 IMAD.MOV.U32 R5, RZ, RZ, R68 ;  /* 0x000000ffff05c224 */ /* 0x000fe200078e0044 */
[----:B------:R-:W-:Y:S04]  /*6f30*/  STL [R1+0x590], R9 ;  /* 0x0005900901007387 */ /* 0x000fe80000100800 */
[----:B------:R0:W5:Y:S01]  /*6f40*/  @!P4 LDG.E.U16 R141, desc[UR20][R4.64] ;  /* 0x00000014048dc981 */ /* 0x000162000c1e1500 */
[----:B------:R-:W-:-:S03]  /*6f50*/  IADD3 R17, P4, PT, R17, R2, RZ ;  /* 0x0000000211117210 */ /* 0x000fc60007f9e0ff */
[----:B------:R2:W-:Y:S01]  /*6f60*/  STL [R1+0x588], R7 ;  /* 0x0005880701007387 */ /* 0x0005e20000100800 */
[----:B0-----:R-:W-:-:S03]  /*6f70*/  IMAD R4, R70, 0x3d, RZ ;  /* 0x0000003d46047824 */ /* 0x001fc600078e02ff */
[----:B------:R-:W-:Y:S01]  /*6f80*/  STL [R1+0x58c], R69 ;  /* 0x00058c4501007387 */ /* 0x000fe20000100800 */
[----:B------:R-:W-:Y:S01]  /*6f90*/  VIADD R5, R6, 0xffffffc5 ;  /* 0xffffffc506057836 */ /* 0x000fe20000000000 */
[----:B------:R-:W-:Y:S01]  /*6fa0*/  IADD3 R8, P1, PT, R13, R2, RZ ;  /* 0x000000020d087210 */ /* 0x000fe20007f3e0ff */
[----:B--2---:R-:W-:Y:S01]  /*6fb0*/  IMAD R7, R70, 0x3c, RZ ;  /* 0x0000003c46077824 */ /* 0x004fe200078e02ff */
[----:B------:R0:W-:Y:S04]  /*6fc0*/  STL [R1+0x584], R68 ;  /* 0x0005844401007387 */ /* 0x0001e80000100800 */
[-C--:B------:R-:W-:Y:S02]  /*6fd0*/  LEA.HI.X.SX32 R9, R7, R3.reuse, 0x1, P1 ;  /* 0x0000000307097211 */ /* 0x080fe400008f0eff */
[----:B0-----:R-:W-:Y:S01]  /*6fe0*/  LEA.HI.X.SX32 R68, R4, R3, 0x1, P4 ;  /* 0x0000000304447211 */ /* 0x001fe200020f0eff */
[----:B------:R-:W-:Y:S01]  /*6ff0*/  VIADD R4, R6, 0xffffffc6 ;  /* 0xffffffc606047836 */ /* 0x000fe20000000000 */
[----:B------:R-:W-:-:S03]  /*7000*/  ISETP.GE.U32.AND P4, PT, R5, 0x7fffff46, PT ;  /* 0x7fffff460500780c */ /* 0x000fc60003f86070 */
[----:B------:R-:W-:Y:S01]  /*7010*/  @!P3 IMAD.MOV.U32 R5, RZ, RZ, R68 ;  /* 0x000000ffff05b224 */ /* 0x000fe200078e0044 */
[----:B------:R-:W-:Y:S01]  /*7020*/  ISETP.GE.U32.AND P1, PT, R4, 0x7fffff47, PT ;  /* 0x7fffff470400780c */ /* 0x000fe20003f26070 */
[----:B------:R-:W-:-:S05]  /*7030*/  @!P3 IMAD.MOV.U32 R4, RZ, RZ, R17 ;  /* 0x000000ffff04b224 */ /* 0x000fca00078e0011 */
[----:B------:R0:W5:Y:S04]  /*7040*/  @!P3 LDG.E.U16 R65, desc[UR20][R4.64] ;  /* 0x000000140441b981 */ /* 0x000168000c1e1500 */
[----:B------:R2:W-:Y:S01]  /*7050*/  STL [R1+0x580], R17 ;  /* 0x0005801101007387 */ /* 0x0005e20000100800 */
[----:B0-----:R-:W-:Y:S02]  /*7060*/  @!P5 IMAD.MOV.U32 R4, RZ, RZ, R8 ;  /* 0x000000ffff04d224 */ /* 0x001fe400078e0008 */
[----:B------:R-:W-:Y:S01]  /*7070*/  @!P5 IMAD.MOV.U32 R5, RZ, RZ, R9 ;  /* 0x000000ffff05d224 */ /* 0x000fe200078e0009 */
[----:B------:R0:W-:Y:S04]  /*7080*/  STL [R1+0x578], R8 ;  /* 0x0005780801007387 */ /* 0x0001e80000100800 */
[----:B------:R3:W5:Y:S01]  /*7090*/  @!P5 LDG.E.U16 R66, desc[UR20][R4.64] ;  /* 0x000000140442d981 */ /* 0x000762000c1e1500 */
[----:B--2---:R-:W-:Y:S01]  /*70a0*/  IADD3 R17, P5, PT, R36, R2, RZ ;  /* 0x0000000224117210 */ /* 0x004fe20007fbe0ff */
[----:B------:R-:W-:-:S02]  /*70b0*/  IMAD R13, R70, 0x3a, RZ ;  /* 0x0000003a460d7824 */ /* 0x000fc400078e02ff */
[----:B------:R2:W-:Y:S01]  /*70c0*/  STL [R1+0x57c], R68 ;  /* 0x00057c4401007387 */ /* 0x0005e20000100800 */
[----:B---3--:R-:W-:Y:S01]  /*70d0*/  IMAD R4, R70, 0x3b, RZ ;  /* 0x0000003b46047824 */ /* 0x008fe200078e02ff */
[----:B0-----:R-:W-:Y:S01]  /*70e0*/  IADD3 R8, P3, PT, R33, R2, RZ ;  /* 0x0000000221087210 */ /* 0x001fe20007f7e0ff */
[----:B------:R-:W-:-:S03]  /*70f0*/  VIADD R5, R6, 0xffffffc7 ;  /* 0xffffffc706057836 */ /* 0x000fc60000000000 */
[-C--:B--2---:R-:W-:Y:S01]  /*7100*/  LEA.HI.X.SX32 R68, R4, R3.reuse, 0x1, P5 ;  /* 0x0000000304447211 */ /* 0x084fe200028f0eff */
[----:B------:R-:W-:Y:S01]  /*7110*/  VIADD R4, R6, 0xffffffc8 ;  /* 0xffffffc806047836 */ /* 0x000fe20000000000 */
[----:B------:R0:W-:Y:S01]  /*7120*/  STL [R1+0x574], R9 ;  /* 0x0005740901007387 */ /* 0x0001e20000100800 */
[----:B------:R-:W-:Y:S02]  /*7130*/  ISETP.GE.U32.AND P5, PT, R5, 0x7fffff48, PT ;  /* 0x7fffff480500780c */ /* 0x000fe40003fa6070 */
[----:B------:R-:W-:Y:S01]  /*7140*/  PRMT R63, RZ, 0x7610, R63 ;  /* 0x00007610ff3f7816 */ /* 0x000fe2000000003f */
[----:B------:R-:W-:Y:S01]  /*7150*/  @!P0 IMAD.MOV.U32 R5, RZ, RZ, R68 ;  /* 0x000000ffff058224 */ /* 0x000fe200078e0044 */
[----:B0-----:R-:W-:Y:S02]  /*7160*/  LEA.HI.X.SX32 R9, R13, R3, 0x1, P3 ;  /* 0x000000030d097211 */ /* 0x001fe400018f0eff */
[----:B------:R-:W-:Y:S01]  /*7170*/  ISETP.GE.U32.AND P3, PT, R4, 0x7fffff49, PT ;  /* 0x7fffff490400780c */ /* 0x000fe20003f66070 */
[----:B------:R-:W-:Y:S01]  /*7180*/  @!P0 IMAD.MOV.U32 R4, RZ, RZ, R17 ;  /* 0x000000ffff048224 */ /* 0x000fe200078e0011 */
[----:B------:R-:W-:-:S04]  /*7190*/  PRMT R64, RZ, 0x7610, R64 ;  /* 0x00007610ff407816 */ /* 0x000fc80000000040 */
[----:B------:R0:W5:Y:S04]  /*71a0*/  @!P0 LDG.E.U16 R63, desc[UR20][R4.64] ;  /* 0x00000014043f8981 */ /* 0x000168000c1e1500 */
[----:B------:R-:W-:Y:S01]  /*71b0*/  STL [R1+0x570], R17 ;  /* 0x0005701101007387 */ /* 0x000fe20000100800 */
[----:B0-----:R-:W-:Y:S02]  /*71c0*/  @!P4 IMAD.MOV.U32 R4, RZ, RZ, R8 ;  /* 0x000000ffff04c224 */ /* 0x001fe400078e0008 */
[----:B------:R-:W-:Y:S01]  /*71d0*/  @!P4 IMAD.MOV.U32 R5, RZ, RZ, R9 ;  /* 0x000000ffff05c224 */ /* 0x000fe200078e0009 */
[----:B------:R-:W-:Y:S04]  /*71e0*/  STL [R1+0x568], R8 ;  /* 0x0005680801007387 */ /* 0x000fe80000100800 */
[----:B------:R0:W5:Y:S04]  /*71f0*/  @!P4 LDG.E.U16 R64, desc[UR20][R4.64] ;  /* 0x000000140440c981 */ /* 0x000168000c1e1500 */
[----:B------:R2:W-:Y:S01]  /*7200*/  STL [R1+0x56c], R68 ;  /* 0x00056c4401007387 */ /* 0x0005e20000100800 */
[----:B0-----:R-:W-:Y:S01]  /*7210*/  IMAD R4, R70, 0x39, RZ ;  /* 0x0000003946047824 */ /* 0x001fe200078e02ff */
[----:B--2---:R-:W-:-:S02]  /*7220*/  IADD3 R68, P4, PT, R39, R2, RZ ;  /* 0x0000000227447210 */ /* 0x004fc40007f9e0ff */
[----:B------:R0:W-:Y:S01]  /*7230*/  STL [R1+0x564], R9 ;  /* 0x0005640901007387 */ /* 0x0001e20000100800 */
[----:B------:R-:W-:Y:S01]  /*7240*/  IMAD R8, R70, 0x38, RZ ;  /* 0x0000003846087824 */ /* 0x000fe200078e02ff */
[-C--:B------:R-:W-:Y:S01]  /*7250*/  LEA.HI.X.SX32 R69, R4, R3.reuse, 0x1, P4 ;  /* 0x0000000304457211 */ /* 0x080fe200020f0eff */
[C---:B------:R-:W-:Y:S02]  /*7260*/  VIADD R5, R6.reuse, 0xffffffc9 ;  /* 0xffffffc906057836 */ /* 0x040fe40000000000 */
[----:B------:R-:W-:Y:S01]  /*7270*/  VIADD R4, R6, 0xffffffca ;  /* 0xffffffca06047836 */ /* 0x000fe20000000000 */
[----:B0-----:R-:W-:Y:S02]  /*7280*/  IADD3 R9, P0, PT, R35, R2, RZ ;  /* 0x0000000223097210 */ /* 0x001fe40007f1e0ff */
[----:B------:R-:W-:Y:S02]  /*7290*/  ISETP.GE.U32.AND P4, PT, R5, 0x7fffff4a, PT ;  /* 0x7fffff4a0500780c */ /* 0x000fe40003f86070 */
[----:B------:R-:W-:Y:S01]  /*72a0*/  LEA.HI.X.SX32 R17, R8, R3, 0x1, P0 ;  /* 0x0000000308117211 */ /* 0x000fe200000f0eff */
[----:B------:R-:W-:Y:S01]  /*72b0*/  @!P1 IMAD.MOV.U32 R5, RZ, RZ, R69 ;  /* 0x000000ffff059224 */ /* 0x000fe200078e0045 */
[----:B------:R-:W-:-:S02]  /*72c0*/  PRMT R61, RZ, 0x7610, R61 ;  /* 0x00007610ff3d7816 */ /* 0x000fc4000000003d */
        /* <DEDUP_REMOVED lines=10> */
[----:B0-----:R-:W-:-:S03]  /*7370*/  IMAD R4, R70, 0x37, RZ ;  /* 0x0000003746047824 */ /* 0x001fc600078e02ff */
[----:B------:R0:W-:Y:S01]  /*7380*/  STL [R1+0x554], R17 ;  /* 0x0005541101007387 */ /* 0x0001e20000100800 */
[-C--:B--2---:R-:W-:Y:S01]  /*7390*/  IADD3 R69, P5, PT, R38, R2.reuse, RZ ;  /* 0x0000000226457210 */ /* 0x084fe20007fbe0ff */
[----:B------:R-:W-:Y:S01]  /*73a0*/  VIADD R5, R6, 0xffffffcb ;  /* 0xffffffcb06057836 */ /* 0x000fe20000000000 */
[----:B------:R-:W-:Y:S02]  /*73b0*/  IADD3 R9, P1, PT, R32, R2, RZ ;  /* 0x0000000220097210 */ /* 0x000fe40007f3e0ff */
[----:B------:R-:W-:Y:S01]  /*73c0*/  LEA.HI.X.SX32 R119, R4, R3, 0x1, P5 ;  /* 0x0000000304777211 */ /* 0x000fe200028f0eff */
[----:B------:R-:W-:Y:S02]  /*73d0*/  VIADD R4, R6, 0xffffffcc ;  /* 0xffffffcc06047836 */ /* 0x000fe40000000000 */
[----:B0-----:R-:W-:Y:S01]  /*73e0*/  IMAD R17, R70, 0x36, RZ ;  /* 0x0000003646117824 */ /* 0x001fe200078e02ff */
[----:B------:R-:W-:Y:S01]  /*73f0*/  ISETP.GE.U32.AND P5, PT, R5, 0x7fffff4c, PT ;  /* 0x7fffff4c0500780c */ /* 0x000fe20003fa6070 */
[----:B------:R-:W-:Y:S01]  /*7400*/  @!P3 IMAD.MOV.U32 R5, RZ, RZ, R119 ;  /* 0x000000ffff05b224 */ /* 0x000fe200078e0077 */
[----:B------:R-:W-:-:S02]  /*7410*/  PRMT R59, RZ, 0x7610, R59 ;  /* 0x00007610ff3b7816 */ /* 0x000fc4000000003b */
[----:B------:R-:W-:Y:S02]  /*7420*/  LEA.HI.X.SX32 R68, R17, R3, 0x1, P1 ;  /* 0x0000000311447211 */ /* 0x000fe400008f0eff */
[----:B------:R-:W-:Y:S01]  /*7430*/  ISETP.GE.U32.AND P1, PT, R4, 0x7fffff4d, PT ;  /* 0x7fffff4d0400780c */ /* 0x000fe20003f26070 */
[----:B------:R-:W-:Y:S01]  /*7440*/  @!P3 IMAD.MOV.U32 R4, RZ, RZ, R69 ;  /* 0x000000ffff04b224 */ /* 0x000fe200078e0045 */
[----:B------:R-:W-:-:S04]  /*7450*/  PRMT R60, RZ, 0x7610, R60 ;  /* 0x00007610ff3c7816 */ /* 0x000fc8000000003c */
[----:B------:R0:W5:Y:S04]  /*7460*/  @!P3 LDG.E.U16 R59, desc[UR20][R4.64] ;  /* 0x00000014043bb981 */ /* 0x000168000c1e1500 */
[----:B------:R2:W-:Y:S01]  /*7470*/  STL [R1+0x550], R69 ;  /* 0x0005504501007387 */ /* 0x0005e20000100800 */
[----:B0-----:R-:W-:Y:S02]  /*7480*/  @!P4 IMAD.MOV.U32 R4, RZ, RZ, R9 ;  /* 0x000000ffff04c224 */ /* 0x001fe400078e0009 */
[----:B------:R-:W-:Y:S01]  /*7490*/  @!P4 IMAD.MOV.U32 R5, RZ, RZ, R68 ;  /* 0x000000ffff05c224 */ /* 0x000fe200078e0044 */
[----:B------:R0:W-:Y:S04]  /*74a0*/  STL [R1+0x548], R9 ;  /* 0x0005480901007387 */ /* 0x0001e80000100800 */
[----:B------:R3:W5:Y:S01]  /*74b0*/  @!P4 LDG.E.U16 R60, desc[UR20][R4.64] ;  /* 0x00000014043cc981 */ /* 0x000762000c1e1500 */
[----:B--2---:R-:W-:-:S03]  /*74c0*/  IADD3 R69, P4, PT, R37, R2, RZ ;  /* 0x0000000225457210 */ /* 0x004fc60007f9e0ff */
[----:B------:R2:W-:Y:S01]  /*74d0*/  STL [R1+0x54c], R119 ;  /* 0x00054c7701007387 */ /* 0x0005e20000100800 */
[----:B---3--:R-:W-:Y:S01]  /*74e0*/  IMAD R4, R70, 0x35, RZ ;  /* 0x0000003546047824 */ /* 0x008fe200078e02ff */
[----:B------:R-:W-:Y:S01]  /*74f0*/  IADD3 R20, P3, PT, R20, R2, RZ ;  /* 0x0000000214147210 */ /* 0x000fe20007f7e0ff */
[----:B0-----:R-:W-:Y:S02]  /*7500*/  IMAD R9, R70, 0x34, RZ ;  /* 0x0000003446097824 */ /* 0x001fe400078e02ff */
[----:B------:R-:W-:Y:S01]  /*7510*/  VIADD R5, R6, 0xffffffcd ;  /* 0xffffffcd06057836 */ /* 0x000fe20000000000 */
[-C--:B--2---:R-:W-:Y:S01]  /*7520*/  LEA.HI.X.SX32 R119, R4, R3.reuse, 0x1, P4 ;  /* 0x0000000304777211 */ /* 0x084fe200020f0eff */
[----:B------:R-:W-:Y:S01]  /*7530*/  VIADD R4, R6, 0xffffffce ;  /* 0xffffffce06047836 */ /* 0x000fe20000000000 */
[----:B------:R0:W-:Y:S01]  /*7540*/  STL [R1+0x544], R68 ;  /* 0x0005444401007387 */ /* 0x0001e20000100800 */
[----:B------:R-:W-:Y:S02]  /*7550*/  PRMT R57, RZ, 0x7610, R57 ;  /* 0x00007610ff397816 */ /* 0x000fe40000000039 */
[----:B------:R-:W-:Y:S01]  /*7560*/  ISETP.GE.U32.AND P4, PT, R5, 0x7fffff4e, PT ;  /* 0x7fffff4e0500780c */ /* 0x000fe20003f86070 */
[----:B------:R-:W-:Y:S01]  /*7570*/  @!P0 IMAD.MOV.U32 R5, RZ, RZ, R119 ;  /* 0x000000ffff058224 */ /* 0x000fe200078e0077 */
[----:B0-----:R-:W-:-:S02]  /*7580*/  LEA.HI.X.SX32 R68, R9, R3, 0x1, P3 ;  /* 0x0000000309447211 */ /* 0x001fc400018f0eff */
        /* <DEDUP_REMOVED lines=11> */
[C---:B---3--:R-:W-:Y:S01]  /*7640*/  IMAD R4, R70.reuse, 0x33, RZ ;  /* 0x0000003346047824 */ /* 0x048fe200078e02ff */
        /* <DEDUP_REMOVED lines=172> */
[----:B------:R-:W-:Y:S04]  /*8110*/  STL [R1+0x4bc], R119 ;  /* 0x0004bc7701007387 */ /* 0x000fe80000100800 */
[----:B------:R0:W5:Y:S04]  /*8120*/  @!P5 LDG.E.U16 R42, desc[UR20][R4.64] ;  /* 0x00000014042ad981 */ /* 0x000168000c1e1500 */
[----:B------:R2:W-:Y:S01]  /*8130*/  STL [R1+0x4b4], R68 ;  /* 0x0004b44401007387 */ /* 0x0005e20000100800 */
[C---:B0-----:R-:W-:Y:S01]  /*8140*/  IMAD R4, R70.reuse, 0x23, RZ ;  /* 0x0000002346047824 */ /* 0x041fe200078e02ff */
[-C--:B--2---:R-:W-:Y:S01]  /*8150*/  IADD3 R68, P5, PT, R19, R2.reuse, RZ ;  /* 0x0000000213447210 */ /* 0x084fe20007fbe0ff */
[----:B------:R-:W-:Y:S01]  /*8160*/  IMAD R19, R70, 0x22, RZ ;  /* 0x0000002246137824 */ /* 0x000fe200078e02ff */
[----:B------:R-:W-:Y:S01]  /*8170*/  IADD3 R10, P3, PT, R10, R2, RZ ;  /* 0x000000020a0a7210 */ /* 0x000fe20007f7e0ff */
[----:B------:R-:W-:Y:S01]  /*8180*/  VIADD R5, R6, 0xffffffdf ;  /* 0xffffffdf06057836 */ /* 0x000fe20000000000 */
[-C--:B------:R-:W-:Y:S01]  /*8190*/  LEA.HI.X.SX32 R69, R4, R3.reuse, 0x1, P5 ;  /* 0x0000000304457211 */ /* 0x080fe200028f0eff */
[----:B------:R-:W-:Y:S01]  /*81a0*/  VIADD R4, R6, 0xffffffe0 ;  /* 0xffffffe006047836 */ /* 0x000fe20000000000 */
[----:B------:R-:W-:-:S02]  /*81b0*/  LEA.HI.X.SX32 R14, R19, R3, 0x1, P3 ;  /* 0x00000003130e7211 */ /* 0x000fc400018f0eff */
[----:B------:R-:W-:Y:S01]  /*81c0*/  ISETP.GE.U32.AND P5, PT, R5, 0x7fffff60, PT ;  /* 0x7fffff600500780c */ /* 0x000fe20003fa6070 */
[----:B------:R-:W-:Y:S01]  /*81d0*/  @!P0 IMAD.MOV.U32 R5, RZ, RZ, R69 ;  /* 0x000000ffff058224 */ /* 0x000fe200078e0045 */
[----:B------:R-:W-:Y:S02]  /*81e0*/  PRMT R39, RZ, 0x7610, R39 ;  /* 0x00007610ff277816 */ /* 0x000fe40000000027 */
        /* <DEDUP_REMOVED lines=13> */
[----:B------:R-:W-:Y:S01]  /*82c0*/  IMAD.SHL.U32 R5, R70, 0x20, RZ ;  /* 0x0000002046057824 */ /* 0x000fe200078e00ff */
[----:B------:R-:W-:Y:S01]  /*82d0*/  LEA.HI.X.SX32 R119, R4, R3, 0x1, P4 ;  /* 0x0000000304777211 */ /* 0x000fe200020f0eff */
[----:B------:R-:W-:Y:S01]  /*82e0*/  VIADD R4, R6, 0xffffffe2 ;  /* 0xffffffe206047836 */ /* 0x000fe20000000000 */
[----:B------:R-:W-:Y:S02]  /*82f0*/  PRMT R37, RZ, 0x7610, R37 ;  /* 0x00007610ff257816 */ /* 0x000fe40000000025 */
[----:B0-----:R-:W-:-:S04]  /*8300*/  LEA R14, P0, R70, R2, 0x6 ;  /* 0x00000002460e7211 */ /* 0x001fc800078030ff */
[----:B------:R-:W-:Y:S01]  /*8310*/  LEA.HI.X.SX32 R68, R5, R3, 0x1, P0 ;  /* 0x0000000305447211 */ /* 0x000fe200000f0eff */
[----:B------:R-:W-:Y:S01]  /*8320*/  @!P1 IMAD.MOV.U32 R5, RZ, RZ, R119 ;  /* 0x000000ffff059224 */ /* 0x000fe200078e0077 */
[----:B------:R-:W-:Y:S01]  /*8330*/  ISETP.GE.U32.AND P0, PT, R4, 0x7fffff63, PT ;  /* 0x7fffff630400780c */ /* 0x000fe20003f06070 */
[----:B------:R-:W-:Y:S01]  /*8340*/  @!P1 IMAD.MOV.U32 R4, RZ, RZ, R69 ;  /* 0x000000ffff049224 */ /* 0x000fe200078e0045 */
[----:B------:R-:W-:-:S04]  /*8350*/  PRMT R38, RZ, 0x7610, R38 ;  /* 0x00007610ff267816 */ /* 0x000fc80000000026 */
[----:B------:R0:W5:Y:S01]  /*8360*/  @!P1 LDG.E.U16 R37, desc[UR20][R4.64] ;  /* 0x0000001404259981 */ /* 0x000162000c1e1500 */
[----:B------:R-:W-:Y:S02]  /*8370*/  VIADD R10, R6, 0xffffffe1 ;  /* 0xffffffe1060a7836 */ /* 0x000fe40000000000 */
[----:B0-----:R-:W-:Y:S02]  /*8380*/  @!P5 IMAD.MOV.U32 R4, RZ, RZ, R14 ;  /* 0x000000ffff04d224 */ /* 0x001fe400078e000e */
[----:B------:R-:W-:Y:S01]  /*8390*/  @!P5 IMAD.MOV.U32 R5, RZ, RZ, R68 ;  /* 0x000000ffff05d224 */ /* 0x000fe200078e0044 */
[----:B------:R-:W-:Y:S04]  /*83a0*/  STL [R1+0x4a0], R69 ;  /* 0x0004a04501007387 */ /* 0x000fe80000100800 */
[----:B------:R0:W5:Y:S01]  /*83b0*/  @!P5 LDG.E.U16 R38, desc[UR20][R4.64] ;  /* 0x000000140426d981 */ /* 0x000162000c1e1500 */
[----:B------:R-:W-:-:S03]  /*83c0*/  IADD3 R12, P5, PT, R12, R2, RZ ;  /* 0x000000020c0c7210 */ /* 0x000fc60007fbe0ff */
[----:B------:R2:W-:Y:S01]  /*83d0*/  STL [R1+0x498], R14 ;  /* 0x0004980e01007387 */ /* 0x0005e20000100800 */
[----:B------:R-:W-:Y:S01]  /*83e0*/  ISETP.GE.U32.AND P4, PT, R10, 0x7fffff62, PT ;  /* 0x7fffff620a00780c */ /* 0x000fe20003f86070 */
[----:B0-----:R-:W-:Y:S02]  /*83f0*/  IMAD R4, R70, 0x1f, RZ ;  /* 0x0000001f46047824 */ /* 0x001fe400078e02ff */
[----:B------:R-:W-:Y:S01]  /*8400*/  STL [R1+0x49c], R119 ;  /* 0x00049c7701007387 */ /* 0x000fe20000100800 */
[----:B------:R-:W-:Y:S01]  /*8410*/  VIADD R5, R6, 0xffffffe3 ;  /* 0xffffffe306057836 */ /* 0x000fe20000000000 */
[----:B------:R-:W-:Y:S01]  /*8420*/  IADD3 R7, P1, PT, R7, R2, RZ ;  /* 0x0000000207077210 */ /* 0x000fe20007f3e0ff */
[----:B--2---:R-:W-:Y:S01]  /*8430*/  IMAD R14, R70, 0x1e, RZ ;  /* 0x0000001e460e7824 */ /* 0x004fe200078e02ff */
[----:B------:R0:W-:Y:S01]  /*8440*/  STL [R1+0x494], R68 ;  /* 0x0004944401007387 */ /* 0x0001e20000100800 */
[----:B------:R-:W-:-:S03]  /*8450*/  PRMT R35, RZ, 0x7610, R35 ;  /* 0x00007610ff237816 */ /* 0x000fc60000000023 */
[-C--:B------:R-:W-:Y:S02]  /*8460*/  LEA.HI.X.SX32 R10, R14, R3.reuse, 0x1, P1 ;  /* 0x000000030e0a7211 */ /* 0x080fe400008f0eff */
[----:B0-----:R-:W-:Y:S01]  /*8470*/  LEA.HI.X.SX32 R68, R4, R3, 0x1, P5 ;  /* 0x0000000304447211 */ /* 0x001fe200028f0eff */
[----:B------:R-:W-:Y:S01]  /*8480*/  VIADD R4, R6, 0xffffffe4 ;  /* 0xffffffe406047836 */ /* 0x000fe20000000000 */
[----:B------:R-:W-:-:S03]  /*8490*/  ISETP.GE.U32.AND P5, PT, R5, 0x7fffff64, PT ;  /* 0x7fffff640500780c */ /* 0x000fc60003fa6070 */
[----:B------:R-:W-:Y:S01]  /*84a0*/  @!P3 IMAD.MOV.U32 R5, RZ, RZ, R68 ;  /* 0x000000ffff05b224 */ /* 0x000fe200078e0044 */
[----:B------:R-:W-:Y:S01]  /*84b0*/  ISETP.GE.U32.AND P1, PT, R4, 0x7fffff65, PT ;  /* 0x7fffff650400780c */ /* 0x000fe20003f26070 */
[----:B------:R-:W-:Y:S01]  /*84c0*/  @!P3 IMAD.MOV.U32 R4, RZ, RZ, R12 ;  /* 0x000000ffff04b224 */ /* 0x000fe200078e000c */
[----:B------:R-:W-:-:S04]  /*84d0*/  PRMT R36, RZ, 0x7610, R36 ;  /* 0x00007610ff247816 */ /* 0x000fc80000000024 */
        /* <DEDUP_REMOVED lines=8> */
[----:B------:R0:W-:Y:S01]  /*8560*/  STL [R1+0x48c], R68 ;  /* 0x00048c4401007387 */ /* 0x0001e20000100800 */
[----:B------:R-:W-:-:S03]  /*8570*/  VIADD R5, R6, 0xffffffe5 ;  /* 0xffffffe506057836 */ /* 0x000fc60000000000 */
[----:B------:R3:W-:Y:S01]  /*8580*/  STL [R1+0x484], R10 ;  /* 0x0004840a01007387 */ /* 0x0007e20000100800 */
[----:B--2---:R-:W-:Y:S02]  /*8590*/  IADD3 R7, P3, PT, R8, R2, RZ ;  /* 0x0000000208077210 */ /* 0x004fe40007f7e0ff */
[-C--:B0-----:R-:W-:Y:S01]  /*85a0*/  LEA.HI.X.SX32 R68, R4, R3.reuse, 0x1, P4 ;  /* 0x0000000304447211 */ /* 0x081fe200020f0eff */
[----:B------:R-:W-:Y:S02]  /*85b0*/  VIADD R4, R6, 0xffffffe6 ;  /* 0xffffffe606047836 */ /* 0x000fe40000000000 */
[----:B---3--:R-:W-:Y:S01]  /*85c0*/  IMAD R10, R70, 0x1c, RZ ;  /* 0x0000001c460a7824 */ /* 0x008fe200078e02ff */
[----:B------:R-:W-:Y:S01]  /*85d0*/  ISETP.GE.U32.AND P4, PT, R5, 0x7fffff66, PT ;  /* 0x7fffff660500780c */ /* 0x000fe20003f86070 */
[----:B------:R-:W-:Y:S01]  /*85e0*/  @!P0 IMAD.MOV.U32 R5, RZ, RZ, R68 ;  /* 0x000000ffff058224 */ /* 0x000fe200078e0044 */
[----:B------:R-:W-:Y:S02]  /*85f0*/  PRMT R33, RZ, 0x7610, R33 ;  /* 0x00007610ff217816 */ /* 0x000fe40000000021 */
[----:B------:R-:W-:-:S02]  /*8600*/  LEA.HI.X.SX32 R12, R10, R3, 0x1, P3 ;  /* 0x000000030a0c7211 */ /* 0x000fc400018f0eff */
        /* <DEDUP_REMOVED lines=11> */
[----:B---3--:R-:W-:-:S03]  /*86c0*/  IMAD R4, R70, 0x1b, RZ ;  /* 0x0000001b46047824 */ /* 0x008fc600078e02ff */
[----:B------:R3:W-:Y:S01]  /*86d0*/  STL [R1+0x474], R12 ;  /* 0x0004740c01007387 */ /* 0x0007e20000100800 */
[----:B------:R-:W-:Y:S01]  /*86e0*/  VIADD R5, R6, 0xffffffe7 ;  /* 0xffffffe706057836 */ /* 0x000fe20000000000 */
[----:B0-----:R-:W-:Y:S02]  /*86f0*/  IADD3 R7, P0, PT, R9, R2, RZ ;  /* 0x0000000209077210 */ /* 0x001fe40007f1e0ff */
[----:B--2---:R-:W-:Y:S01]  /*8700*/  LEA.HI.X.SX32 R68, R4, R3, 0x1, P5 ;  /* 0x0000000304447211 */ /* 0x004fe200028f0eff */
[----:B------:R-:W-:Y:S02]  /*8710*/  VIADD R4, R6, 0xffffffe8 ;  /* 0xffffffe806047836 */ /* 0x000fe40000000000 */
[----:B---3--:R-:W-:Y:S01]  /*8720*/  IMAD R12, R70, 0x1a, RZ ;  /* 0x0000001a460c7824 */ /* 0x008fe200078e02ff */
        /* <DEDUP_REMOVED lines=17> */
[----:B0-----:R-:W-:Y:S02]  /*8840*/  IMAD R7, R70, 0x18, RZ ;  /* 0x0000001846077824 */ /* 0x001fe400078e02ff */
[----:B------:R-:W-:Y:S01]  /*8850*/  VIADD R5, R6, 0xffffffe9 ;  /* 0xffffffe906057836 */ /* 0x000fe20000000000 */
[-C--:B--2---:R-:W-:Y:S01]  /*8860*/  LEA.HI.X.SX32 R68, R4, R3.reuse, 0x1, P4 ;  /* 0x0000000304447211 */ /* 0x084fe200020f0eff */
[----:B------:R-:W-:Y:S01]  /*8870*/  VIADD R4, R6, 0xffffffea ;  /* 0xffffffea06047836 */ /* 0x000fe20000000000 */
[----:B---3--:R-:W-:Y:S02]  /*8880*/  IADD3 R8, P1, PT, R11, R2, RZ ;  /* 0x000000020b087210 */ /* 0x008fe40007f3e0ff */
        /* <DEDUP_REMOVED lines=94> */
[----:B------:R-:W-:-:S03]  /*8e70*/  VIADD R9, R6, 0xfffffff1 ;  /* 0xfffffff106097836 */ /* 0x000fc60000000000 */
[----:B------:R-:W-:Y:S01]  /*8e80*/  STL [R1+0x420], R119 ;  /* 0x0004207701007387 */ /* 0x000fe20000100800 */
[----:B0-----:R-:W-:Y:S02]  /*8e90*/  @!P5 IMAD.MOV.U32 R4, RZ, RZ, R68 ;  /* 0x000000ffff04d224 */ /* 0x001fe400078e0044 */
[----:B------:R-:W-:Y:S01]  /*8ea0*/  @!P5 IMAD.MOV.U32 R5, RZ, RZ, R69 ;  /* 0x000000ffff05d224 */ /* 0x000fe200078e0045 */
[----:B------:R-:W-:Y:S04]  /*8eb0*/  STL [R1+0x418], R68 ;  /* 0x0004184401007387 */ /* 0x000fe80000100800 */
[----:B------:R-:W-:Y:S04]  /*8ec0*/  STL [R1+0x41c], R132 ;  /* 0x00041c8401007387 */ /* 0x000fe80000100800 */
[----:B------:R0:W5:Y:S04]  /*8ed0*/  @!P5 LDG.E.U16 R22, desc[UR20][R4.64] ;  /* 0x000000140416d981 */ /* 0x000168000c1e1500 */
[----:B------:R2:W-:Y:S01]  /*8ee0*/  STL [R1+0x414], R69 ;  /* 0x0004144501007387 */ /* 0x0005e20000100800 */
[----:B------:R-:W-:Y:S01]  /*8ef0*/  ISETP.GE.U32.AND P4, PT, R9, 0x7fffff72, PT ;  /* 0x7fffff720900780c */ /* 0x000fe20003f86070 */
[----:B0-----:R-:W-:Y:S01]  /*8f00*/  IMAD R4, R70, 0xf, RZ ;  /* 0x0000000f46047824 */ /* 0x001fe200078e02ff */
        /* <DEDUP_REMOVED lines=17> */
[----:B------:R0:W-:Y:S04]  /*9020*/  STL [R1+0x408], R9 ;  /* 0x0004080901007387 */ /* 0x0001e80000100800 */
[----:B------:R-:W-:Y:S04]  /*9030*/  STL [R1+0x40c], R132 ;  /* 0x00040c8401007387 */ /* 0x000fe80000100800 */
[----:B------:R2:W5:Y:S04]  /*9040*/  @!P4 LDG.E.U16 R20, desc[UR20][R4.64] ;  /* 0x000000140414c981 */ /* 0x000568000c1e1500 */
[----:B------:R3:W-:Y:S01]  /*9050*/  STL [R1+0x404], R68 ;  /* 0x0004044401007387 */ /* 0x0007e20000100800 */
[----:B0-----:R-:W-:-:S02]  /*9060*/  IMAD R9, R70, 0xc, RZ ;  /* 0x0000000c46097824 */ /* 0x001fc400078e02ff */
[----:B--2---:R-:W-:Y:S01]  /*9070*/  IMAD R4, R70, 0xd, RZ ;  /* 0x0000000d46047824 */ /* 0x004fe200078e02ff */
[-C--:B---3--:R-:W-:Y:S01]  /*9080*/  IADD3 R68, P4, PT, R12, R2.reuse, RZ ;  /* 0x000000020c447210 */ /* 0x088fe20007f9e0ff */
[----:B------:R-:W-:Y:S01]  /*9090*/  VIADD R5, R6, 0xfffffff5 ;  /* 0xfffffff506057836 */ /* 0x000fe20000000000 */
[----:B------:R-:W-:Y:S02]  /*90a0*/  IADD3 R7, P1, PT, R7, R2, RZ ;  /* 0x0000000207077210 */ /* 0x000fe40007f3e0ff */
[-C--:B------:R-:W-:Y:S01]  /*90b0*/  LEA.HI.X.SX32 R69, R4, R3.reuse, 0x1, P4 ;  /* 0x0000000304457211 */ /* 0x080fe200020f0eff */
[----:B------:R-:W-:Y:S01]  /*90c0*/  VIADD R4, R6, 0xfffffff6 ;  /* 0xfffffff606047836 */ /* 0x000fe20000000000 */
[----:B------:R-:W-:Y:S02]  /*90d0*/  LEA.HI.X.SX32 R10, R9, R3, 0x1, P1 ;  /* 0x00000003090a7211 */ /* 0x000fe400008f0eff */
[----:B------:R-:W-:Y:S01]  /*90e0*/  ISETP.GE.U32.AND P4, PT, R5, 0x7fffff76, PT ;  /* 0x7fffff760500780c */ /* 0x000fe20003f86070 */
        /* <DEDUP_REMOVED lines=31> */
[----:B------:R-:W-:Y:S04]  /*92e0*/  STL [R1+0x3e8], R7 ;  /* 0x0003e80701007387 */ /* 0x000fe80000100800 */
[----:B------:R0:W5:Y:S01]  /*92f0*/  @!P4 LDG.E.U16 R16, desc[UR20][R4.64] ;  /* 0x000000140410c981 */ /* 0x000162000c1e1500 */
[----:B--2---:R-:W-:-:S03]  /*9300*/  IADD3 R69, P4, PT, R13, R2, RZ ;  /* 0x000000020d457210 */ /* 0x004fc60007f9e0ff */
[----:B------:R2:W-:Y:S01]  /*9310*/  STL [R1+0x3ec], R132 ;  /* 0x0003ec8401007387 */ /* 0x0005e20000100800 */
[C---:B0-----:R-:W-:Y:S01]  /*9320*/  IMAD R4, R70.reuse, 0x9, RZ ;  /* 0x0000000946047824 */ /* 0x041fe200078e02ff */
[C---:B------:R-:W-:Y:S01]  /*9330*/  LEA R8, P0, R70.reuse, R2, 0x4 ;  /* 0x0000000246087211 */ /* 0x040fe200078020ff */
[----:B------:R-:W-:-:S03]  /*9340*/  IMAD.SHL.U32 R5, R70, 0x8, RZ ;  /* 0x0000000846057824 */ /* 0x000fc600078e00ff */
[-C--:B--2---:R-:W-:Y:S01]  /*9350*/  LEA.HI.X.SX32 R132, R4, R3.reuse, 0x1, P4 ;  /* 0x0000000304847211 */ /* 0x084fe200020f0eff */
[----:B------:R-:W-:Y:S01]  /*9360*/  VIADD R4, R6, 0xfffffffa ;  /* 0xfffffffa06047836 */ /* 0x000fe20000000000 */
[----:B------:R0:W-:Y:S01]  /*9370*/  STL [R1+0x3e4], R68 ;  /* 0x0003e44401007387 */ /* 0x0001e20000100800 */
[----:B------:R-:W-:Y:S02]  /*9380*/  PRMT R13, RZ, 0x7610, R13 ;  /* 0x00007610ff0d7816 */ /* 0x000fe4000000000d */
[----:B------:R-:W-:Y:S02]  /*9390*/  PRMT R14, RZ, 0x7610, R14 ;  /* 0x00007610ff0e7816 */ /* 0x000fe4000000000e */
[----:B0-----:R-:W-:Y:S01]  /*93a0*/  LEA.HI.X.SX32 R68, R5, R3, 0x1, P0 ;  /* 0x0000000305447211 */ /* 0x001fe200000f0eff */
[----:B------:R-:W-:Y:S01]  /*93b0*/  @!P1 IMAD.MOV.U32 R5, RZ, RZ, R132 ;  /* 0x000000ffff059224 */ /* 0x000fe200078e0084 */
[----:B------:R-:W-:Y:S01]  /*93c0*/  ISETP.GE.U32.AND P0, PT, R4, 0x7fffff7b, PT ;  /* 0x7fffff7b0400780c */ /* 0x000fe20003f06070 */
[----:B------:R-:W-:-:S05]  /*93d0*/  @!P1 IMAD.MOV.U32 R4, RZ, RZ, R69 ;  /* 0x000000ffff049224 */ /* 0x000fca00078e0045 */
[----:B------:R0:W5:Y:S01]  /*93e0*/  @!P1 LDG.E.U16 R13, desc[UR20][R4.64] ;  /* 0x00000014040d9981 */ /* 0x000162000c1e1500 */
[----:B------:R-:W-:-:S03]  /*93f0*/  VIADD R7, R6, 0xfffffff9 ;  /* 0xfffffff906077836 */ /* 0x000fc60000000000 */
[----:B------:R2:W-:Y:S01]  /*9400*/  STL [R1+0x3e0], R69 ;  /* 0x0003e04501007387 */ /* 0x0005e20000100800 */
[----:B0-----:R-:W-:Y:S02]  /*9410*/  @!P5 IMAD.MOV.U32 R4, RZ, RZ, R8 ;  /* 0x000000ffff04d224 */ /* 0x001fe400078e0008 */
[----:B------:R-:W-:Y:S01]  /*9420*/  @!P5 IMAD.MOV.U32 R5, RZ, RZ, R68 ;  /* 0x000000ffff05d224 */ /* 0x000fe200078e0044 */
[----:B------:R0:W-:Y:S04]  /*9430*/  STL [R1+0x3d8], R8 ;  /* 0x0003d80801007387 */ /* 0x0001e80000100800 */
[----:B------:R3:W5:Y:S01]  /*9440*/  @!P5 LDG.E.U16 R14, desc[UR20][R4.64] ;  /* 0x00000014040ed981 */ /* 0x000762000c1e1500 */
[----:B--2---:R-:W-:Y:S02]  /*9450*/  IADD3 R69, P5, PT, R119, R2, RZ ;  /* 0x0000000277457210 */ /* 0x004fe40007fbe0ff */
[----:B------:R-:W-:Y:S01]  /*9460*/  ISETP.GE.U32.AND P4, PT, R7, 0x7fffff7a, PT ;  /* 0x7fffff7a0700780c */ /* 0x000fe20003f86070 */
[----:B------:R2:W-:Y:S01]  /*9470*/  STL [R1+0x3dc], R132 ;  /* 0x0003dc8401007387 */ /* 0x0005e20000100800 */
[----:B------:R-:W-:-:S02]  /*9480*/  IMAD R7, R70, 0x6, RZ ;  /* 0x0000000646077824 */ /* 0x000fc400078e02ff */
        /* <DEDUP_REMOVED lines=13> */
[----:B------:R0:W5:Y:S01]  /*9560*/  @!P3 LDG.E.U16 R11, desc[UR20][R4.64] ;  /* 0x00000014040bb981 */ /* 0x000162000c1e1500 */
[----:B------:R-:W-:Y:S01]  /*9570*/  IADD3 R119, P3, PT, R10, R2, RZ ;  /* 0x000000020a777210 */ /* 0x000fe20007f7e0ff */
[----:B0-----:R-:W-:Y:S02]  /*9580*/  @!P4 IMAD.MOV.U32 R4, RZ, RZ, R8 ;  /* 0x000000ffff04c224 */ /* 0x001fe400078e0008 */
[----:B------:R-:W-:Y:S01]  /*9590*/  @!P4 IMAD.MOV.U32 R5, RZ, RZ, R68 ;  /* 0x000000ffff05c224 */ /* 0x000fe200078e0044 */
[----:B------:R-:W-:Y:S04]  /*95a0*/  STL [R1+0x3d0], R69 ;  /* 0x0003d04501007387 */ /* 0x000fe80000100800 */
[----:B------:R0:W5:Y:S04]  /*95b0*/  @!P4 LDG.E.U16 R12, desc[UR20][R4.64] ;  /* 0x00000014040cc981 */ /* 0x000168000c1e1500 */
[----:B------:R-:W-:Y:S01]  /*95c0*/  STL [R1+0x3c8], R8 ;  /* 0x0003c80801007387 */ /* 0x000fe20000100800 */
[----:B0-----:R-:W-:-:S03]  /*95d0*/  IMAD R4, R70, 0x5, RZ ;  /* 0x0000000546047824 */ /* 0x001fc600078e02ff */
[----:B------:R0:W-:Y:S01]  /*95e0*/  STL [R1+0x3cc], R132 ;  /* 0x0003cc8401007387 */ /* 0x0001e20000100800 */
[----:B------:R-:W-:-:S03]  /*95f0*/  IMAD.SHL.U32 R5, R70, 0x4, RZ ;  /* 0x0000000446057824 */ /* 0x000fc600078e00ff */
[----:B------:R2:W-:Y:S01]  /*9600*/  STL [R1+0x3c4], R68 ;  /* 0x0003c44401007387 */ /* 0x0005e20000100800 */
[-C--:B0-----:R-:W-:Y:S01]  /*9610*/  LEA.HI.X.SX32 R132, R4, R3.reuse, 0x1, P3 ;  /* 0x0000000304847211 */ /* 0x081fe200018f0eff */
[----:B------:R-:W-:Y:S01]  /*9620*/  VIADD R4, R6, 0xfffffffe ;  /* 0xfffffffe06047836 */ /* 0x000fe20000000000 */
[----:B--2---:R-:W-:Y:S02]  /*9630*/  LEA R68, P4, R70, R2, 0x3 ;  /* 0x0000000246447211 */ /* 0x004fe400078818ff */
[----:B------:R-:W-:Y:S02]  /*9640*/  PRMT R9, RZ, 0x7610, R9 ;  /* 0x00007610ff097816 */ /* 0x000fe40000000009 */
[----:B------:R-:W-:Y:S01]  /*9650*/  LEA.HI.X.SX32 R69, R5, R3, 0x1, P4 ;  /* 0x0000000305457211 */ /* 0x000fe200020f0eff */
[----:B------:R-:W-:Y:S01]  /*9660*/  @!P0 IMAD.MOV.U32 R5, RZ, RZ, R132 ;  /* 0x000000ffff058224 */ /* 0x000fe200078e0084 */
[----:B------:R-:W-:Y:S01]  /*9670*/  ISETP.GE.U32.AND P4, PT, R4, 0x7fffff7f, PT ;  /* 0x7fffff7f0400780c */ /* 0x000fe20003f86070 */
[----:B------:R-:W-:Y:S01]  /*9680*/  @!P0 IMAD.MOV.U32 R4, RZ, RZ, R119 ;  /* 0x000000ffff048224 */ /* 0x000fe200078e0077 */
[----:B------:R-:W-:Y:S04]  /*9690*/  STL [R1+0x3c0], R119 ;  /* 0x0003c07701007387 */ /* 0x000fe80000100800 */
[----:B------:R-:W-:Y:S04]  /*96a0*/  STL [R1+0x3b8], R68 ;  /* 0x0003b84401007387 */ /* 0x000fe80000100800 */
[----:B------:R-:W-:Y:S04]  /*96b0*/  STL [R1+0x3bc], R132 ;  /* 0x0003bc8401007387 */ /* 0x000fe80000100800 */
[----:B------:R0:W5:Y:S04]  /*96c0*/  @!P0 LDG.E.U16 R9, desc[UR20][R4.64] ;  /* 0x0000001404098981 */ /* 0x000168000c1e1500 */
[----:B------:R2:W-:Y:S01]  /*96d0*/  STL [R1+0x3b4], R69 ;  /* 0x0003b44501007387 */ /* 0x0005e20000100800 */
[----:B0-----:R-:W-:-:S02]  /*96e0*/  @!P5 IMAD.MOV.U32 R5, RZ, RZ, R69 ;  /* 0x000000ffff05d224 */ /* 0x001fc400078e0045 */
[----:B--2---:R-:W0:Y:S01]  /*96f0*/  S2R R69, SR_TID.X ;  /* 0x0000000000457919 */ /* 0x004e220000002100 */
[----:B------:R-:W-:Y:S01]  /*9700*/  PRMT R10, RZ, 0x7610, R10 ;  /* 0x00007610ff0a7816 */ /* 0x000fe2000000000a */
[----:B------:R-:W-:Y:S02]  /*9710*/  @!P5 IMAD.MOV.U32 R4, RZ, RZ, R68 ;  /* 0x000000ffff04d224 */ /* 0x000fe400078e0044 */
[----:B------:R-:W-:-:S03]  /*9720*/  VIADD R8, R6, 0xfffffffd ;  /* 0xfffffffd06087836 */ /* 0x000fc60000000000 */
[----:B------:R2:W5:Y:S01]  /*9730*/  @!P5 LDG.E.U16 R10, desc[UR20][R4.64] ;  /* 0x00000014040ad981 */ /* 0x000562000c1e1500 */
[-C--:B------:R-:W-:Y:S01]  /*9740*/  IADD3 R119, P5, PT, R7, R2.reuse, RZ ;  /* 0x0000000207777210 */ /* 0x080fe20007fbe0ff */
[----:B------:R-:W-:Y:S01]  /*9750*/  IMAD.SHL.U32 R153, R70, 0x2, RZ ;  /* 0x0000000246997824 */ /* 0x000fe200078e00ff */
[----:B------:R-:W-:Y:S02]  /*9760*/  ISETP.GE.U32.AND P3, PT, R8, 0x7fffff7e, PT ;  /* 0x7fffff7e0800780c */ /* 0x000fe40003f66070 */
[----:B------:R-:W-:Y:S01]  /*9770*/  LEA R68, P0, R70, R2, 0x2 ;  /* 0x0000000246447211 */ /* 0x000fe200078010ff */
[----:B--2---:R-:W-:Y:S02]  /*9780*/  VIADD R5, R6, 0x7f ;  /* 0x0000007f06057836 */ /* 0x004fe40000000000 */
[----:B------:R-:W-:-:S03]  /*9790*/  IMAD R4, R70, 0x3, RZ ;  /* 0x0000000346047824 */ /* 0x000fc600078e02ff */
[----:B------:R-:W-:Y:S02]  /*97a0*/  ISETP.GT.AND P6, PT, R5, 0x7f, PT ;  /* 0x0000007f0500780c */ /* 0x000fe40003fc4270 */
[-C--:B------:R-:W-:Y:S01]  /*97b0*/  LEA.HI.X.SX32 R132, R4, R3.reuse, 0x1, P5 ;  /* 0x0000000304847211 */ /* 0x080fe200028f0eff */
[----:B------:R-:W-:Y:S01]  /*97c0*/  @!P1 IMAD.MOV.U32 R4, RZ, RZ, R119 ;  /* 0x000000ffff049224 */ /* 0x000fe200078e0077 */
[----:B------:R-:W-:Y:S02]  /*97d0*/  PRMT R7, RZ, 0x7610, R7 ;  /* 0x00007610ff077816 */ /* 0x000fe40000000007 */
[----:B0-----:R-:W-:Y:S02]  /*97e0*/  LOP3.LUT R5, R69, 0x7f, RZ, 0xc0, !PT ;  /* 0x0000007f45057812 */ /* 0x001fe400078ec0ff */
[----:B------:R-:W-:Y:S02]  /*97f0*/  LEA.HI.X.SX32 R69, R153, R3, 0x1, P0 ;  /* 0x0000000399457211 */ /* 0x000fe400000f0eff */
[----:B------:R-:W-:Y:S01]  /*9800*/  ISETP.LT.AND P0, PT, R5, R6, P6 ;  /* 0x000000060500720c */ /* 0x000fe20003701270 */
[----:B------:R-:W-:Y:S01]  /*9810*/  @!P1 IMAD.MOV.U32 R5, RZ, RZ, R132 ;  /* 0x000000ffff059224 */ /* 0x000fe200078e0084 */
[----:B------:R0:W-:Y:S01]  /*9820*/  STL [R1+0x3b0], R119 ;  /* 0x0003b07701007387 */ /* 0x0001e20000100800 */
[----:B------:R-:W-:Y:S01]  /*9830*/  VIADD R6, R0, 0x7c ;  /* 0x0000007c00067836 */ /* 0x000fe20000000000 */
[----:B------:R-:W-:-:S02]  /*9840*/  PRMT R8, RZ, 0x7610, R8 ;  /* 0x00007610ff087816 */ /* 0x000fc40000000008 */
[----:B------:R-:W-:Y:S04]  /*9850*/  STL [R1+0x3a8], R68 ;  /* 0x0003a84401007387 */ /* 0x000fe80000100800 */
[----:B------:R2:W-:Y:S01]  /*9860*/  STL [R1+0x3ac], R132 ;  /* 0x0003ac8401007387 */ /* 0x0005e20000100800 */
[----:B0-----:R-:W-:-:S03]  /*9870*/  VIADD R119, R0, 0x7b ;  /* 0x0000007b00777836 */ /* 0x001fc60000000000 */
[----:B------:R0:W5:Y:S04]  /*9880*/  @!P1 LDG.E.U16 R7, desc[UR20][R4.64] ;  /* 0x0000001404079981 */ /* 0x000168000c1e1500 */
[----:B------:R3:W-:Y:S01]  /*9890*/  STL [R1+0x3a4], R69 ;  /* 0x0003a44501007387 */ /* 0x0007e20000100800 */
[----:B--2---:R-:W-:-:S03]  /*98a0*/  IABS R132, R6 ;  /* 0x0000000600847213 */ /* 0x004fc60000000000 */
[----:B------:R-:W-:Y:S01]  /*98b0*/  STL [R1+0x85c], R119 ;  /* 0x00085c7701007387 */ /* 0x000fe20000100800 */
[----:B0-----:R-:W-:Y:S02]  /*98c0*/  @!P3 IMAD.MOV.U32 R5, RZ, RZ, R69 ;  /* 0x000000ffff05b224 */ /* 0x001fe400078e0045 */
[----:B------:R-:W-:Y:S02]  /*98d0*/  @!P3 IMAD.MOV.U32 R4, RZ, RZ, R68 ;  /* 0x000000ffff04b224 */ /* 0x000fe400078e0044 */
[C---:B---3--:R-:W-:Y:S01]  /*98e0*/  VIADD R69, R0.reuse, 0x7d ;  /* 0x0000007d00457836 */ /* 0x048fe20000000000 */
[----:B------:R0:W-:Y:S01]  /*98f0*/  STL [R1+0x858], R6 ;  /* 0x0008580601007387 */ /* 0x0001e20000100800 */
[----:B------:R-:W-:-:S03]  /*9900*/  VIADD R68, R0, 0x7e ;  /* 0x0000007e00447836 */ /* 0x000fc60000000000 */
[----:B------:R2:W5:Y:S04]  /*9910*/  @!P3 LDG.E.U16 R8, desc[UR20][R4.64] ;  /* 0x000000140408b981 */ /* 0x000568000c1e1500 */
[----:B------:R-:W-:Y:S01]  /*9920*/  STL [R1+0x854], R69 ;  /* 0x0008544501007387 */ /* 0x000fe20000100800 */
[----:B0-----:R-:W-:-:S03]  /*9930*/  IADD3 R6, P1, PT, R153, R2, RZ ;  /* 0x0000000299067210 */ /* 0x001fc60007f3e0ff */
[----:B------:R0:W-:Y:S01]  /*9940*/  STL [R1+0x850], R68 ;  /* 0x0008504401007387 */ /* 0x0001e20000100800 */
[----:B--2---:R-:W-:Y:S02]  /*9950*/  IABS R4, R68 ;  /* 0x0000004400047213 */ /* 0x004fe40000000000 */
[----:B------:R-:W-:Y:S01]  /*9960*/  IABS R119, R119 ;  /* 0x0000007700777213 */ /* 0x000fe20000000000 */
[----:B------:R-:W-:Y:S01]  /*9970*/  STL [R1+0x3a0], R6 ;  /* 0x0003a00601007387 */ /* 0x000fe20000100800 */
[----:B------:R-:W-:Y:S02]  /*9980*/  IABS R153, R69 ;  /* 0x0000004500997213 */ /* 0x000fe40000000000 */
[----:B0-----:R-:W-:-:S05]  /*9990*/  LEA.HI.X.SX32 R68, R70, R3, 0x1, P1 ;  /* 0x0000000346447211 */ /* 0x001fca00008f0eff */
[----:B------:R0:W-:Y:S01]  /*99a0*/  STL [R1+0x39c], R68 ;  /* 0x00039c4401007387 */ /* 0x0001e20000100800 */
[----:B------:R-:W-:Y:S01]  /*99b0*/  @!P4 IMAD.MOV.U32 R69, RZ, RZ, R68 ;  /* 0x000000ffff45c224 */ /* 0x000fe200078e0044 */
[----:B------:R-:W-:Y:S01]  /*99c0*/  PRMT R5, RZ, 0x7610, R5 ;  /* 0x00007610ff057816 */ /* 0x000fe20000000005 */
[----:B0-----:R-:W-:Y:S02]  /*99d0*/  @!P4 IMAD.MOV.U32 R68, RZ, RZ, R6 ;  /* 0x000000ffff44c224 */ /* 0x001fe400078e0006 */
[----:B------:R-:W-:-:S03]  /*99e0*/  IMAD.HI.U32 R6, R73, R119, RZ ;  /* 0x0000007749067227 */ /* 0x000fc600078e00ff */
[----:B------:R0:W5:Y:S01]  /*99f0*/  @!P4 LDG.E.U16 R5, desc[UR20][R68.64] ;  /* 0x000000144405c981 */ /* 0x000162000c1e1500 */
[----:B------:R-:W-:-:S04]  /*9a00*/  IMAD.MOV R6, RZ, RZ, -R6 ;  /* 0x000000ffff067224 */ /* 0x000fc800078e0a06 */
[----:B------:R-:W-:Y:S02]  /*9a10*/  IMAD R119, R72, R6, R119 ;  /* 0x0000000648777224 */ /* 0x000fe400078e0277 */
[----:B------:R-:W-:-:S04]  /*9a20*/  IMAD.HI.U32 R6, R73, R4, RZ ;  /* 0x0000000449067227 */ /* 0x000fc800078e00ff */
[----:B0-----:R-:W-:-:S04]  /*9a30*/  IMAD.HI.U32 R69, R73, R132, RZ ;  /* 0x0000008449457227 */ /* 0x001fc800078e00ff */
[----:B------:R-:W-:-:S04]  /*9a40*/  IMAD.HI.U32 R68, R73, R153, RZ ;  /* 0x0000009949447227 */ /* 0x000fc800078e00ff */
[----:B------:R-:W-:Y:S02]  /*9a50*/  IMAD.MOV R6, RZ, RZ, -R6 ;  /* 0x000000ffff067224 */ /* 0x000fe400078e0a06 */
[----:B------:R-:W-:Y:S02]  /*9a60*/  IMAD.MOV R69, RZ, RZ, -R69 ;  /* 0x000000ffff457224 */ /* 0x000fe400078e0a45 */
[----:B------:R-:W-:Y:S02]  /*9a70*/  IMAD.MOV R68, RZ, RZ, -R68 ;  /* 0x000000ffff447224 */ /* 0x000fe400078e0a44 */
[C---:B------:R-:W-:Y:S02]  /*9a80*/  IMAD R4, R72.reuse, R6, R4 ;  /* 0x0000000648047224 */ /* 0x040fe400078e0204 */
[C---:B------:R-:W-:Y:S02]  /*9a90*/  IMAD R132, R72.reuse, R69, R132 ;  /* 0x0000004548847224 */ /* 0x040fe400078e0284 */
[----:B------:R0:W5:Y:S01]  /*9aa0*/  LDL.LU R69, [R1+0xa20] ;  /* 0x000a200001457983 */ /* 0x0001620000300800 */
[----:B------:R-:W-:-:S03]  /*9ab0*/  IMAD R153, R72, R68, R153 ;  /* 0x0000004448997224 */ /* 0x000fc600078e0299 */
[----:B------:R0:W5:Y:S01]  /*9ac0*/  LDL.LU R68, [R1+0xa1c] ;  /* 0x000a1c0001447983 */ /* 0x0001620000300800 */
[----:B------:R-:W-:-:S03]  /*9ad0*/  ISETP.GT.U32.AND P1, PT, R72, R78, PT ;  /* 0x0000004e4800720c */ /* 0x000fc60003f24070 */
[----:B------:R0:W-:Y:S01]  /*9ae0*/  STL [R1+0x54], R4 ;  /* 0x0000540401007387 */ /* 0x0001e20000100800 */
[----:B------:R-:W-:Y:S01]  /*9af0*/  ISETP.GT.U32.AND P3, PT, R72, R77, PT ;  /* 0x0000004d4800720c */ /* 0x000fe20003f64070 */
[----:B-1----:R-:W-:-:S04]  /*9b00*/  @!UP1 UIADD3 UR4, UPT, UPT, -UR7, 0x100000, URZ ;  /* 0x0010000007049890 */ /* 0x002fc8000fffe1ff */
[----:B------:R-:W-:Y:S02]  /*9b10*/  @!UP1 USHF.L.U32 UR5, UR4, 0xb, URZ ;  /* 0x0000000b04059899 */ /* 0x000fe400080006ff */
[----:B------:R-:W-:Y:S01]  /*9b20*/  @!UP1 USHF.L.U32 UR4, UR4, 0x1, URZ ;  /* 0x0000000104049899 */ /* 0x000fe200080006ff */
[----:B------:R-:W-:Y:S01]  /*9b30*/  VOTEU.ALL UP1, P2 ;  /* 0x0000000000ff7886 */ /* 0x000fe20001020000 */
[----:B------:R-:W-:Y:S01]  /*9b40*/  ISETP.GT.U32.AND P4, PT, R72, R76, PT ;  /* 0x0000004c4800720c */ /* 0x000fe20003f84070 */
[----:B------:R-:W-:-:S03]  /*9b50*/  @!P1 IMAD.IADD R78, R78, 0x1, -R72 ;  /* 0x000000014e4e9824 */ /* 0x000fc600078e0a48 */
[----:B------:R-:W-:-:S06]  /*9b60*/  @!P3 IMAD.IADD R77, R77, 0x1, -R72 ;  /* 0x000000014d4db824 */ /* 0x000fcc00078e0a48 */
[----:B------:R0:W1:Y:S01]  /*9b70*/  @!UP1 SYNCS.EXCH.64 URZ, [UR9+0x10008], UR4 ;  /* 0x0100080409ff95b2 */ /* 0x0000620008000100 */
[C---:B------:R-:W-:Y:S02]  /*9b80*/  ISETP.GT.U32.AND P5, PT, R72.reuse, R79, PT ;  /* 0x0000004f4800720c */ /* 0x040fe40003fa4070 */
[C---:B------:R-:W-:Y:S02]  /*9b90*/  ISETP.GT.U32.AND P3, PT, R72.reuse, R78, PT ;  /* 0x0000004e4800720c */ /* 0x040fe40003f64070 */
[----:B------:R-:W-:Y:S01]  /*9ba0*/  ISETP.GT.U32.AND P1, PT, R72, R77, PT ;  /* 0x0000004d4800720c */ /* 0x000fe20003f24070 */
[----:B0-----:R-:W-:-:S12]  /*9bb0*/  @!P6 BRA `(.L_x_6) ;  /* 0x000000080000e947 */ /* 0x001fd80003800000 */
[----:B------:R-:W2:Y:S04]  /*9bc0*/  LDL.LU R6, [R1+0xb8] ;  /* 0x0000b80001067983 */ /* 0x000ea80000300800 */
[----:B-----5:R0:W-:Y:S04]  /*9bd0*/  STL [R1+0xa34], R71 ;  /* 0x000a344701007387 */ /* 0x0201e80000100800 */
[----:B------:R3:W-:Y:S04]  /*9be0*/  STL [R1+0xa30], R70 ;  /* 0x000a304601007387 */ /* 0x0007e80000100800 */
[----:B------:R4:W-:Y:S04]  /*9bf0*/  STL [R1+0xa2c], R69 ;  /* 0x000a2c4501007387 */ /* 0x0009e80000100800 */
[----:B------:R1:W-:Y:S04]  /*9c00*/  STL [R1+0xa28], R68 ;  /* 0x000a284401007387 */ /* 0x0003e80000100800 */
[----:B------:R0:W-:Y:S04]  /*9c10*/  STL [R1+0xa24], R3 ;  /* 0x000a240301007387 */ /* 0x0001e80000100800 */
[----:B------:R1:W-:Y:S04]  /*9c20*/  STL [R1+0xa20], R2 ;  /* 0x000a200201007387 */ /* 0x0003e80000100800 */
[----:B------:R1:W-:Y:S04]  /*9c30*/  STL [R1+0xa1c], R0 ;  /* 0x000a1c0001007387 */ /* 0x0003e80000100800 */
[----:B0-----:R-:W2:Y:S04]  /*9c40*/  LDL.LU R71, [R1] ;  /* 0x0000000001477983 */ /* 0x001ea80000300800 */
[----:B---3--:R-:W3:Y:S04]  /*9c50*/  LDL.LU R70, [R1+0x20] ;  /* 0x0000200001467983 */ /* 0x008ee80000300800 */
[----:B----4-:R-:W4:Y:S04]  /*9c60*/  LDL.LU R69, [R1+0x34] ;  /* 0x0000340001457983 */ /* 0x010f280000300800 */
[----:B-1----:R-:W3:Y:S04]  /*9c70*/  LDL.LU R68, [R1+0x3c] ;  /* 0x00003c0001447983 */ /* 0x002ee80000300800 */
[----:B------:R-:W3:Y:S04]  /*9c80*/  LDL.LU R3, [R1+0x5c] ;  /* 0x00005c0001037983 */ /* 0x000ee80000300800 */
[----:B------:R-:W3:Y:S04]  /*9c90*/  LDL.LU R2, [R1+0x64] ;  /* 0x0000640001027983 */ /* 0x000ee80000300800 */
[----:B------:R-:W3:Y:S01]  /*9ca0*/  LDL.LU R0, [R1+0x6c] ;  /* 0x00006c0001007983 */ /* 0x000ee20000300800 */
[----:B--2---:R-:W-:-:S02]  /*9cb0*/  PRMT R4, R6, 0x5410, R5 ;  /* 0x0000541006047816 */ /* 0x004fc40000000005 */
[----:B------:R-:W-:Y:S02]  /*9cc0*/  PRMT R5, R8, 0x5410, R7 ;  /* 0x0000541008057816 */ /* 0x000fe40000000007 */
[----:B------:R-:W-:Y:S02]  /*9cd0*/  PRMT R8, R14, 0x5410, R13 ;  /* 0x000054100e087816 */ /* 0x000fe4000000000d */
[----:B------:R-:W-:Y:S02]  /*9ce0*/  PRMT R13, R24, 0x5410, R23 ;  /* 0x00005410180d7816 */ /* 0x000fe40000000017 */
[----:B------:R-:W-:Y:S02]  /*9cf0*/  PRMT R23, R44, 0x5410, R43 ;  /* 0x000054102c177816 */ /* 0x000fe4000000002b */
[----:B------:R-:W2:Y:S01]  /*9d00*/  LDL.LU R44, [R1+0x1c] ;  /* 0x00001c00012c7983 */ /* 0x000ea20000300800 */
[----:B------:R-:W-:Y:S02]  /*9d10*/  PRMT R24, R46, 0x5410, R45 ;  /* 0x000054102e187816 */ /* 0x000fe4000000002d */
[----:B------:R-:W-:Y:S01]  /*9d20*/  PRMT R14, R26, 0x5410, R25 ;  /* 0x000054101a0e7816 */ /* 0x000fe20000000019 */
[----:B------:R-:W3:Y:S01]  /*9d30*/  LDL.LU R45, [R1+0x24] ;  /* 0x00002400012d7983 */ /* 0x000ee20000300800 */
[----:B------:R-:W-:-:S03]  /*9d40*/  PRMT R25, R48, 0x5410, R47 ;  /* 0x0000541030197816 */ /* 0x000fc6000000002f */
[----:B------:R-:W4:Y:S01]  /*9d50*/  LDL.LU R46, [R1+0x38] ;  /* 0x00003800012e7983 */ /* 0x000f220000300800 */
[----:B------:R-:W-:-:S03]  /*9d60*/  PRMT R26, R50, 0x5410, R49 ;  /* 0x00005410321a7816 */ /* 0x000fc60000000031 */
[----:B------:R-:W4:Y:S04]  /*9d70*/  LDL.LU R47, [R1+0x40] ;  /* 0x00004000012f7983 */ /* 0x000f280000300800 */
[----:B------:R-:W4:Y:S04]  /*9d80*/  LDL.LU R48, [R1+0x60] ;  /* 0x0000600001307983 */ /* 0x000f280000300800 */
[----:B------:R-:W4:Y:S04]  /*9d90*/  LDL.LU R49, [R1+0x68] ;  /* 0x0000680001317983 */ /* 0x000f280000300800 */
[----:B------:R-:W4:Y:S01]  /*9da0*/  LDL.LU R50, [R1+0x70] ;  /* 0x0000700001327983 */ /* 0x000f220000300800 */
[----:B------:R-:W-:-:S02]  /*9db0*/  PRMT R6, R10, 0x5410, R9 ;  /* 0x000054100a067816 */ /* 0x000fc40000000009 */
[----:B------:R-:W-:Y:S02]  /*9dc0*/  PRMT R9, R16, 0x5410, R15 ;  /* 0x0000541010097816 */ /* 0x000fe4000000000f */
[----:B------:R-:W-:Y:S02]  /*9dd0*/  PRMT R15, R28, 0x5410, R27 ;  /* 0x000054101c0f7816 */ /* 0x000fe4000000001b */
[----:B------:R-:W-:Y:S02]  /*9de0*/  PRMT R27, R52, 0x5410, R51 ;  /* 0x00005410341b7816 */ /* 0x000fe40000000033 */
[----:B------:R-:W4:Y:S01]  /*9df0*/  LDL.LU R51, [R1+0x78] ;  /* 0x0000780001337983 */ /* 0x000f220000300800 */
[----:B------:R-:W-:Y:S02]  /*9e00*/  PRMT R28, R54, 0x5410, R53 ;  /* 0x00005410361c7816 */ /* 0x000fe40000000035 */
[----:B------:R-:W-:Y:S01]  /*9e10*/  PRMT R16, R30, 0x5410, R29 ;  /* 0x000054101e107816 */ /* 0x000fe2000000001d */
[----:B------:R-:W4:Y:S01]  /*9e20*/  LDL.LU R52, [R1+0x80] ;  /* 0x0000800001347983 */ /* 0x000f220000300800 */
[----:B------:R-:W-:-:S03]  /*9e30*/  PRMT R29, R56, 0x5410, R55 ;  /* 0x00005410381d7816 */ /* 0x000fc60000000037 */
        /* <DEDUP_REMOVED lines=44> */
[----:B------:R-:W4:Y:S04]  /*a100*/  LDL.LU R157, [R1+0xdc] ;  /* 0x0000dc00019d7983 */ /* 0x000f280000300800 */
[----:B------:R-:W4:Y:S01]  /*a110*/  LDL.LU R148, [R1+0xe4] ;  /* 0x0000e40001947983 */ /* 0x000f220000300800 */
[----:B------:R-:W-:-:S03]  /*a120*/  PRMT R42, R163, 0x5410, R162 ;  /* 0x00005410a32a7816 */ /* 0x000fc600000000a2 */
[----:B------:R-:W4:Y:S04]  /*a130*/  LDL.LU R159, [R1+0xbc] ;  /* 0x0000bc00019f7983 */ /* 0x000f280000300800 */
[----:B------:R-:W4:Y:S01]  /*a140*/  LDL.LU R158, [R1+0xc4] ;  /* 0x0000c400019e7983 */ /* 0x000f220000300800 */
[----:B------:R-:W-:-:S03]  /*a150*/  PRMT R43, R165, 0x5410, R164 ;  /* 0x00005410a52b7816 */ /* 0x000fc600000000a4 */
[----:B------:R-:W4:Y:S04]  /*a160*/  LDL.LU R161, [R1+0xa8] ;  /* 0x0000a80001a17983 */ /* 0x000f280000300800 */
[----:B------:R-:W4:Y:S04]  /*a170*/  LDL.LU R160, [R1+0xb0] ;  /* 0x0000b00001a07983 */ /* 0x000f280000300800 */
[----:B------:R-:W4:Y:S04]  /*a180*/  LDL.LU R163, [R1+0x88] ;  /* 0x0000880001a37983 */ /* 0x000f280000300800 */
[----:B------:R-:W4:Y:S04]  /*a190*/  LDL.LU R162, [R1+0xa0] ;  /* 0x0000a00001a27983 */ /* 0x000f280000300800 */
[----:B------:R-:W4:Y:S04]  /*a1a0*/  LDL.LU R165, [R1+0x74] ;  /* 0x0000740001a57983 */ /* 0x000f280000300800 */
[----:B------:R-:W4:Y:S01]  /*a1b0*/  LDL.LU R164, [R1+0x7c] ;  /* 0x00007c0001a47983 */ /* 0x000f220000300800 */
[----:B--2---:R-:W-:-:S03]  /*a1c0*/  PRMT R44, R44, 0x5410, R71 ;  /* 0x000054102c2c7816 */ /* 0x004fc60000000047 */
[----:B------:R0:W5:Y:S01]  /*a1d0*/  LDL.LU R71, [R1+0xa34] ;  /* 0x000a340001477983 */ /* 0x0001620000300800 */
[----:B---3--:R-:W-:-:S03]  /*a1e0*/  PRMT R45, R45, 0x5410, R70 ;  /* 0x000054102d2d7816 */ /* 0x008fc60000000046 */
[----:B------:R0:W5:Y:S01]  /*a1f0*/  LDL.LU R70, [R1+0xa30] ;  /* 0x000a300001467983 */ /* 0x0001620000300800 */
[----:B----4-:R-:W-:-:S03]  /*a200*/  PRMT R46, R46, 0x5410, R69 ;  /* 0x000054102e2e7816 */ /* 0x010fc60000000045 */
[----:B------:R0:W5:Y:S01]  /*a210*/  LDL.LU R69, [R1+0xa2c] ;  /* 0x000a2c0001457983 */ /* 0x0001620000300800 */
[----:B------:R-:W-:-:S03]  /*a220*/  PRMT R47, R47, 0x5410, R68 ;  /* 0x000054102f2f7816 */ /* 0x000fc60000000044 */
[----:B------:R0:W5:Y:S01]  /*a230*/  LDL.LU R68, [R1+0xa28] ;  /* 0x000a280001447983 */ /* 0x0001620000300800 */
[----:B------:R-:W-:-:S03]  /*a240*/  PRMT R48, R48, 0x5410, R3 ;  /* 0x0000541030307816 */ /* 0x000fc60000000003 */
[----:B------:R0:W5:Y:S01]  /*a250*/  LDL.LU R3, [R1+0xa24] ;  /* 0x000a240001037983 */ /* 0x0001620000300800 */
[----:B------:R-:W-:-:S03]  /*a260*/  PRMT R49, R49, 0x5410, R2 ;  /* 0x0000541031317816 */ /* 0x000fc60000000002 */
[----:B------:R0:W5:Y:S01]  /*a270*/  LDL.LU R2, [R1+0xa20] ;  /* 0x000a200001027983 */ /* 0x0001620000300800 */
[----:B------:R-:W-:-:S03]  /*a280*/  PRMT R50, R50, 0x5410, R0 ;  /* 0x0000541032327816 */ /* 0x000fc60000000000 */
[----:B------:R0:W5:Y:S01]  /*a290*/  LDL.LU R0, [R1+0xa1c] ;  /* 0x000a1c0001007983 */ /* 0x0001620000300800 */
[----:B------:R-:W-:Y:S02]  /*a2a0*/  PRMT R67, R67, 0x5410, R141 ;  /* 0x0000541043437816 */ /* 0x000fe4000000008d */
[----:B------:R-:W-:Y:S02]  /*a2b0*/  PRMT R65, R65, 0x5410, R143 ;  /* 0x0000541041417816 */ /* 0x000fe4000000008f */
[----:B------:R-:W-:Y:S02]  /*a2c0*/  PRMT R66, R66, 0x5410, R142 ;  /* 0x0000541042427816 */ /* 0x000fe4000000008e */
[----:B------:R-:W-:Y:S02]  /*a2d0*/  PRMT R63, R63, 0x5410, R145 ;  /* 0x000054103f3f7816 */ /* 0x000fe40000000091 */
[----:B------:R-:W-:Y:S02]  /*a2e0*/  PRMT R64, R64, 0x5410, R144 ;  /* 0x0000541040407816 */ /* 0x000fe40000000090 */
[----:B------:R-:W-:-:S02]  /*a2f0*/  PRMT R61, R61, 0x5410, R147 ;  /* 0x000054103d3d7816 */ /* 0x000fc40000000093 */
        /* <DEDUP_REMOVED lines=10> */
[----:B------:R-:W-:-:S04]  /*a3a0*/  PRMT R52, R52, 0x5410, R164 ;  /* 0x0000541034347816 */ /* 0x000fc800000000a4 */
[----:B------:R0:W-:Y:S03]  /*a3b0*/  STTM.x64 tmem[UR10+0x80], R4 ;  /* 0x00008004000079ed */ /* 0x0001e6000834000a */
.L_x_6:
[----:B-----5:R-:W2:Y:S04]  /*a3c0*/  LDL R141, [R1+0x87c] ;  /* 0x00087c00018d7983 */ /* 0x020ea80000100800 */
[----:B0-----:R-:W3:Y:S04]  /*a3d0*/  LDL R5, [R1+0x8d0] ;  /* 0x0008d00001057983 */ /* 0x001ee80000100800 */
[----:B------:R-:W4:Y:S01]  /*a3e0*/  LDL R4, [R1+0x8c8] ;  /* 0x0008c80001047983 */ /* 0x000f220000100800 */
[----:B------:R-:W-:Y:S01]  /*a3f0*/  ISETP.GE.AND P6, PT, R0, RZ, PT ;  /* 0x000000ff0000720c */ /* 0x000fe20003fc6270 */
[--C-:B------:R-:W-:Y:S01]  /*a400*/  @!P4 IMAD.IADD R76, R76, 0x1, -R72.reuse ;  /* 0x000000014c4cc824 */ /* 0x100fe200078e0a48 */
[----:B------:R-:W0:Y:S01]  /*a410*/  LDCU UR4, c[0x0][0x3b0] ;  /* 0x00007600ff0477ac */ /* 0x000e220008000800 */
[--C-:B------:R-:W-:Y:S01]  /*a420*/  @!P3 IMAD.IADD R78, R78, 0x1, -R72.reuse ;  /* 0x000000014e4eb824 */ /* 0x100fe200078e0a48 */
[----:B------:R-:W1:Y:S01]  /*a430*/  FENCE.VIEW.ASYNC.T ;  /* 0x00000000000073c6 */ /* 0x000e620000000200 */
[--C-:B------:R-:W-:Y:S01]  /*a440*/  @!P1 IMAD.IADD R77, R77, 0x1, -R72.reuse ;  /* 0x000000014d4d9824 */ /* 0x100fe200078e0a48 */
[C---:B------:R-:W-:Y:S01]  /*a450*/  ISETP.GT.U32.AND P3, PT, R72.reuse, R76, PT ;  /* 0x0000004c4800720c */ /* 0x040fe20003f64070 */
[----:B------:R-:W-:Y:S01]  /*a460*/  STL [R1+0xa5c], R13 ;  /* 0x000a5c0d01007387 */ /* 0x000fe20000100800 */
[----:B------:R-:W-:Y:S01]  /*a470*/  ISETP.NE.AND P1, PT, R75, RZ, PT ;  /* 0x000000ff4b00720c */ /* 0x000fe20003f25270 */
[----:B------:R-:W-:Y:S01]  /*a480*/  @!P5 IMAD.IADD R79, R79, 0x1, -R72 ;  /* 0x000000014f4fd824 */ /* 0x000fe200078e0a48 */
[----:B------:R-:W-:Y:S01]  /*a490*/  LOP3.LUT R75, RZ, R75, RZ, 0x33, !PT ;  /* 0x0000004bff4b7212 */ /* 0x000fe200078e33ff */
[----:B------:R-:W-:Y:S01]  /*a4a0*/  STL [R1+0xa58], R12 ;  /* 0x000a580c01007387 */ /* 0x000fe20000100800 */
[----:B------:R-:W-:Y:S01]  /*a4b0*/  PRMT R148, RZ, 0x7610, R148 ;  /* 0x00007610ff947816 */ /* 0x000fe20000000094 */
[----:B------:R-:W-:Y:S01]  /*a4c0*/  @!P6 IMAD.MOV R78, RZ, RZ, -R78 ;  /* 0x000000ffff4ee224 */ /* 0x000fe200078e0a4e */
[----:B------:R-:W-:Y:S01]  /*a4d0*/  ISETP.GT.U32.AND P5, PT, R72, R79, PT ;  /* 0x0000004f4800720c */ /* 0x000fe20003fa4070 */
[----:B------:R0:W-:Y:S01]  /*a4e0*/  STL [R1+0xa54], R11 ;  /* 0x000a540b01007387 */ /* 0x0001e20000100800 */
[----:B------:R-:W2:Y:S02]  /*a4f0*/  LDCU UR5, c[0x0][0x3b0] ;  /* 0x00007600ff0577ac */ /* 0x000ea40008000800 */
[----:B------:R-:W-:Y:S01]  /*a500*/  SEL R78, R75, R78, !P1 ;  /* 0x0000004e4b4e7207 */ /* 0x000fe20004800000 */
[----:B------:R-:W-:Y:S01]  /*a510*/  @!P3 IMAD.IADD R76, R76, 0x1, -R72 ;  /* 0x000000014c4cb824 */ /* 0x000fe200078e0a48 */
[----:B------:R-:W2:Y:S01]  /*a520*/  LDCU UR7, c[0x0][0x3b0] ;  /* 0x00007600ff0777ac */ /* 0x000ea20008000800 */
[----:B------:R-:W-:Y:S02]  /*a530*/  STL [R1+0xa50], R10 ;  /* 0x000a500a01007387 */ /* 0x000fe40000100800 */
[----:B0-----:R-:W-:Y:S01]  /*a540*/  IMAD R78, R78, UR4, RZ ;  /* 0x000000044e4e7c24 */ /* 0x001fe2000f8e02ff */
[----:B------:R-:W-:Y:S01]  /*a550*/  PRMT R147, RZ, 0x7610, R147 ;  /* 0x00007610ff937816 */ /* 0x000fe20000000093 */
[----:B------:R0:W-:Y:S01]  /*a560*/  STL [R1+0xa4c], R9 ;  /* 0x000a4c0901007387 */ /* 0x0001e20000100800 */
[----:B------:R-:W-:Y:S01]  /*a570*/  PRMT R11, RZ, 0x7610, R11 ;  /* 0x00007610ff0b7816 */ /* 0x000fe2000000000b */
[----:B------:R-:W0:Y:S01]  /*a580*/  LDCU UR11, c[0x0][0x3b0] ;  /* 0x00007600ff0b77ac */ /* 0x000e220008000800 */
[----:B------:R-:W0:Y:S01]  /*a590*/  LDCU UR12, c[0x0][0x3b0] ;  /* 0x00007600ff0c77ac */ /* 0x000e220008000800 */
[----:B-1----:R-:W-:Y:S01]  /*a5a0*/  BAR.SYNC.DEFER_BLOCKING 0x0 ;  /* 0x0000000000007b1d */ /* 0x002fe20000010000 */
[----:B--2---:R-:W-:-:S02]  /*a5b0*/  ISETP.GE.AND P4, PT, R141, RZ, PT ;  /* 0x000000ff8d00720c */ /* 0x004fc40003f86270 */
[----:B---3--:R-:W-:Y:S01]  /*a5c0*/  ISETP.GE.AND P6, PT, R5, RZ, PT ;  /* 0x000000ff0500720c */ /* 0x008fe20003fc6270 */
[----:B------:R-:W-:Y:S02]  /*a5d0*/  @!P5 IMAD.IADD R79, R79, 0x1, -R72 ;  /* 0x000000014f4fd824 */ /* 0x000fe400078e0a48 */
[----:B------:R-:W-:Y:S01]  /*a5e0*/  STL [R1+0xa28], R71 ;  /* 0x000a284701007387 */ /* 0x000fe20000100800 */
[----:B----4-:R-:W-:-:S03]  /*a5f0*/  ISETP.GE.AND P3, PT, R4, RZ, PT ;  /* 0x000000ff0400720c */ /* 0x010fc60003f66270 */
[----:B------:R-:W-:Y:S04]  /*a600*/  STL [R1+0xa24], R70 ;  /* 0x000a244601007387 */ /* 0x000fe80000100800 */
[----:B------:R-:W-:Y:S01]  /*a610*/  @!P4 IMAD.MOV R77, RZ, RZ, -R77 ;  /* 0x000000ffff4dc224 */ /* 0x000fe200078e0a4d */
[----:B------:R-:W-:Y:S01]  /*a620*/  ISETP.GT.U32.AND P4, PT, R72, R81, PT ;  /* 0x000000514800720c */ /* 0x000fe20003f84070 */
[----:B------:R-:W-:Y:S03]  /*a630*/  STL [R1+0xa20], R3 ;  /* 0x000a200301007387 */ /* 0x000fe60000100800 */
[----:B------:R-:W-:Y:S01]  /*a640*/  SEL R77, R75, R77, !P1 ;  /* 0x0000004d4b4d7207 */ /* 0x000fe20004800000 */
[----:B------:R-:W-:Y:S01]  /*a650*/  @!P6 IMAD.MOV R76, RZ, RZ, -R76 ;  /* 0x000000ffff4ce224 */ /* 0x000fe200078e0a4c */
[C---:B------:R-:W-:Y:S01]  /*a660*/  LEA R142, P6, R78.reuse, R69, 0x1 ;  /* 0x000000454e8e7211 */ /* 0x040fe200078c08ff */
[----:B------:R-:W-:Y:S01]  /*a670*/  @!P3 IMAD.MOV R79, RZ, RZ, -R79 ;  /* 0x000000ffff4fb224 */ /* 0x000fe200078e0a4f */
[----:B------:R-:W-:Y:S01]  /*a680*/  STL [R1+0xa1c], R2 ;  /* 0x000a1c0201007387 */ /* 0x000fe20000100800 */
[----:B------:R-:W-:Y:S01]  /*a690*/  IMAD R77, R77, UR4, RZ ;  /* 0x000000044d4d7c24 */ /* 0x000fe2000f8e02ff */
[----:B------:R-:W-:-:S03]  /*a6a0*/  LEA.HI.X.SX32 R141, R78, R68, 0x1, P6 ;  /* 0x000000444e8d7211 */ /* 0x000fc600030f0eff */
[----:B------:R-:W-:Y:S01]  /*a6b0*/  @!P4 IMAD.IADD R81, R81, 0x1, -R72 ;  /* 0x000000015151c824 */ /* 0x000fe200078e0a48 */
[----:B------:R-:W-:Y:S01]  /*a6c0*/  LEA R158, P4, R77, R69, 0x1 ;  /* 0x000000454d9e7211 */ /* 0x000fe200078808ff */
[----:B------:R-:W-:Y:S01]  /*a6d0*/  @P0 IMAD.MOV.U32 R4, RZ, RZ, R142 ;  /* 0x000000ffff040224 */ /* 0x000fe200078e008e */
[----:B------:R-:W-:Y:S01]  /*a6e0*/  SEL R76, R75, R76, !P1 ;  /* 0x0000004c4b4c7207 */ /* 0x000fe20004800000 */
[----:B------:R-:W-:Y:S01]  /*a6f0*/  @P0 IMAD.MOV.U32 R5, RZ, RZ, R141 ;  /* 0x000000ffff050224 */ /* 0x000fe200078e008d */
[----:B------:R-:W-:Y:S01]  /*a700*/  LEA.HI.X.SX32 R157, R77, R68, 0x1, P4 ;  /* 0x000000444d9d7211 */ /* 0x000fe200020f0eff */
[----:B------:R-:W2:Y:S01]  /*a710*/  LDL R12, [R1+0x918] ;  /* 0x00091800010c7983 */ /* 0x000ea20000100800 */
[C---:B------:R-:W-:Y:S02]  /*a720*/  ISETP.GT.U32.AND P6, PT, R72.reuse, R82, PT ;  /* 0x000000524800720c */ /* 0x040fe40003fc4070 */
[----:B------:R-:W-:Y:S01]  /*a730*/  ISETP.GT.U32.AND P3, PT, R72, R81, PT ;  /* 0x000000514800720c */ /* 0x000fe20003f64070 */
[----:B------:R1:W3:Y:S01]  /*a740*/  @P0 LDG.E.U16 R148, desc[UR20][R4.64] ;  /* 0x0000001404940981 */ /* 0x0002e2000c1e1500 */
[----:B------:R-:W-:Y:S01]  /*a750*/  SEL R79, R75, R79, !P1 ;  /* 0x0000004f4b4f7207 */ /* 0x000fe20004800000 */
[----:B------:R-:W-:Y:S01]  /*a760*/  IMAD R76, R76, UR5, RZ ;  /* 0x000000054c4c7c24 */ /* 0x000fe2000f8e02ff */
[----:B------:R-:W-:Y:S01]  /*a770*/  PRMT R13, RZ, 0x7610, R13 ;  /* 0x00007610ff0d7816 */ /* 0x000fe2000000000d */
[----:B------:R-:W-:Y:S01]  /*a780*/  STL [R1+0xa30], R142 ;  /* 0x000a308e01007387 */ /* 0x000fe20000100800 */
[----:B------:R-:W-:Y:S01]  /*a790*/  ISETP.GT.U32.AND P5, PT, R72, R80, PT ;  /* 0x000000504800720c */ /* 0x000fe20003fa4070 */
[----:B-1----:R-:W-:-:S02]  /*a7a0*/  @P0 IMAD.MOV.U32 R4, RZ, RZ, R158 ;  /* 0x000000ffff040224 */ /* 0x002fc400078e009e */
[----:B------:R-:W-:Y:S01]  /*a7b0*/  STL [R1+0xa2c], R141 ;  /* 0x000a2c8d01007387 */ /* 0x000fe20000100800 */
[----:B------:R-:W-:Y:S01]  /*a7c0*/  @P0 IMAD.MOV.U32 R5, RZ, RZ, R157 ;  /* 0x000000ffff050224 */ /* 0x000fe200078e009d */
[----:B------:R-:W-:Y:S01]  /*a7d0*/  ISETP.GT.U32.AND P4, PT, R72, R84, PT ;  /* 0x000000544800720c */ /* 0x000fe20003f84070 */
[--C-:B------:R-:W-:Y:S01]  /*a7e0*/  @!P6 IMAD.IADD R82, R82, 0x1, -R72.reuse ;  /* 0x000000015252e824 */ /* 0x100fe200078e0a48 */
[----:B------:R-:W1:Y:S02]  /*a7f0*/  LDCU UR5, c[0x0][0x3b0] ;  /* 0x00007600ff0577ac */ /* 0x000e640008000800 */
[----:B------:R4:W2:Y:S01]  /*a800*/  @P0 LDG.E.U16 R11, desc[UR20][R4.64] ;  /* 0x00000014040b0981 */ /* 0x0008a2000c1e1500 */
[----:B------:R-:W-:Y:S01]  /*a810*/  IMAD R79, R79, UR7, RZ ;  /* 0x000000074f4f7c24 */ /* 0x000fe2000f8e02ff */
[----:B------:R-:W-:Y:S01]  /*a820*/  PRMT R165, RZ, 0x7610, R165 ;  /* 0x00007610ffa57816 */ /* 0x000fe200000000a5 */
[--C-:B------:R-:W-:Y:S01]  /*a830*/  @!P3 IMAD.IADD R81, R81, 0x1, -R72.reuse ;  /* 0x000000015151b824 */ /* 0x100fe200078e0a48 */
[----:B------:R-:W-:Y:S01]  /*a840*/  STL [R1+0xa38], R158 ;  /* 0x000a389e01007387 */ /* 0x000fe20000100800 */
[----:B------:R-:W-:Y:S01]  /*a850*/  @!P5 IMAD.IADD R80, R80, 0x1, -R72 ;  /* 0x000000015050d824 */ /* 0x000fe200078e0a48 */
[----:B0-----:R-:W-:Y:S01]  /*a860*/  PRMT R9, RZ, 0x7610, R9 ;  /* 0x00007610ff097816 */ /* 0x001fe20000000009 */
[----:B------:R-:W0:Y:S01]  /*a870*/  LDCU UR7, c[0x0][0x3b0] ;  /* 0x00007600ff0777ac */ /* 0x000e220008000800 */
[----:B------:R-:W-:Y:S01]  /*a880*/  STL [R1+0xa34], R157 ;  /* 0x000a349d01007387 */ /* 0x000fe20000100800 */
[----:B----4-:R-:W-:-:S03]  /*a890*/  LEA R5, P6, R76, R69, 0x1 ;  /* 0x000000454c057211 */ /* 0x010fc600078c08ff */
[----:B------:R-:W4:Y:S01]  /*a8a0*/  LDL R162, [R1+0x978] ;  /* 0x0009780001a27983 */ /* 0x000f220000100800 */
[----:B------:R-:W-:-:S03]  /*a8b0*/  LEA.HI.X.SX32 R4, R76, R68, 0x1, P6 ;  /* 0x000000444c047211 */ /* 0x000fc600030f0eff */
[----:B---3--:R3:W-:Y:S04]  /*a8c0*/  STL [R1+0x848], R148 ;  /* 0x0008489401007387 */ /* 0x0087e80000100800 */
[----:B---3--:R-:W3:Y:S04]  /*a8d0*/  LDL R148, [R1+0x9a8] ;  /* 0x0009a80001947983 */ /* 0x008ee80000100800 */
[----:B--2---:R2:W-:Y:S04]  /*a8e0*/  STL [R1+0x844], R11 ;  /* 0x0008440b01007387 */ /* 0x0045e80000100800 */
[----:B------:R0:W-:Y:S01]  /*a8f0*/  STL [R1+0x20], R5 ;  /* 0x0000200501007387 */ /* 0x0001e20000100800 */
[----:B--2---:R-:W-:-:S02]  /*a900*/  LEA R11, P3, R79, R69, 0x1 ;  /* 0x000000454f0b7211 */ /* 0x004fc400078608ff */
[----:B0-----:R-:W-:-:S03]  /*a910*/  @P0 LOP3.LUT R5, R5, R4, RZ, 0x3c, !PT ;  /* 0x0000000405050212 */ /* 0x001fc600078e3cff */
[----:B------:R-:W-:Y:S04]  /*a920*/  STL [R1+0x60], R11 ;  /* 0x0000600b01007387 */ /* 0x000fe80000100800 */
[----:B------:R0:W-:Y:S02]  /*a930*/  STL [R1+0x1c], R4 ;  /* 0x00001c0401007387 */ /* 0x0001e40000100800 */
[----:B0-----:R-:W-:-:S04]  /*a940*/  @P0 LOP3.LUT R4, R5, R4, RZ, 0x3c, !PT ;  /* 0x0000000405040212 */ /* 0x001fc800078e3cff */
[----:B------:R-:W-:-:S05]  /*a950*/  @P0 LOP3.LUT R5, R5, R4, RZ, 0x3c, !PT ;  /* 0x0000000405050212 */ /* 0x000fca00078e3cff */
[----:B------:R-:W2:Y:S01]  /*a960*/  @P0 LDG.E.U16 R13, desc[UR20][R4.64] ;  /* 0x00000014040d0981 */ /* 0x000ea2000c1e1500 */
[----:B------:R-:W-:-:S03]  /*a970*/  ISETP.GE.AND P6, PT, R12, RZ, PT ;  /* 0x000000ff0c00720c */ /* 0x000fc60003fc6270 */
[----:B--2---:R0:W-:Y:S04]  /*a980*/  STL [R1+0x840], R13 ;  /* 0x0008400d01007387 */ /* 0x0041e80000100800 */
[----:B0-----:R-:W2:Y:S04]  /*a990*/  LDL.LU R13, [R1+0xa5c] ;  /* 0x000a5c00010d7983 */ /* 0x001ea80000300800 */
[----:B------:R-:W2:Y:S01]  /*a9a0*/  LDL R5, [R1+0x948] ;  /* 0x0009480001057983 */ /* 0x000ea20000100800 */
[----:B------:R-:W-:Y:S01]  /*a9b0*/  LEA.HI.X.SX32 R12, R79, R68, 0x1, P3 ;  /* 0x000000444f0c7211 */ /* 0x000fe200018f0eff */
[----:B------:R-:W-:Y:S01]  /*a9c0*/  @P0 IMAD.MOV.U32 R4, RZ, RZ, R11 ;  /* 0x000000ffff040224 */ /* 0x000fe200078e000b */
[----:B------:R-:W-:Y:S01]  /*a9d0*/  ISETP.GT.U32.AND P5, PT, R72, R80, PT ;  /* 0x000000504800720c */ /* 0x000fe20003fa4070 */
[----:B------:R-:W-:Y:S01]  /*a9e0*/  @!P4 IMAD.IADD R84, R84, 0x1, -R72 ;  /* 0x000000015454c824 */ /* 0x000fe200078e0a48 */
[----:B--2---:R-:W-:Y:S01]  /*a9f0*/  ISETP.GE.AND P3, PT, R5, RZ, PT ;  /* 0x000000ff0500720c */ /* 0x004fe20003f66270 */
[----:B------:R-:W-:-:S05]  /*aa00*/  @P0 IMAD.MOV.U32 R5, RZ, RZ, R12 ;  /* 0x000000ffff050224 */ /* 0x000fca00078e000c */
[----:B------:R0:W2:Y:S05]  /*aa10*/  @P0 LDG.E.U16 R147, desc[UR20][R4.64] ;  /* 0x0000001404930981 */ /* 0x0000aa000c1e1500 */
[----:B------:R-:W-:Y:S01]  /*aa20*/  @!P5 IMAD.IADD R80, R80, 0x1, -R72 ;  /* 0x000000015050d824 */ /* 0x000fe200078e0a48 */
[C---:B------:R-:W-:Y:S01]  /*aa30*/  ISETP.GT.U32.AND P5, PT, R72.reuse, R84, PT ;  /* 0x000000544800720c */ /* 0x040fe20003fa4070 */
[----:B------:R-:W-:Y:S01]  /*aa40*/  @!P6 IMAD.MOV R81, RZ, RZ, -R81 ;  /* 0x000000ffff51e224 */ /* 0x000fe200078e0a51 */
[C---:B------:R-:W-:Y:S02]  /*aa50*/  ISETP.GT.U32.AND P4, PT, R72.reuse, R82, PT ;  /* 0x000000524800720c */ /* 0x040fe40003f84070 */
[----:B------:R-:W-:Y:S01]  /*aa60*/  ISETP.GT.U32.AND P6, PT, R72, R83, PT ;  /* 0x000000534800720c */ /* 0x000fe20003fc4070 */
[----:B------:R-:W-:Y:S01]  /*aa70*/  @!P3 IMAD.MOV R80, RZ, RZ, -R80 ;  /* 0x000000ffff50b224 */ /* 0x000fe200078e0a50 */
[C---:B------:R-:W-:Y:S01]  /*aa80*/  SEL R81, R75.reuse, R81, !P1 ;  /* 0x000000514b517207 */ /* 0x040fe20004800000 */
[----:B------:R0:W-:Y:S03]  /*aa90*/  STL [R1+0x5c], R12 ;  /* 0x00005c0c01007387 */ /* 0x0001e60000100800 */
[----:B------:R-:W-:Y:S01]  /*aaa0*/  SEL R80, R75, R80, !P1 ;  /* 0x000000504b507207 */ /* 0x000fe20004800000 */
[----:B------:R-:W-:-:S02]  /*aab0*/  IMAD R81, R81, UR11, RZ ;  /* 0x0000000b51517c24 */ /* 0x000fc4000f8e02ff */
[--C-:B------:R-:W-:Y:S02]  /*aac0*/  @!P5 IMAD.IADD R84, R84, 0x1, -R72.reuse ;  /* 0x000000015454d824 */ /* 0x100fe400078e0a48 */
[--C-:B------:R-:W-:Y:S01]  /*aad0*/  @!P4 IMAD.IADD R82, R82, 0x1, -R72.reuse ;  /* 0x000000015252c824 */ /* 0x100fe200078e0a48 */
[----:B0-----:R-:W2:Y:S01]  /*aae0*/  LDL.LU R12, [R1+0xa58] ;  /* 0x000a5800010c7983 */ /* 0x001ea20000300800 */
[----:B-1----:R-:W-:Y:S01]  /*aaf0*/  IMAD R80, R80, UR5, RZ ;  /* 0x0000000550507c24 */ /* 0x002fe2000f8e02ff */
[-C--:B------:R-:W-:Y:S01]  /*ab00*/  LEA R4, P5, R81, R69.reuse, 0x1 ;  /* 0x0000004551047211 */ /* 0x080fe200078a08ff */
[----:B------:R-:W-:Y:S01]  /*ab10*/  @!P6 IMAD.IADD R83, R83, 0x1, -R72 ;  /* 0x000000015353e824 */ /* 0x000fe200078e0a48 */
[----:B------:R-:W2:Y:S01]  /*ab20*/  LDL.LU R11, [R1+0xa54] ;  /* 0x000a5400010b7983 */ /* 0x000ea20000300800 */
[----:B---3--:R-:W-:Y:S01]  /*ab30*/  ISETP.GE.AND P4, PT, R148, RZ, PT ;  /* 0x000000ff9400720c */ /* 0x008fe20003f86270 */
[----:B------:R-:W0:Y:S01]  /*ab40*/  LDCU UR5, c[0x0][0x3b0] ;  /* 0x00007600ff0577ac */ /* 0x000e220008000800 */
[----:B------:R-:W-:-:S02]  /*ab50*/  LEA R148, P6, R80, R69, 0x1 ;  /* 0x0000004550947211 */ /* 0x000fc400078c08ff */
[-C--:B------:R-:W-:Y:S01]  /*ab60*/  LEA.HI.X.SX32 R5, R81, R68.reuse, 0x1, P5 ;  /* 0x0000004451057211 */ /* 0x080fe200028f0eff */
[----:B------:R-:W1:Y:S01]  /*ab70*/  LDCU UR11, c[0x0][0x3b0] ;  /* 0x00007600ff0b77ac */ /* 0x000e620008000800 */
[----:B----4-:R-:W-:Y:S02]  /*ab80*/  ISETP.GE.AND P3, PT, R162, RZ, PT ;  /* 0x000000ffa200720c */ /* 0x010fe40003f66270 */
[----:B------:R-:W-:Y:S01]  /*ab90*/  LEA.HI.X.SX32 R162, R80, R68, 0x1, P6 ;  /* 0x0000004450a27211 */ /* 0x000fe200030f0eff */
[----:B------:R3:W4:Y:S04]  /*aba0*/  @P0 LDG.E.U16 R165, desc[UR20][R4.64] ;  /* 0x0000001404a50981 */ /* 0x000728000c1e1500 */
[----:B--2---:R2:W-:Y:S04]  /*abb0*/  STL [R1+0x83c], R147 ;  /* 0x00083c9301007387 */ /* 0x0045e80000100800 */
[----:B--2---:R-:W2:Y:S04]  /*abc0*/  LDL R147, [R1+0x9d8] ;  /* 0x0009d80001937983 */ /* 0x004ea80000100800 */
[----:B------:R3:W-:Y:S04]  /*abd0*/  STL [R1+0xa0], R4 ;  /* 0x0000a00401007387 */ /* 0x0007e80000100800 */
[----:B------:R-:W-:Y:S04]  /*abe0*/  STL [R1+0xe0], R148 ;  /* 0x0000e09401007387 */ /* 0x000fe80000100800 */
[----:B------:R0:W-:Y:S01]  /*abf0*/  STL [R1+0x9c], R5 ;  /* 0x00009c0501007387 */ /* 0x0001e20000100800 */
[----:B---3--:R-:W-:-:S02]  /*ac00*/  @P0 IMAD.MOV.U32 R4, RZ, RZ, R148 ;  /* 0x000000ffff040224 */ /* 0x008fc400078e0094 */
[----:B0-----:R-:W-:-:S05]  /*ac10*/  @P0 IMAD.MOV.U32 R5, RZ, RZ, R162 ;  /* 0x000000ffff050224 */ /* 0x001fca00078e00a2 */
[----:B------:R0:W3:Y:S01]  /*ac20*/  @P0 LDG.E.U16 R9, desc[UR20][R4.64] ;  /* 0x0000001404090981 */ /* 0x0000e2000c1e1500 */
[----:B------:R-:W-:Y:S01]  /*ac30*/  @!P3 IMAD.MOV R82, RZ, RZ, -R82 ;  /* 0x000000ffff52b224 */ /* 0x000fe200078e0a52 */
[C---:B------:R-:W-:Y:S01]  /*ac40*/  ISETP.GT.U32.AND P3, PT, R72.reuse, R83, PT ;  /* 0x000000534800720c */ /* 0x040fe20003f64070 */
[----:B------:R-:W-:Y:S01]  /*ac50*/  @!P4 IMAD.MOV R84, RZ, RZ, -R84 ;  /* 0x000000ffff54c224 */ /* 0x000fe200078e0a54 */
[C---:B------:R-:W-:Y:S02]  /*ac60*/  ISETP.GT.U32.AND P6, PT, R72.reuse, R86, PT ;  /* 0x000000564800720c */ /* 0x040fe40003fc4070 */
[C---:B------:R-:W-:Y:S02]  /*ac70*/  SEL R82, R75.reuse, R82, !P1 ;  /* 0x000000524b527207 */ /* 0x040fe40004800000 */
[----:B------:R-:W-:Y:S02]  /*ac80*/  ISETP.GT.U32.AND P5, PT, R72, R87, PT ;  /* 0x000000574800720c */ /* 0x000fe40003fa4070 */
[----:B------:R-:W-:Y:S01]  /*ac90*/  SEL R84, R75, R84, !P1 ;  /* 0x000000544b547207 */ /* 0x000fe20004800000 */
[----:B------:R0:W-:Y:S01]  /*aca0*/  STL [R1+0xdc], R162 ;  /* 0x0000dca201007387 */ /* 0x0001e20000100800 */
[----:B------:R-:W-:Y:S01]  /*acb0*/  IMAD R82, R82, UR7, RZ ;  /* 0x0000000752527c24 */ /* 0x000fe2000f8e02ff */
[----:B------:R-:W-:Y:S01]  /*acc0*/  PRMT R10, RZ, 0x7610, R10 ;  /* 0x00007610ff0a7816 */ /* 0x000fe2000000000a */
[----:B------:R-:W1:Y:S01]  /*acd0*/  LDCU UR7, c[0x0][0x3b0] ;  /* 0x00007600ff0777ac */ /* 0x000e620008000800 */
[----:B------:R-:W-:Y:S01]  /*ace0*/  @!P3 IMAD.IADD R83, R83, 0x1, -R72 ;  /* 0x000000015353b824 */ /* 0x000fe200078e0a48 */
[----:B------:R-:W3:Y:S01]  /*acf0*/  LDL R148, [R1+0x9f4] ;  /* 0x0009f40001947983 */ /* 0x000ee20000100800 */
[----:B------:R-:W-:Y:S01]  /*ad00*/  IMAD R84, R84, UR12, RZ ;  /* 0x0000000c54547c24 */ /* 0x000fe2000f8e02ff */
[----:B------:R-:W-:Y:S01]  /*ad10*/  PRMT R164, RZ, 0x7610, R164 ;  /* 0x00007610ffa47816 */ /* 0x000fe200000000a4 */
[--C-:B------:R-:W-:Y:S01]  /*ad20*/  @!P6 IMAD.IADD R86, R86, 0x1, -R72.reuse ;  /* 0x000000015656e824 */ /* 0x100fe200078e0a48 */
[----:B0-----:R-:W3:Y:S01]  /*ad30*/  LDL R162, [R1+0xa08] ;  /* 0x000a080001a27983 */ /* 0x001ee20000100800 */
[----:B------:R-:W-:Y:S01]  /*ad40*/  LEA R4, P6, R82, R69, 0x1 ;  /* 0x0000004552047211 */ /* 0x000fe200078c08ff */
[----:B------:R-:W-:-:S02]  /*ad50*/  @!P5 IMAD.IADD R87, R87, 0x1, -R72 ;  /* 0x000000015757d824 */ /* 0x000fc400078e0a48 */
[----:B------:R-:W-:Y:S01]  /*ad60*/  ISETP.GT.U32.AND P5, PT, R72, R86, PT ;  /* 0x000000564800720c */ /* 0x000fe20003fa4070 */
[----:B------:R-:W0:Y:S01]  /*ad70*/  LDCU UR12, c[0x0][0x3b0] ;  /* 0x00007600ff0c77ac */ /* 0x000e220008000800 */
[----:B------:R-:W-:-:S05]  /*ad80*/  LEA.HI.X.SX32 R5, R82, R68, 0x1, P6 ;  /* 0x0000004452057211 */ /* 0x000fca00030f0eff */
[----:B------:R0:W3:Y:S01]  /*ad90*/  @P0 LDG.E.U16 R10, desc[UR20][R4.64] ;  /* 0x00000014040a0981 */ /* 0x0000e2000c1e1500 */
[----:B------:R-:W-:-:S05]  /*ada0*/  PRMT R160, RZ, 0x7610, R160 ;  /* 0x00007610ffa07816 */ /* 0x000fca00000000a0 */
[----:B------:R-:W-:Y:S01]  /*adb0*/  @!P5 IMAD.IADD R86, R86, 0x1, -R72 ;  /* 0x000000015656d824 */ /* 0x000fe200078e0a48 */
[----:B--2---:R-:W-:Y:S02]  /*adc0*/  ISETP.GE.AND P4, PT, R147, RZ, PT ;  /* 0x000000ff9300720c */ /* 0x004fe40003f86270 */
[----:B------:R-:W2:Y:S04]  /*add0*/  LDL R147, [R1+0x9ac] ;  /* 0x0009ac0001937983 */ /* 0x000ea80000100800 */
[----:B----4-:R4:W-:Y:S07]  /*ade0*/  STL [R1+0x838], R165 ;  /* 0x000838a501007387 */ /* 0x0109ee0000100800 */
[----:B------:R-:W-:Y:S01]  /*adf0*/  @!P4 IMAD.MOV R83, RZ, RZ, -R83 ;  /* 0x000000ffff53c224 */ /* 0x000fe200078e0a53 */
[----:B----4-:R-:W-:Y:S01]  /*ae00*/  LEA R165, P4, R84, R69, 0x1 ;  /* 0x0000004554a57211 */ /* 0x010fe200078808ff */
[----:B------:R0:W-:Y:S03]  /*ae10*/  STL [R1+0x140], R4 ;  /* 0x0001400401007387 */ /* 0x0001e60000100800 */
[----:B------:R-:W-:Y:S01]  /*ae20*/  SEL R83, R75, R83, !P1 ;  /* 0x000000534b537207 */ /* 0x000fe20004800000 */
[----:B------:R-:W-:Y:S04]  /*ae30*/  STL [R1+0x180], R165 ;  /* 0x000180a501007387 */ /* 0x000fe80000100800 */
[----:B---3--:R3:W-:Y:S01]  /*ae40*/  STL [R1+0x834], R9 ;  /* 0x0008340901007387 */ /* 0x0087e20000100800 */
[----:B0-----:R-:W-:-:S03]  /*ae50*/  @P0 IMAD.MOV.U32 R4, RZ, RZ, R165 ;  /* 0x000000ffff040224 */ /* 0x001fc600078e00a5 */
[----:B------:R0:W-:Y:S01]  /*ae60*/  STL [R1+0x13c], R5 ;  /* 0x00013c0501007387 */ /* 0x0001e20000100800 */
[----:B---3--:R-:W-:Y:S01]  /*ae70*/  LEA.HI.X.SX32 R9, R84, R68, 0x1, P4 ;  /* 0x0000004454097211 */ /* 0x008fe200020f0eff */
[----:B------:R-:W-:Y:S01]  /*ae80*/  IMAD R83, R83, UR5, RZ ;  /* 0x0000000553537c24 */ /* 0x000fe2000f8e02ff */
[----:B------:R-:W-:Y:S01]  /*ae90*/  ISETP.GT.U32.AND P3, PT, R72, R87, PT ;  /* 0x000000574800720c */ /* 0x000fe20003f64070 */
[----:B------:R-:W3:Y:S02]  /*aea0*/  LDCU UR5, c[0x0][0x3b0] ;  /* 0x00007600ff0577ac */ /* 0x000ee40008000800 */
[----:B0-----:R-:W-:-:S05]  /*aeb0*/  @P0 IMAD.MOV.U32 R5, RZ, RZ, R9 ;  /* 0x000000ffff050224 */ /* 0x001fca00078e0009 */
[----:B------:R0:W4:Y:S02]  /*aec0*/  @P0 LDG.E.U16 R164, desc[UR20][R4.64] ;  /* 0x0000001404a40981 */ /* 0x000124000c1e1500 */
[----:B0-----:R-:W-:-:S04]  /*aed0*/  LEA R4, P5, R83, R69, 0x1 ;  /* 0x0000004553047211 */ /* 0x001fc800078a08ff */
[----:B------:R-:W-:-:S05]  /*aee0*/  LEA.HI.X.SX32 R5, R83, R68, 0x1, P5 ;  /* 0x0000004453057211 */ /* 0x000fca00028f0eff */
[----:B------:R0:W4:Y:S01]  /*aef0*/  @P0 LDG.E.U16 R160, desc[UR20][R4.64] ;  /* 0x0000001404a00981 */ /* 0x000122000c1e1500 */
[----:B------:R-:W-:Y:S01]  /*af00*/  ISETP.GT.U32.AND P4, PT, R72, R85, PT ;  /* 0x000000554800720c */ /* 0x000fe20003f84070 */
[----:B------:R-:W-:Y:S01]  /*af10*/  @!P3 IMAD.IADD R87, R87, 0x1, -R72 ;  /* 0x000000015757b824 */ /* 0x000fe200078e0a48 */
[----:B------:R-:W-:Y:S02]  /*af20*/  ISETP.GE.AND P6, PT, R162, RZ, PT ;  /* 0x000000ffa200720c */ /* 0x000fe40003fc6270 */
[----:B------:R-:W-:-:S09]  /*af30*/  ISETP.GT.U32.AND P3, PT, R72, R88, PT ;  /* 0x000000584800720c */ /* 0x000fd20003f64070 */
[----:B------:R-:W-:Y:S01]  /*af40*/  @!P4 IMAD.IADD R85, R85, 0x1, -R72 ;  /* 0x000000015555c824 */ /* 0x000fe200078e0a48 */
[----:B------:R-:W-:Y:S01]  /*af50*/  ISETP.GE.AND P4, PT, R148, RZ, PT ;  /* 0x000000ff9400720c */ /* 0x000fe20003f86270 */
[----:B------:R-:W-:-:S03]  /*af60*/  @!P6 IMAD.MOV R87, RZ, RZ, -R87 ;  /* 0x000000ffff57e224 */ /* 0x000fc600078e0a57 */
[----:B------:R-:W-:Y:S01]  /*af70*/  ISETP.GT.U32.AND P5, PT, R72, R85, PT ;  /* 0x000000554800720c */ /* 0x000fe20003fa4070 */
[----:B------:R-:W-:Y:S01]  /*af80*/  @!P3 IMAD.IADD R88, R88, 0x1, -R72 ;  /* 0x000000015858b824 */ /* 0x000fe200078e0a48 */
[----:B------:R-:W-:-:S07]  /*af90*/  SEL R87, R75, R87, !P1 ;  /* 0x000000574b577207 */ /* 0x000fce0004800000 */
[----:B------:R-:W-:Y:S01]  /*afa0*/  @!P4 IMAD.MOV R86, RZ, RZ, -R86 ;  /* 0x000000ffff56c224 */ /* 0x000fe200078e0a56 */
[----:B------:R-:W-:Y:S04]  /*afb0*/  STL [R1+0x17c], R9 ;  /* 0x00017c0901007387 */ /* 0x000fe80000100800 */
[----:B------:R-:W-:Y:S01]  /*afc0*/  SEL R86, R75, R86, !P1 ;  /* 0x000000564b567207 */ /* 0x000fe20004800000 */
[----:B---3--:R-:W-:Y:S01]  /*afd0*/  IMAD R87, R87, UR5, RZ ;  /* 0x0000000557577c24 */ /* 0x008fe2000f8e02ff */
[----:B------:R3:W-:Y:S01]  /*afe0*/  STL [R1+0x830], R10 ;  /* 0x0008300a01007387 */ /* 0x0007e20000100800 */
[----:B------:R-:W-:Y:S01]  /*aff0*/  @!P5 IMAD.IADD R85, R85, 0x1, -R72 ;  /* 0x000000015555d824 */ /* 0x000fe200078e0a48 */
[----:B------:R-:W-:Y:S01]  /*b000*/  PRMT R163, RZ, 0x7610, R163 ;  /* 0x00007610ffa37816 */ /* 0x000fe200000000a3 */
[----:B-1----:R-:W-:Y:S01]  /*b010*/  IMAD R86, R86, UR7, RZ ;  /* 0x0000000756567c24 */ /* 0x002fe2000f8e02ff */
[----:B------:R-:W-:Y:S01]  /*b020*/  PRMT R143, RZ, 0x7610, R143 ;  /* 0x00007610ff8f7816 */ /* 0x000fe2000000008f */
[----:B------:R-:W1:Y:S01]  /*b030*/  LDCU UR5, c[0x0][0x3b0] ;  /* 0x00007600ff0577ac */ /* 0x000e620008000800 */
[----:B--2---:R-:W-:Y:S01]  /*b040*/  ISETP.GE.AND P3, PT, R147, RZ, PT ;  /* 0x000000ff9300720c */ /* 0x004fe20003f66270 */
[----:B---3--:R-:W2:Y:S01]  /*b050*/  LDL.LU R10, [R1+0xa50] ;  /* 0x000a5000010a7983 */ /* 0x008ea20000300800 */
[----:B------:R-:W-:Y:S01]  /*b060*/  ISETP.GT.U32.AND P6, PT, R72, R88, PT ;  /* 0x000000584800720c */ /* 0x000fe20003fc4070 */
[----:B------:R-:W3:Y:S02]  /*b070*/  LDCU UR7, c[0x0][0x3b0] ;  /* 0x00007600ff0777ac */ /* 0x000ee40008000800 */
[----:B------:R-:W2:Y:S04]  /*b080*/  LDL.LU R9, [R1+0xa4c] ;  /* 0x000a4c0001097983 */ /* 0x000ea80000300800 */
[----:B------:R0:W-:Y:S04]  /*b090*/  STL [R1+0x1c0], R4 ;  /* 0x0001c00401007387 */ /* 0x0001e80000100800 */
[----:B------:R-:W-:Y:S01]  /*b0a0*/  @!P3 IMAD.MOV R85, RZ, RZ, -R85 ;  /* 0x000000ffff55b224 */ /* 0x000fe200078e0a55 */
[-C--:B------:R-:W-:Y:S01]  /*b0b0*/  LEA R147, P3, R86, R69.reuse, 0x1 ;  /* 0x0000004556937211 */ /* 0x080fe200078608ff */
[----:B------:R-:W2:Y:S01]  /*b0c0*/  LDL R148, [R1+0x970] ;  /* 0x0009700001947983 */ /* 0x000ea20000100800 */
[----:B0-----:R-:W-:-:S03]  /*b0d0*/  LEA R4, P5, R87, R69, 0x1 ;  /* 0x0000004557047211 */ /* 0x001fc600078a08ff */
[----:B------:R0:W-:Y:S01]  /*b0e0*/  STL [R1+0x1bc], R5 ;  /* 0x0001bc0501007387 */ /* 0x0001e20000100800 */
[-C--:B------:R-:W-:Y:S02]  /*b0f0*/  LEA.HI.X.SX32 R162, R86, R68.reuse, 0x1, P3 ;  /* 0x0000004456a27211 */ /* 0x080fe400018f0eff */
[----:B0-----:R-:W-:-:S05]  /*b100*/  LEA.HI.X.SX32 R5, R87, R68, 0x1, P5 ;  /* 0x0000004457057211 */ /* 0x001fca00028f0eff */
[----:B------:R0:W3:Y:S04]  /*b110*/  @P0 LDG.E.U16 R163, desc[UR20][R4.64] ;  /* 0x0000001404a30981 */ /* 0x0000e8000c1e1500 */
[----:B----4-:R4:W-:Y:S04]  /*b120*/  STL [R1+0x828], R160 ;  /* 0x000828a001007387 */ /* 0x0109e80000100800 */
[----:B----4-:R-:W4:Y:S04]  /*b130*/  LDL R160, [R1+0x92c] ;  /* 0x00092c0001a07983 */ /* 0x010f280000100800 */
[----:B------:R-:W-:Y:S04]  /*b140*/  STL [R1+0x82c], R164 ;  /* 0x00082ca401007387 */ /* 0x000fe80000100800 */
[----:B------:R0:W-:Y:S04]  /*b150*/  STL [R1+0x200], R4 ;  /* 0x0002000401007387 */ /* 0x0001e80000100800 */
[----:B------:R-:W-:Y:S04]  /*b160*/  STL [R1+0x240], R147 ;  /* 0x0002409301007387 */ /* 0x000fe80000100800 */
[----:B------:R1:W-:Y:S01]  /*b170*/  STL [R1+0x1fc], R5 ;  /* 0x0001fc0501007387 */ /* 0x0003e20000100800 */
[----:B0-----:R-:W-:-:S02]  /*b180*/  @P0 IMAD.MOV.U32 R4, RZ, RZ, R147 ;  /* 0x000000ffff040224 */ /* 0x001fc400078e0093 */
[----:B-1----:R-:W-:-:S05]  /*b190*/  @P0 IMAD.MOV.U32 R5, RZ, RZ, R162 ;  /* 0x000000ffff050224 */ /* 0x002fca00078e00a2 */
[----:B------:R-:W3:Y:S01]  /*b1a0*/  @P0 LDG.E.U16 R143, desc[UR20][R4.64] ;  /* 0x00000014048f0981 */ /* 0x000ee2000c1e1500 */
[----:B------:R-:W-:Y:S02]  /*b1b0*/  ISETP.GT.U32.AND P4, PT, R72, R90, PT ;  /* 0x0000005a4800720c */ /* 0x000fe40003f84070 */
[----:B------:R-:W-:Y:S01]  /*b1c0*/  SEL R85, R75, R85, !P1 ;  /* 0x000000554b557207 */ /* 0x000fe20004800000 */
[----:B------:R-:W-:-:S04]  /*b1d0*/  @!P6 IMAD.IADD R88, R88, 0x1, -R72 ;  /* 0x000000015858e824 */ /* 0x000fc800078e0a48 */
[----:B------:R-:W-:-:S06]  /*b1e0*/  IMAD R85, R85, UR11, RZ ;  /* 0x0000000b55557c24 */ /* 0x000fcc000f8e02ff */
[----:B------:R-:W-:Y:S01]  /*b1f0*/  @!P4 IMAD.IADD R90, R90, 0x1, -R72 ;  /* 0x000000015a5ac824 */ /* 0x000fe200078e0a48 */
[----:B------:R-:W-:Y:S01]  /*b200*/  PRMT R161, RZ, 0x7610, R161 ;  /* 0x00007610ffa17816 */ /* 0x000fe200000000a1 */
[----:B------:R-:W0:Y:S01]  /*b210*/  LDCU UR11, c[0x0][0x3b0] ;  /* 0x00007600ff0b77ac */ /* 0x000e220008000800 */
[----:B------:R-:W-:Y:S02]  /*b220*/  PRMT R145, RZ, 0x7610, R145 ;  /* 0x00007610ff917816 */ /* 0x000fe40000000091 */
[----:B--2---:R-:W-:Y:S02]  /*b230*/  ISETP.GE.AND P5, PT, R148, RZ, PT ;  /* 0x000000ff9400720c */ /* 0x004fe40003fa6270 */
[----:B------:R-:W2:Y:S04]  /*b240*/  LDL R148, [R1+0x8bc] ;  /* 0x0008bc0001947983 */ /* 0x000ea80000100800 */
[----:B------:R-:W-:Y:S04]  /*b250*/  STL [R1+0x23c], R162 ;  /* 0x00023ca201007387 */ /* 0x000fe80000100800 */
[----:B------:R-:W2:Y:S03]  /*b260*/  LDL R147, [R1+0x898] ;  /* 0x0008980001937983 */ /* 0x000ea60000100800 */
[----:B------:R-:W-:Y:S01]  /*b270*/  @!P5 IMAD.MOV R88, RZ, RZ, -R88 ;  /* 0x000000ffff58d224 */ /* 0x000fe200078e0a58 */
[----:B------:R-:W-:-:S04]  /*b280*/  ISETP.GT.U32.AND P5, PT, R72, R90, PT ;  /* 0x0000005a4800720c */ /* 0x000fc80003fa4070 */
[----:B------:R-:W-:-:S05]  /*b290*/  SEL R88, R75, R88, !P1 ;  /* 0x000000584b587207 */ /* 0x000fca0004800000 */
[----:B------:R-:W-:Y:S01]  /*b2a0*/  IMAD R88, R88, UR5, RZ ;  /* 0x0000000558587c24 */ /* 0x000fe2000f8e02ff */
[----:B------:R-:W-:Y:S01]  /*b2b0*/  ISETP.GT.U32.AND P6, PT, R72, R89, PT ;  /* 0x000000594800720c */ /* 0x000fe20003fc4070 */
[----:B------:R-:W1:Y:S02]  /*b2c0*/  LDCU UR5, c[0x0][0x3b0] ;  /* 0x00007600ff0577ac */ /* 0x000e640008000800 */
[----:B------:R-:W-:Y:S01]  /*b2d0*/  @!P5 IMAD.IADD R90, R90, 0x1, -R72 ;  /* 0x000000015a5ad824 */ /* 0x000fe200078e0a48 */
[----:B---3--:R3:W-:Y:S02]  /*b2e0*/  STL [R1+0x820], R143 ;  /* 0x0008208f01007387 */ /* 0x0087e40000100800 */
[----:B---3--:R-:W-:-:S04]  /*b2f0*/  LEA R143, P4, R85, R69, 0x1 ;  /* 0x00000045558f7211 */ /* 0x008fc800078808ff */
[----:B------:R-:W-:Y:S01]  /*b300*/  LEA.HI.X.SX32 R162, R85, R68, 0x1, P4 ;  /* 0x0000004455a27211 */ /* 0x000fe200020f0eff */
[----:B------:R-:W-:-:S04]  /*b310*/  @P0 IMAD.MOV.U32 R4, RZ, RZ, R143 ;  /* 0x000000ffff040224 */ /* 0x000fc800078e008f */
[----:B------:R-:W-:-:S05]  /*b320*/  @P0 IMAD.MOV.U32 R5, RZ, RZ, R162 ;  /* 0x000000ffff050224 */ /* 0x000fca00078e00a2 */
[----:B------:R3:W2:Y:S04]  /*b330*/  @P0 LDG.E.U16 R161, desc[UR20][R4.64] ;  /* 0x0000001404a10981 */ /* 0x0006a8000c1e1500 */
[----:B------:R0:W-:Y:S01]  /*b340*/  STL [R1+0x280], R143 ;  /* 0x0002808f01007387 */ /* 0x0001e20000100800 */
[----:B---3--:R-:W-:-:S03]  /*b350*/  LEA R4, P5, R88, R69, 0x1 ;  /* 0x0000004558047211 */ /* 0x008fc600078a08ff */
[----:B------:R-:W-:Y:S01]  /*b360*/  STL [R1+0x27c], R162 ;  /* 0x00027ca201007387 */ /* 0x000fe20000100800 */
[----:B------:R-:W-:-:S03]  /*b370*/  LEA.HI.X.SX32 R5, R88, R68, 0x1, P5 ;  /* 0x0000004458057211 */ /* 0x000fc600028f0eff */
[----:B0-----:R-:W3:Y:S04]  /*b380*/  LDL R143, [R1+0x868] ;  /* 0x00086800018f7983 */ /* 0x001ee80000100800 */
[----:B------:R0:W3:Y:S01]  /*b390*/  @P0 LDG.E.U16 R145, desc[UR20][R4.64] ;  /* 0x0000001404910981 */ /* 0x0000e2000c1e1500 */
[C---:B------:R-:W-:Y:S01]  /*b3a0*/  ISETP.GT.U32.AND P3, PT, R72.reuse, R91, PT ;  /* 0x0000005b4800720c */ /* 0x040fe20003f64070 */
[----:B------:R-:W-:Y:S01]  /*b3b0*/  @!P6 IMAD.IADD R89, R89, 0x1, -R72 ;  /* 0x000000015959e824 */ /* 0x000fe200078e0a48 */
[----:B------:R-:W-:-:S04]  /*b3c0*/  ISETP.GT.U32.AND P6, PT, R72, R74, PT ;  /* 0x0000004a4800720c */ /* 0x000fc80003fc4070 */
[----:B------:R-:W-:-:S07]  /*b3d0*/  ISETP.GT.U32.AND P4, PT, R72, R89, PT ;  /* 0x000000594800720c */ /* 0x000fce0003f84070 */
[--C-:B------:R-:W-:Y:S01]  /*b3e0*/  @!P3 IMAD.IADD R91, R91, 0x1, -R72.reuse ;  /* 0x000000015b5bb824 */ /* 0x100fe200078e0a48 */
[----:B----4-:R-:W-:Y:S01]  /*b3f0*/  ISETP.GE.AND P3, PT, R160, RZ, PT ;  /* 0x000000ffa000720c */ /* 0x010fe20003f66270 */
[----:B------:R-:W-:-:S04]  /*b400*/  @!P6 IMAD.IADD R74, R74, 0x1, -R72 ;  /* 0x000000014a4ae824 */ /* 0x000fc800078e0a48 */
[----:B------:R-:W-:Y:S01]  /*b410*/  @!P4 IMAD.IADD R89, R89, 0x1, -R72 ;  /* 0x000000015959c824 */ /* 0x000fe200078e0a48 */
[C---:B------:R-:W-:Y:S02]  /*b420*/  ISETP.GT.U32.AND P4, PT, R72.reuse, R74, PT ;  /* 0x0000004a4800720c */ /* 0x040fe40003f84070 */
[----:B------:R-:W-:-:S05]  /*b430*/  ISETP.GT.U32.AND P5, PT, R72, R92, PT ;  /* 0x0000005c4800720c */ /* 0x000fca0003fa4070 */
[----:B------:R-:W-:Y:S01]  /*b440*/  @!P3 IMAD.MOV R90, RZ, RZ, -R90 ;  /* 0x000000ffff5ab224 */ /* 0x000fe200078e0a5a */
[----:B------:R-:W-:-:S04]  /*b450*/  ISETP.GT.U32.AND P3, PT, R72, R91, PT ;  /* 0x0000005b4800720c */ /* 0x000fc80003f64070 */
[----:B------:R-:W-:Y:S01]  /*b460*/  SEL R90, R75, R90, !P1 ;  /* 0x0000005a4b5a7207 */ /* 0x000fe20004800000 */
[--C-:B------:R-:W-:Y:S01]  /*b470*/  @!P4 IMAD.IADD R74, R74, 0x1, -R72.reuse ;  /* 0x000000014a4ac824 */ /* 0x100fe200078e0a48 */
[----:B------:R-:W-:Y:S03]  /*b480*/  STL [R1+0x824], R163 ;  /* 0x000824a301007387 */ /* 0x000fe60000100800 */
[----:B------:R-:W-:Y:S01]  /*b490*/  IMAD R90, R90, UR7, RZ ;  /* 0x000000075a5a7c24 */ /* 0x000fe2000f8e02ff */
[----:B------:R0:W-:Y:S01]  /*b4a0*/  STL [R1+0x2c0], R4 ;  /* 0x0002c00401007387 */ /* 0x0001e20000100800 */
[--C-:B------:R-:W-:Y:S01]  /*b4b0*/  @!P5 IMAD.IADD R92, R92, 0x1, -R72.reuse ;  /* 0x000000015c5cd824 */ /* 0x100fe200078e0a48 */
[----:B------:R-:W-:Y:S01]  /*b4c0*/  PRMT R159, RZ, 0x7610, R159 ;  /* 0x00007610ff9f7816 */ /* 0x000fe2000000009f */
[----:B------:R-:W-:Y:S01]  /*b4d0*/  @!P3 IMAD.IADD R91, R91, 0x1, -R72 ;  /* 0x000000015b5bb824 */ /* 0x000fe200078e0a48 */
[----:B------:R4:W-:Y:S01]  /*b4e0*/  STL [R1+0x2bc], R5 ;  /* 0x0002bc0501007387 */ /* 0x0009e20000100800 */
[----:B------:R-:W-:Y:S01]  /*b4f0*/  PRMT R146, RZ, 0x7610, R146 ;  /* 0x00007610ff927816 */ /* 0x000fe20000000092 */
[----:B------:R-:W1:Y:S01]  /*b500*/  LDCU UR7, c[0x0][0x3b0] ;  /* 0x00007600ff0777ac */ /* 0x000e620008000800 */
[----:B0-----:R-:W-:-:S04]  /*b510*/  LEA R4, P3, R90, R69, 0x1 ;  /* 0x000000455a047211 */ /* 0x001fc800078608ff */
[----:B----4-:R-:W-:-:S05]  /*b520*/  LEA.HI.X.SX32 R5, R90, R68, 0x1, P3 ;  /* 0x000000445a057211 */ /* 0x010fca00018f0eff */
[----:B------:R0:W4:Y:S01]  /*b530*/  @P0 LDG.E.U16 R159, desc[UR20][R4.64] ;  /* 0x00000014049f0981 */ /* 0x000122000c1e1500 */
[----:B------:R-:W-:Y:S02]  /*b540*/  PRMT R144, RZ, 0x7610, R144 ;  /* 0x00007610ff907816 */ /* 0x000fe40000000090 */
[----:B--2---:R-:W-:-:S13]  /*b550*/  ISETP.GE.AND P6, PT, R148, RZ, PT ;  /* 0x000000ff9400720c */ /* 0x004fda0003fc6270 */
[----:B------:R-:W-:Y:S01]  /*b560*/  @!P6 IMAD.MOV R89, RZ, RZ, -R89 ;  /* 0x000000ffff59e224 */ /* 0x000fe200078e0a59 */
[----:B------:R-:W-:-:S04]  /*b570*/  ISETP.GE.AND P6, PT, R147, RZ, PT ;  /* 0x000000ff9300720c */ /* 0x000fc80003fc6270 */
[----:B------:R-:W-:-:S05]  /*b580*/  SEL R89, R75, R89, !P1 ;  /* 0x000000594b597207 */ /* 0x000fca0004800000 */
[----:B-1----:R-:W-:Y:S01]  /*b590*/  IMAD R89, R89, UR5, RZ ;  /* 0x0000000559597c24 */ /* 0x002fe2000f8e02ff */
[----:B---3--:R-:W-:-:S03]  /*b5a0*/  ISETP.GE.AND P5, PT, R143, RZ, PT ;  /* 0x000000ff8f00720c */ /* 0x008fc60003fa6270 */
[----:B------:R-:W-:Y:S01]  /*b5b0*/  @!P6 IMAD.MOV R74, RZ, RZ, -R74 ;  /* 0x000000ffff4ae224 */ /* 0x000fe200078e0a4a */
[C---:B------:R-:W-:Y:S01]  /*b5c0*/  LEA R147, P6, R89.reuse, R69, 0x1 ;  /* 0x0000004559937211 */ /* 0x040fe200078c08ff */
[----:B------:R-:W1:Y:S01]  /*b5d0*/  LDCU UR5, c[0x0][0x3b0] ;  /* 0x00007600ff0577ac */ /* 0x000e620008000800 */
[----:B------:R2:W-:Y:S02]  /*b5e0*/  STL [R1+0x818], R145 ;  /* 0x0008189101007387 */ /* 0x0005e40000100800 */
[----:B------:R-:W-:Y:S02]  /*b5f0*/  LEA.HI.X.SX32 R148, R89, R68, 0x1, P6 ;  /* 0x0000004459947211 */ /* 0x000fe400030f0eff */
[----:B------:R-:W-:Y:S01]  /*b600*/  SEL R74, R75, R74, !P1 ;  /* 0x0000004a4b4a7207 */ /* 0x000fe20004800000 */
[----:B--2---:R-:W2:Y:S04]  /*b610*/  LDL R145, [R1+0x880] ;  /* 0x0008800001917983 */ /* 0x004ea80000100800 */
[----:B------:R-:W-:Y:S04]  /*b620*/  STL [R1+0x81c], R161 ;  /* 0x00081ca101007387 */ /* 0x000fe80000100800 */
[----:B------:R-:W3:Y:S04]  /*b630*/  LDL R143, [R1+0x8e4] ;  /* 0x0008e400018f7983 */ /* 0x000ee80000100800 */
[----:B------:R0:W-:Y:S01]  /*b640*/  STL [R1+0x2f8], R4 ;  /* 0x0002f80401007387 */ /* 0x0001e20000100800 */
[----:B------:R-:W-:Y:S01]  /*b650*/  IMAD R74, R74, UR11, RZ ;  /* 0x0000000b4a4a7c24 */ /* 0x000fe2000f8e02ff */
[C---:B------:R-:W-:Y:S01]  /*b660*/  ISETP.GT.U32.AND P4, PT, R72.reuse, R92, PT ;  /* 0x0000005c4800720c */ /* 0x040fe20003f84070 */
[----:B------:R-:W-:Y:S01]  /*b670*/  @!P5 IMAD.MOV R91, RZ, RZ, -R91 ;  /* 0x000000ffff5bd224 */ /* 0x000fe200078e0a5b */
[----:B------:R-:W-:Y:S01]  /*b680*/  STL [R1+0x330], R147 ;  /* 0x0003309301007387 */ /* 0x000fe20000100800 */
[----:B------:R-:W-:Y:S01]  /*b690*/  ISETP.GT.U32.AND P3, PT, R72, R93, PT ;  /* 0x0000005d4800720c */ /* 0x000fe20003f64070 */
[----:B------:R-:W1:Y:S02]  /*b6a0*/  LDCU UR11, c[0x0][0x3b0] ;  /* 0x00007600ff0b77ac */ /* 0x000e640008000800 */
[----:B------:R1:W-:Y:S01]  /*b6b0*/  STL [R1+0x2f4], R5 ;  /* 0x0002f40501007387 */ /* 0x0003e20000100800 */
[----:B0-----:R-:W-:-:S02]  /*b6c0*/  @P0 IMAD.MOV.U32 R4, RZ, RZ, R147 ;  /* 0x000000ffff040224 */ /* 0x001fc400078e0093 */
[----:B-1----:R-:W-:-:S05]  /*b6d0*/  @P0 IMAD.MOV.U32 R5, RZ, RZ, R148 ;  /* 0x000000ffff050224 */ /* 0x002fca00078e0094 */
[----:B------:R0:W4:Y:S02]  /*b6e0*/  @P0 LDG.E.U16 R146, desc[UR20][R4.64] ;  /* 0x0000001404920981 */ /* 0x000124000c1e1500 */
[----:B0-----:R-:W-:-:S04]  /*b6f0*/  LEA R4, P5, R74, R69, 0x1 ;  /* 0x000000454a047211 */ /* 0x001fc800078a08ff */
[----:B------:R-:W-:-:S05]  /*b700*/  LEA.HI.X.SX32 R5, R74, R68, 0x1, P5 ;  /* 0x000000444a057211 */ /* 0x000fca00028f0eff */
[----:B------:R-:W4:Y:S01]  /*b710*/  @P0 LDG.E.U16 R144, desc[UR20][R4.64] ;  /* 0x0000001404900981 */ /* 0x000f22000c1e1500 */
[--C-:B------:R-:W-:Y:S02]  /*b720*/  @!P4 IMAD.IADD R92, R92, 0x1, -R72.reuse ;  /* 0x000000015c5cc824 */ /* 0x100fe400078e0a48 */
[----:B------:R-:W-:Y:S01]  /*b730*/  @!P3 IMAD.IADD R93, R93, 0x1, -R72 ;  /* 0x000000015d5db824 */ /* 0x000fe200078e0a48 */
[C---:B------:R-:W-:Y:S02]  /*b740*/  ISETP.GT.U32.AND P4, PT, R72.reuse, R94, PT ;  /* 0x0000005e4800720c */ /* 0x040fe40003f84070 */
[----:B------:R-:W-:Y:S02]  /*b750*/  SEL R91, R75, R91, !P1 ;  /* 0x0000005b4b5b7207 */ /* 0x000fe40004800000 */
[----:B------:R-:W-:Y:S01]  /*b760*/  ISETP.GT.U32.AND P3, PT, R72, R93, PT ;  /* 0x0000005d4800720c */ /* 0x000fe20003f64070 */
[----:B------:R-:W-:Y:S02]  /*b770*/  STL [R1+0x32c], R148 ;  /* 0x00032c9401007387 */ /* 0x000fe40000100800 */
[----:B------:R-:W-:-:S06]  /*b780*/  IMAD R91, R91, UR4, RZ ;  /* 0x000000045b5b7c24 */ /* 0x000fcc000f8e02ff */
[----:B------:R-:W-:Y:S01]  /*b790*/  @!P4 IMAD.IADD R94, R94, 0x1, -R72 ;  /* 0x000000015e5ec824 */ /* 0x000fe200078e0a48 */
[----:B------:R-:W-:-:S03]  /*b7a0*/  PRMT R7, RZ, 0x7610, R7 ;  /* 0x00007610ff077816 */ /* 0x000fc60000000007 */
[----:B------:R-:W-:Y:S01]  /*b7b0*/  @!P3 IMAD.IADD R93, R93, 0x1, -R72 ;  /* 0x000000015d5db824 */ /* 0x000fe200078e0a48 */
[----:B------:R-:W-:Y:S02]  /*b7c0*/  PRMT R43, RZ, 0x7610, R43 ;  /* 0x00007610ff2b7816 */ /* 0x000fe4000000002b */
[----:B--2---:R-:W-:Y:S02]  /*b7d0*/  ISETP.GE.AND P6, PT, R145, RZ, PT ;  /* 0x000000ff9100720c */ /* 0x004fe40003fc6270 */
[----:B------:R-:W2:Y:S04]  /*b7e0*/  LDL R145, [R1+0x8ec] ;  /* 0x0008ec0001917983 */ /* 0x000ea80000100800 */
[----:B------:R-:W-:Y:S07]  /*b7f0*/  STL [R1+0x368], R4 ;  /* 0x0003680401007387 */ /* 0x000fee0000100800 */
[----:B------:R-:W-:Y:S01]  /*b800*/  @!P6 IMAD.MOV R92, RZ, RZ, -R92 ;  /* 0x000000ffff5ce224 */ /* 0x000fe200078e0a5c */
[----:B------:R-:W-:Y:S04]  /*b810*/  STL [R1+0x364], R5 ;  /* 0x0003640501007387 */ /* 0x000fe80000100800 */
[----:B------:R-:W-:-:S02]  /*b820*/  SEL R92, R75, R92, !P1 ;  /* 0x0000005c4b5c7207 */ /* 0x000fc40004800000 */
[----:B---3--:R-:W-:-:S03]  /*b830*/  ISETP.GE.AND P4, PT, R143, RZ, PT ;  /* 0x000000ff8f00720c */ /* 0x008fc60003f86270 */
[----:B------:R-:W-:-:S05]  /*b840*/  IMAD R92, R92, UR4, RZ ;  /* 0x000000045c5c7c24 */ /* 0x000fca000f8e02ff */
[-C--:B------:R-:W-:Y:S01]  /*b850*/  LEA R160, P3, R92, R69.reuse, 0x1 ;  /* 0x000000455ca07211 */ /* 0x080fe200078608ff */
[----:B----4-:R0:W-:Y:S02]  /*b860*/  STL [R1+0x7b0], R144 ;  /* 0x0007b09001007387 */ /* 0x0101e40000100800 */
[C---:B0-----:R-:W-:Y:S02]  /*b870*/  LEA R144, P6, R91.reuse, R69, 0x1 ;  /* 0x000000455b907211 */ /* 0x041fe400078c08ff */
[----:B------:R0:W-:Y:S02]  /*b880*/  STL [R1+0x810], R146 ;  /* 0x0008109201007387 */ /* 0x0001e40000100800 */
[----:B------:R-:W-:Y:S01]  /*b890*/  LEA.HI.X.SX32 R143, R91, R68, 0x1, P6 ;  /* 0x000000445b8f7211 */ /* 0x000fe200030f0eff */
[----:B------:R-:W-:-:S04]  /*b8a0*/  @P0 IMAD.MOV.U32 R4, RZ, RZ, R144 ;  /* 0x000000ffff040224 */ /* 0x000fc800078e0090 */
[----:B------:R-:W-:Y:S01]  /*b8b0*/  @P0 IMAD.MOV.U32 R5, RZ, RZ, R143 ;  /* 0x000000ffff050224 */ /* 0x000fe200078e008f */
[----:B0-----:R-:W3:Y:S04]  /*b8c0*/  LDL R146, [R1+0x924] ;  /* 0x0009240001927983 */ /* 0x001ee80000100800 */
[----:B------:R0:W-:Y:S04]  /*b8d0*/  STL [R1+0x814], R159 ;  /* 0x0008149f01007387 */ /* 0x0001e80000100800 */
[----:B------:R1:W4:Y:S01]  /*b8e0*/  @P0 LDG.E.U16 R7, desc[UR20][R4.64] ;  /* 0x0000001404070981 */ /* 0x000322000c1e1500 */
[----:B0-----:R-:W-:Y:S01]  /*b8f0*/  LEA.HI.X.SX32 R159, R92, R68, 0x1, P3 ;  /* 0x000000445c9f7211 */ /* 0x001fe200018f0eff */
[----:B-1----:R-:W-:-:S04]  /*b900*/  @P0 IMAD.MOV.U32 R4, RZ, RZ, R160 ;  /* 0x000000ffff040224 */ /* 0x002fc800078e00a0 */
[----:B------:R-:W-:-:S05]  /*b910*/  @P0 IMAD.MOV.U32 R5, RZ, RZ, R159 ;  /* 0x000000ffff050224 */ /* 0x000fca00078e009f */
[----:B------:R0:W3:Y:S01]  /*b920*/  @P0 LDG.E.U16 R43, desc[UR20][R4.64] ;  /* 0x00000014042b0981 */ /* 0x0000e2000c1e1500 */
[----:B------:R-:W-:Y:S01]  /*b930*/  ISETP.GT.U32.AND P5, PT, R72, R95, PT ;  /* 0x0000005f4800720c */ /* 0x000fe20003fa4070 */
[----:B------:R-:W-:-:S12]  /*b940*/  @!P4 IMAD.MOV R93, RZ, RZ, -R93 ;  /* 0x000000ffff5dc224 */ /* 0x000fd800078e0a5d */
[----:B------:R-:W-:Y:S01]  /*b950*/  @!P5 IMAD.IADD R95, R95, 0x1, -R72 ;  /* 0x000000015f5fd824 */ /* 0x000fe200078e0a48 */
[----:B------:R-:W-:-:S04]  /*b960*/  ISETP.GT.U32.AND P5, PT, R72, R94, PT ;  /* 0x0000005e4800720c */ /* 0x000fc80003fa4070 */
[----:B------:R-:W-:Y:S02]  /*b970*/  ISETP.GT.U32.AND P6, PT, R72, R95, PT ;  /* 0x0000005f4800720c */ /* 0x000fe40003fc4070 */
[----:B------:R-:W-:-:S05]  /*b980*/  SEL R93, R75, R93, !P1 ;  /* 0x0000005d4b5d7207 */ /* 0x000fca0004800000 */
[----:B------:R-:W-:Y:S01]  /*b990*/  IMAD R93, R93, UR5, RZ ;  /* 0x000000055d5d7c24 */ /* 0x000fe2000f8e02ff */
[----:B------:R-:W-:Y:S01]  /*b9a0*/  STL [R1+0xa40], R144 ;  /* 0x000a409001007387 */ /* 0x000fe20000100800 */
[--C-:B------:R-:W-:Y:S01]  /*b9b0*/  @!P5 IMAD.IADD R94, R94, 0x1, -R72.reuse ;  /* 0x000000015e5ed824 */ /* 0x100fe200078e0a48 */
[----:B------:R-:W-:Y:S01]  /*b9c0*/  PRMT R45, RZ, 0x7610, R45 ;  /* 0x00007610ff2d7816 */ /* 0x000fe2000000002d */
[----:B------:R-:W1:Y:S02]  /*b9d0*/  LDCU UR5, c[0x0][0x3b0] ;  /* 0x00007600ff0577ac */ /* 0x000e640008000800 */
[----:B------:R-:W-:Y:S01]  /*b9e0*/  @!P6 IMAD.IADD R95, R95, 0x1, -R72 ;  /* 0x000000015f5fe824 */ /* 0x000fe200078e0a48 */
[----:B------:R-:W-:Y:S01]  /*b9f0*/  STL [R1+0xa3c], R143 ;  /* 0x000a3c8f01007387 */ /* 0x000fe20000100800 */
[----:B------:R-:W-:Y:S02]  /*ba00*/  PRMT R8, RZ, 0x7610, R8 ;  /* 0x00007610ff087816 */ /* 0x000fe40000000008 */
[----:B--2---:R-:W-:-:S02]  /*ba10*/  ISETP.GE.AND P3, PT, R145, RZ, PT ;  /* 0x000000ff9100720c */ /* 0x004fc40003f66270 */
[----:B------:R-:W-:-:S04]  /*ba20*/  LEA R145, P6, R93, R69, 0x1 ;  /* 0x000000455d917211 */ /* 0x000fc800078c08ff */
[----:B0-----:R-:W-:Y:S02]  /*ba30*/  LEA.HI.X.SX32 R4, R93, R68, 0x1, P6 ;  /* 0x000000445d047211 */ /* 0x001fe400030f0eff */
[----:B------:R-:W-:-:S05]  /*ba40*/  ISETP.GT.U32.AND P6, PT, R72, R97, PT ;  /* 0x000000614800720c */ /* 0x000fca0003fc4070 */
[----:B------:R-:W-:Y:S02]  /*ba50*/  @!P3 IMAD.MOV R94, RZ, RZ, -R94 ;  /* 0x000000ffff5eb224 */ /* 0x000fe400078e0a5e */
[----:B------:R-:W-:-:S03]  /*ba60*/  @P0 IMAD.MOV.U32 R5, RZ, RZ, R4 ;  /* 0x000000ffff050224 */ /* 0x000fc600078e0004 */
[----:B------:R-:W-:-:S05]  /*ba70*/  SEL R94, R75, R94, !P1 ;  /* 0x0000005e4b5e7207 */ /* 0x000fca0004800000 */
[----:B------:R-:W-:Y:S01]  /*ba80*/  IMAD R94, R94, UR7, RZ ;  /* 0x000000075e5e7c24 */ /* 0x000fe2000f8e02ff */
[----:B------:R-:W-:Y:S01]  /*ba90*/  ISETP.GT.U32.AND P4, PT, R72, R96, PT ;  /* 0x000000604800720c */ /* 0x000fe20003f84070 */
[----:B------:R-:W-:Y:S01]  /*baa0*/  @!P6 IMAD.IADD R97, R97, 0x1, -R72 ;  /* 0x000000016161e824 */ /* 0x000fe200078e0a48 */
[----:B------:R-:W-:Y:S01]  /*bab0*/  PRMT R6, RZ, 0x7610, R6 ;  /* 0x00007610ff067816 */ /* 0x000fe20000000006 */
[----:B------:R-:W0:Y:S01]  /*bac0*/  LDCU UR7, c[0x0][0x3b0] ;  /* 0x00007600ff0777ac */ /* 0x000e220008000800 */
[----:B----4-:R2:W-:Y:S04]  /*bad0*/  STL [R1+0x80c], R7 ;  /* 0x00080c0701007387 */ /* 0x0105e80000100800 */
[----:B--2---:R-:W2:Y:S04]  /*bae0*/  LDL R7, [R1+0x954] ;  /* 0x0009540001077983 */ /* 0x004ea80000100800 */
[----:B------:R-:W-:Y:S04]  /*baf0*/  STL [R1+0xa48], R160 ;  /* 0x000a48a001007387 */ /* 0x000fe80000100800 */
[----:B------:R-:W-:Y:S04]  /*bb00*/  STL [R1+0xa44], R159 ;  /* 0x000a449f01007387 */ /* 0x000fe80000100800 */
[----:B---3--:R3:W-:Y:S04]  /*bb10*/  STL [R1+0x808], R43 ;  /* 0x0008082b01007387 */ /* 0x0087e80000100800 */
[----:B---3--:R-:W3:Y:S04]  /*bb20*/  LDL R43, [R1+0x97c] ;  /* 0x00097c00012b7983 */ /* 0x008ee80000100800 */
[----:B------:R-:W-:Y:S04]  /*bb30*/  STL [R1+0x28], R145 ;  /* 0x0000289101007387 */ /* 0x000fe80000100800 */
[----:B------:R4:W-:Y:S02]  /*bb40*/  STL [R1+0x24], R4 ;  /* 0x0000240401007387 */ /* 0x0009e40000100800 */
[----:B----4-:R-:W-:-:S05]  /*bb50*/  @P0 IMAD.MOV.U32 R4, RZ, RZ, R145 ;  /* 0x000000ffff040224 */ /* 0x010fca00078e0091 */
[----:B------:R4:W3:Y:S02]  /*bb60*/  @P0 LDG.E.U16 R45, desc[UR20][R4.64] ;  /* 0x00000014042d0981 */ /* 0x0008e4000c1e1500 */
[----:B----4-:R-:W-:-:S04]  /*bb70*/  LEA R4, P6, R94, R69, 0x1 ;  /* 0x000000455e047211 */ /* 0x010fc800078c08ff */
[----:B------:R-:W-:-:S05]  /*bb80*/  LEA.HI.X.SX32 R5, R94, R68, 0x1, P6 ;  /* 0x000000445e057211 */ /* 0x000fca00030f0eff */
[----:B------:R4:W3:Y:S01]  /*bb90*/  @P0 LDG.E.U16 R8, desc[UR20][R4.64] ;  /* 0x0000001404080981 */ /* 0x0008e2000c1e1500 */
[----:B------:R-:W-:Y:S01]  /*bba0*/  @!P4 IMAD.IADD R96, R96, 0x1, -R72 ;  /* 0x000000016060c824 */ /* 0x000fe200078e0a48 */
[----:B------:R-:W-:-:S04]  /*bbb0*/  ISETP.GE.AND P4, PT, R146, RZ, PT ;  /* 0x000000ff9200720c */ /* 0x000fc80003f86270 */
[----:B------:R-:W-:-:S09]  /*bbc0*/  ISETP.GT.U32.AND P3, PT, R72, R96, PT ;  /* 0x000000604800720c */ /* 0x000fd20003f64070 */
[----:B------:R-:W-:-:S05]  /*bbd0*/  @!P4 IMAD.MOV R95, RZ, RZ, -R95 ;  /* 0x000000ffff5fc224 */ /* 0x000fca00078e0a5f */
[----:B------:R-:W-:Y:S01]  /*bbe0*/  SEL R95, R75, R95, !P1 ;  /* 0x0000005f4b5f7207 */ /* 0x000fe20004800000 */
[----:B------:R-:W-:-:S04]  /*bbf0*/  @!P3 IMAD.IADD R96, R96, 0x1, -R72 ;  /* 0x000000016060b824 */ /* 0x000fc800078e0a48 */
[----:B-1----:R-:W-:Y:S01]  /*bc00*/  IMAD R95, R95, UR5, RZ ;  /* 0x000000055f5f7c24 */ /* 0x002fe2000f8e02ff */
[----:B------:R-:W-:Y:S01]  /*bc10*/  PRMT R44, RZ, 0x7610, R44 ;  /* 0x00007610ff2c7816 */ /* 0x000fe2000000002c */
[----:B------:R-:W1:Y:S01]  /*bc20*/  LDCU UR5, c[0x0][0x3b0] ;  /* 0x00007600ff0577ac */ /* 0x000e620008000800 */
[----:B--2---:R-:W-:Y:S02]  /*bc30*/  ISETP.GE.AND P4, PT, R7, RZ, PT ;  /* 0x000000ff0700720c */ /* 0x004fe40003f86270 */
[----:B------:R-:W2:Y:S04]  /*bc40*/  LDL R7, [R1+0x9b4] ;  /* 0x0009b40001077983 */ /* 0x000ea80000100800 */
[----:B------:R4:W-:Y:S04]  /*bc50*/  STL [R1+0x68], R4 ;  /* 0x0000680401007387 */ /* 0x0009e80000100800 */
[----:B------:R-:W-:Y:S01]  /*bc60*/  STL [R1+0x64], R5 ;  /* 0x0000640501007387 */ /* 0x000fe20000100800 */
[----:B---3--:R-:W-:-:S02]  /*bc70*/  ISETP.GE.AND P3, PT, R43, RZ, PT ;  /* 0x000000ff2b00720c */ /* 0x008fc40003f66270 */
[----:B------:R-:W-:-:S05]  /*bc80*/  LEA R43, P6, R95, R69, 0x1 ;  /* 0x000000455f2b7211 */ /* 0x000fca00078c08ff */
[----:B----4-:R-:W-:Y:S01]  /*bc90*/  @P0 IMAD.MOV.U32 R4, RZ, RZ, R43 ;  /* 0x000000ffff040224 */ /* 0x010fe200078e002b */
[----:B------:R3:W-:Y:S04]  /*bca0*/  STL [R1+0x800], R8 ;  /* 0x0008000801007387 */ /* 0x0007e80000100800 */
[----:B---3--:R-:W3:Y:S04]  /*bcb0*/  LDL R8, [R1+0x9e4] ;  /* 0x0009e40001087983 */ /* 0x008ee80000100800 */
[----:B------:R-:W-:Y:S04]  /*bcc0*/  STL [R1+0xa8], R43 ;  /* 0x0000a82b01007387 */ /* 0x000fe80000100800 */
[----:B------:R4:W-:Y:S02]  /*bcd0*/  STL [R1+0x804], R45 ;  /* 0x0008042d01007387 */ /* 0x0009e40000100800 */
[----:B----4-:R-:W-:-:S05]  /*bce0*/  LEA.HI.X.SX32 R45, R95, R68, 0x1, P6 ;  /* 0x000000445f2d7211 */ /* 0x010fca00030f0eff */
[----:B------:R-:W-:-:S05]  /*bcf0*/  @P0 IMAD.MOV.U32 R5, RZ, RZ, R45 ;  /* 0x000000ffff050224 */ /* 0x000fca00078e002d */
[----:B------:R4:W2:Y:S01]  /*bd00*/  @P0 LDG.E.U16 R6, desc[UR20][R4.64] ;  /* 0x0000001404060981 */ /* 0x0008a2000c1e1500 */
[----:B------:R-:W-:Y:S01]  /*bd10*/  @!P4 IMAD.MOV R96, RZ, RZ, -R96 ;  /* 0x000000ffff60c224 */ /* 0x000fe200078e0a60 */
[----:B------:R-:W-:-:S04]  /*bd20*/  ISETP.GT.U32.AND P6, PT, R72, R100, PT ;  /* 0x000000644800720c */ /* 0x000fc80003fc4070 */
[----:B------:R-:W-:-:S05]  /*bd30*/  SEL R96, R75, R96, !P1 ;  /* 0x000000604b607207 */ /* 0x000fca0004800000 */
[----:B------:R-:W-:Y:S01]  /*bd40*/  IMAD R96, R96, UR11, RZ ;  /* 0x0000000b60607c24 */ /* 0x000fe2000f8e02ff */
[----:B------:R-:W-:Y:S01]  /*bd50*/  STL [R1+0xa4], R45 ;  /* 0x0000a42d01007387 */ /* 0x000fe20000100800 */
[----:B------:R-:W-:Y:S01]  /*bd60*/  ISETP.GT.U32.AND P5, PT, R72, R98, PT ;  /* 0x000000624800720c */ /* 0x000fe20003fa4070 */
[----:B------:R-:W0:Y:S01]  /*bd70*/  LDCU UR11, c[0x0][0x3b0] ;  /* 0x00007600ff0b77ac */ /* 0x000e220008000800 */
[----:B------:R-:W-:Y:S01]  /*bd80*/  @!P6 IMAD.IADD R100, R100, 0x1, -R72 ;  /* 0x000000016464e824 */ /* 0x000fe200078e0a48 */
[----:B----4-:R-:W-:-:S04]  /*bd90*/  LEA R4, P6, R96, R69, 0x1 ;  /* 0x0000004560047211 */ /* 0x010fc800078c08ff */
[----:B------:R-:W-:-:S05]  /*bda0*/  LEA.HI.X.SX32 R5, R96, R68, 0x1, P6 ;  /* 0x0000004460057211 */ /* 0x000fca00030f0eff */
[----:B------:R4:W3:Y:S01]  /*bdb0*/  @P0 LDG.E.U16 R44, desc[UR20][R4.64] ;  /* 0x00000014042c0981 */ /* 0x0008e2000c1e1500 */
[----:B------:R-:W-:-:S05]  /*bdc0*/  @!P5 IMAD.IADD R98, R98, 0x1, -R72 ;  /* 0x000000016262d824 */ /* 0x000fca00078e0a48 */
[C---:B------:R-:W-:Y:S02]  /*bdd0*/  ISETP.GT.U32.AND P5, PT, R72.reuse, R98, PT ;  /* 0x000000624800720c */ /* 0x040fe40003fa4070 */
[----:B------:R-:W-:-:S11]  /*bde0*/  ISETP.GT.U32.AND P4, PT, R72, R97, PT ;  /* 0x000000614800720c */ /* 0x000fd60003f84070 */
[----:B------:R-:W-:Y:S01]  /*bdf0*/  @!P5 IMAD.IADD R98, R98, 0x1, -R72 ;  /* 0x000000016262d824 */ /* 0x000fe200078e0a48 */
[----:B------:R-:W-:Y:S01]  /*be00*/  ISETP.GT.U32.AND P5, PT, R72, R99, PT ;  /* 0x000000634800720c */ /* 0x000fe20003fa4070 */
[----:B--2---:R2:W-:Y:S04]  /*be10*/  STL [R1+0x7fc], R6 ;  /* 0x0007fc0601007387 */ /* 0x0045e80000100800 */
[----:B--2---:R-:W2:Y:S01]  /*be20*/  LDL R6, [R1+0xa0c] ;  /* 0x000a0c0001067983 */ /* 0x004ea20000100800 */
[----:B------:R-:W-:Y:S01]  /*be30*/  @!P3 IMAD.MOV R98, RZ, RZ, -R98 ;  /* 0x000000ffff62b224 */ /* 0x000fe200078e0a62 */
[----:B------:R-:W-:-:S06]  /*be40*/  ISETP.GE.AND P3, PT, R7, RZ, PT ;  /* 0x000000ff0700720c */ /* 0x000fcc0003f66270 */
[----:B------:R-:W-:Y:S01]  /*be50*/  @!P5 IMAD.IADD R99, R99, 0x1, -R72 ;  /* 0x000000016363d824 */ /* 0x000fe200078e0a48 */
[----:B------:R-:W-:-:S04]  /*be60*/  SEL R98, R75, R98, !P1 ;  /* 0x000000624b627207 */ /* 0x000fc80004800000 */
[----:B------:R-:W-:Y:S01]  /*be70*/  ISETP.GT.U32.AND P5, PT, R72, R99, PT ;  /* 0x000000634800720c */ /* 0x000fe20003fa4070 */
[----:B------:R-:W-:Y:S02]  /*be80*/  @!P4 IMAD.IADD R97, R97, 0x1, -R72 ;  /* 0x000000016161c824 */ /* 0x000fe400078e0a48 */
[----:B-1----:R-:W-:Y:S01]  /*be90*/  IMAD R98, R98, UR5, RZ ;  /* 0x0000000562627c24 */ /* 0x002fe2000f8e02ff */
[----:B------:R4:W-:Y:S01]  /*bea0*/  STL [R1+0xe8], R4 ;  /* 0x0000e80401007387 */ /* 0x0009e20000100800 */
[----:B------:R-:W-:Y:S01]  /*beb0*/  ISETP.GT.U32.AND P4, PT, R72, R100, PT ;  /* 0x000000644800720c */ /* 0x000fe20003f84070 */
[----:B------:R-:W1:Y:S01]  /*bec0*/  LDCU UR5, c[0x0][0x3b0] ;  /* 0x00007600ff0577ac */ /* 0x000e620008000800 */
[----:B------:R-:W-:Y:S01]  /*bed0*/  @!P3 IMAD.MOV R97, RZ, RZ, -R97 ;  /* 0x000000ffff61b224 */ /* 0x000fe200078e0a61 */
[----:B------:R-:W-:-:S05]  /*bee0*/  LEA R7, P3, R98, R69, 0x1 ;  /* 0x0000004562077211 */ /* 0x000fca00078608ff */
[----:B------:R-:W-:Y:S01]  /*bef0*/  @!P5 IMAD.IADD R99, R99, 0x1, -R72 ;  /* 0x000000016363d824 */ /* 0x000fe200078e0a48 */
[----:B---3--:R-:W-:Y:S01]  /*bf00*/  ISETP.GE.AND P5, PT, R8, RZ, PT ;  /* 0x000000ff0800720c */ /* 0x008fe20003fa6270 */
[----:B------:R-:W-:Y:S04]  /*bf10*/  STL [R1+0x148], R7 ;  /* 0x0001480701007387 */ /* 0x000fe80000100800 */
[----:B------:R-:W3:Y:S01]  /*bf20*/  LDL R8, [R1+0x9ec] ;  /* 0x0009ec0001087983 */ /* 0x000ee20000100800 */
[----:B------:R-:W-:Y:S02]  /*bf30*/  LEA.HI.X.SX32 R43, R98, R68, 0x1, P3 ;  /* 0x00000044622b7211 */ /* 0x000fe400018f0eff */
[----:B------:R-:W-:Y:S01]  /*bf40*/  SEL R97, R75, R97, !P1 ;  /* 0x000000614b617207 */ /* 0x000fe20004800000 */
[----:B------:R1:W-:Y:S01]  /*bf50*/  STL [R1+0xe4], R5 ;  /* 0x0000e40501007387 */ /* 0x0003e20000100800 */
[----:B------:R-:W-:Y:S01]  /*bf60*/  PRMT R160, RZ, 0x7610, R160 ;  /* 0x00007610ffa07816 */ /* 0x000fe200000000a0 */
[----:B----4-:R-:W-:-:S02]  /*bf70*/  @P0 IMAD.MOV.U32 R4, RZ, RZ, R7 ;  /* 0x000000ffff040224 */ /* 0x010fc400078e0007 */
[----:B0-----:R-:W-:Y:S02]  /*bf80*/  IMAD R97, R97, UR7, RZ ;  /* 0x0000000761617c24 */ /* 0x001fe4000f8e02ff */
[----:B-1----:R-:W-:Y:S02]  /*bf90*/  @P0 IMAD.MOV.U32 R5, RZ, RZ, R43 ;  /* 0x000000ffff050224 */ /* 0x002fe400078e002b */
[----:B------:R-:W-:Y:S01]  /*bfa0*/  @!P4 IMAD.IADD R100, R100, 0x1, -R72 ;  /* 0x000000016464c824 */ /* 0x000fe200078e0a48 */
[----:B------:R-:W-:Y:S01]  /*bfb0*/  STL [R1+0x144], R43 ;  /* 0x0001442b01007387 */ /* 0x000fe20000100800 */
[----:B------:R-:W-:Y:S01]  /*bfc0*/  @!P5 IMAD.MOV R99, RZ, RZ, -R99 ;  /* 0x000000ffff63d224 */ /* 0x000fe200078e0a63 */
[----:B------:R-:W-:Y:S01]  /*bfd0*/  PRMT R159, RZ, 0x7610, R159 ;  /* 0x00007610ff9f7816 */ /* 0x000fe2000000009f */
[----:B------:R-:W0:Y:S01]  /*bfe0*/  LDCU UR7, c[0x0][0x3b0] ;  /* 0x00007600ff0777ac */ /* 0x000e220008000800 */
[----:B------:R1:W4:Y:S04]  /*bff0*/  @P0 LDG.E.U16 R160, desc[UR20][R4.64] ;  /* 0x0000001404a00981 */ /* 0x000328000c1e1500 */
[----:B------:R0:W-:Y:S01]  /*c000*/  STL [R1+0x7f8], R44 ;  /* 0x0007f82c01007387 */ /* 0x0001e20000100800 */
[----:B-1----:R-:W-:-:S04]  /*c010*/  LEA R4, P4, R97, R69, 0x1 ;  /* 0x0000004561047211 */ /* 0x002fc800078808ff */
[----:B------:R-:W-:Y:S01]  /*c020*/  LEA.HI.X.SX32 R5, R97, R68, 0x1, P4 ;  /* 0x0000004461057211 */ /* 0x000fe200020f0eff */
[----:B0-----:R-:W4:Y:S04]  /*c030*/  LDL R44, [R1+0x9a4] ;  /* 0x0009a400012c7983 */ /* 0x001f280000100800 */
[----:B------:R0:W-:Y:S04]  /*c040*/  STL [R1+0x188], R4 ;  /* 0x0001880401007387 */ /* 0x0001e80000100800 */
[----:B------:R1:W-:Y:S01]  /*c050*/  STL [R1+0x184], R5 ;  /* 0x0001840501007387 */ /* 0x0003e20000100800 */
[----:B------:R-:W-:-:S03]  /*c060*/  SEL R99, R75, R99, !P1 ;  /* 0x000000634b637207 */ /* 0x000fc60004800000 */
[----:B------:R0:W4:Y:S02]  /*c070*/  @P0 LDG.E.U16 R159, desc[UR20][R4.64] ;  /* 0x00000014049f0981 */ /* 0x000124000c1e1500 */
[----:B------:R-:W-:Y:S01]  /*c080*/  IMAD R99, R99, UR12, RZ ;  /* 0x0000000c63637c24 */ /* 0x000fe2000f8e02ff */
[----:B--2---:R-:W-:Y:S01]  /*c090*/  ISETP.GE.AND P6, PT, R6, RZ, PT ;  /* 0x000000ff0600720c */ /* 0x004fe20003fc6270 */
[----:B------:R-:W2:Y:S01]  /*c0a0*/  LDCU UR12, c[0x0][0x3b0] ;  /* 0x00007600ff0c77ac */ /* 0x000ea20008000800 */
[----:B------:R-:W2:Y:S11]  /*c0b0*/  LDL R6, [R1+0x964] ;  /* 0x0009640001067983 */ /* 0x000eb60000100800 */
[----:B------:R-:W-:Y:S01]  /*c0c0*/  @!P6 IMAD.MOV R100, RZ, RZ, -R100 ;  /* 0x000000ffff64e224 */ /* 0x000fe200078e0a64 */
[----:B------:R-:W-:-:S04]  /*c0d0*/  LEA R7, P6, R99, R69, 0x1 ;  /* 0x0000004563077211 */ /* 0x000fc800078c08ff */
[----:B0-----:R-:W-:Y:S01]  /*c0e0*/  LEA.HI.X.SX32 R4, R99, R68, 0x1, P6 ;  /* 0x0000004463047211 */ /* 0x001fe200030f0eff */
[----:B------:R-:W-:Y:S04]  /*c0f0*/  STL [R1+0x1c8], R7 ;  /* 0x0001c80701007387 */ /* 0x000fe80000100800 */
[----:B------:R0:W-:Y:S01]  /*c100*/  STL [R1+0x1c4], R4 ;  /* 0x0001c40401007387 */ /* 0x0001e20000100800 */
[----:B-1----:R-:W-:Y:S02]  /*c110*/  @P0 IMAD.MOV.U32 R5, RZ, RZ, R4 ;  /* 0x000000ffff050224 */ /* 0x002fe400078e0004 */
[----:B0-----:R-:W-:Y:S02]  /*c120*/  @P0 IMAD.MOV.U32 R4, RZ, RZ, R7 ;  /* 0x000000ffff040224 */ /* 0x001fe400078e0007 */
[----:B------:R-:W2:Y:S01]  /*c130*/  LDL R7, [R1+0x91c] ;  /* 0x00091c0001077983 */ /* 0x000ea20000100800 */
[----:B------:R-:W-:-:S02]  /*c140*/  ISETP.GT.U32.AND P3, PT, R72, R101, PT ;  /* 0x000000654800720c */ /* 0x000fc40003f64070 */
[C---:B------:R-:W-:Y:S02]  /*c150*/  ISETP.GT.U32.AND P5, PT, R72.reuse, R102, PT ;  /* 0x000000664800720c */ /* 0x040fe40003fa4070 */
[----:B------:R-:W-:-:S09]  /*c160*/  ISETP.GT.U32.AND P4, PT, R72, R103, PT ;  /* 0x000000674800720c */ /* 0x000fd20003f84070 */
[--C-:B------:R-:W-:Y:S02]  /*c170*/  @!P3 IMAD.IADD R101, R101, 0x1, -R72.reuse ;  /* 0x000000016565b824 */ /* 0x100fe400078e0a48 */
[----:B------:R-:W-:-:S03]  /*c180*/  @!P5 IMAD.IADD R102, R102, 0x1, -R72 ;  /* 0x000000016666d824 */ /* 0x000fc600078e0a48 */
[----:B------:R-:W-:Y:S02]  /*c190*/  ISETP.GT.U32.AND P3, PT, R72, R101, PT ;  /* 0x000000654800720c */ /* 0x000fe40003f64070 */
[----:B---3--:R-:W-:Y:S02]  /*c1a0*/  ISETP.GE.AND P5, PT, R8, RZ, PT ;  /* 0x000000ff0800720c */ /* 0x008fe40003fa6270 */
[----:B------:R-:W-:Y:S01]  /*c1b0*/  SEL R100, R75, R100, !P1 ;  /* 0x000000644b647207 */ /* 0x000fe20004800000 */
[----:B------:R-:W-:-:S04]  /*c1c0*/  @!P4 IMAD.IADD R103, R103, 0x1, -R72 ;  /* 0x000000016767c824 */ /* 0x000fc800078e0a48 */
[----:B------:R-:W-:-:S04]  /*c1d0*/  IMAD R100, R100, UR5, RZ ;  /* 0x0000000564647c24 */ /* 0x000fc8000f8e02ff */
[----:B------:R-:W-:Y:S01]  /*c1e0*/  @!P3 IMAD.IADD R101, R101, 0x1, -R72 ;  /* 0x000000016565b824 */ /* 0x000fe200078e0a48 */
[----:B------:R-:W-:Y:S01]  /*c1f0*/  ISETP.GT.U32.AND P3, PT, R72, R102, PT ;  /* 0x000000664800720c */ /* 0x000fe20003f64070 */
[----:B------:R-:W0:Y:S01]  /*c200*/  LDCU UR5, c[0x0][0x3b0] ;  /* 0x00007600ff0577ac */ /* 0x000e220008000800 */
[----:B------:R-:W-:Y:S01]  /*c210*/  LEA R8, P6, R100, R69, 0x1 ;  /* 0x0000004564087211 */ /* 0x000fe200078c08ff */
[----:B------:R-:W-:Y:S01]  /*c220*/  @!P5 IMAD.MOV R101, RZ, RZ, -R101 ;  /* 0x000000ffff65d224 */ /* 0x000fe200078e0a65 */
[----:B------:R-:W-:Y:S02]  /*c230*/  ISETP.GT.U32.AND P4, PT, R72, R103, PT ;  /* 0x000000674800720c */ /* 0x000fe40003f84070 */
[----:B------:R-:W-:Y:S02]  /*c240*/  PRMT R144, RZ, 0x7610, R144 ;  /* 0x00007610ff907816 */ /* 0x000fe40000000090 */
[----:B------:R-:W-:Y:S02]  /*c250*/  LEA.HI.X.SX32 R43, R100, R68, 0x1, P6 ;  /* 0x00000044642b7211 */ /* 0x000fe400030f0eff */
[----:B------:R-:W-:-:S02]  /*c260*/  ISETP.GT.U32.AND P5, PT, R72, R104, PT ;  /* 0x000000684800720c */ /* 0x000fc40003fa4070 */
[----:B------:R-:W-:Y:S01]  /*c270*/  SEL R101, R75, R101, !P1 ;  /* 0x000000654b657207 */ /* 0x000fe20004800000 */
[----:B------:R1:W3:Y:S01]  /*c280*/  @P0 LDG.E.U16 R144, desc[UR20][R4.64] ;  /* 0x0000001404900981 */ /* 0x0002e2000c1e1500 */
[----:B------:R-:W-:Y:S02]  /*c290*/  PRMT R143, RZ, 0x7610, R143 ;  /* 0x00007610ff8f7816 */ /* 0x000fe4000000008f */
[----:B----4-:R-:W-:Y:S01]  /*c2a0*/  ISETP.GE.AND P6, PT, R44, RZ, PT ;  /* 0x000000ff2c00720c */ /* 0x010fe20003fc6270 */
[----:B------:R-:W-:Y:S02]  /*c2b0*/  IMAD R101, R101, UR7, RZ ;  /* 0x0000000765657c24 */ /* 0x000fe4000f8e02ff */
[--C-:B------:R-:W-:Y:S01]  /*c2c0*/  @!P3 IMAD.IADD R102, R102, 0x1, -R72.reuse ;  /* 0x000000016666b824 */ /* 0x100fe200078e0a48 */
[----:B------:R-:W-:Y:S01]  /*c2d0*/  STL [R1+0x208], R8 ;  /* 0x0002080801007387 */ /* 0x000fe20000100800 */
[----:B------:R-:W-:Y:S01]  /*c2e0*/  @!P4 IMAD.IADD R103, R103, 0x1, -R72 ;  /* 0x000000016767c824 */ /* 0x000fe200078e0a48 */
[----:B------:R-:W4:Y:S01]  /*c2f0*/  LDCU UR7, c[0x0][0x3b0] ;  /* 0x00007600ff0777ac */ /* 0x000f220008000800 */
[----:B-1----:R-:W-:-:S02]  /*c300*/  @P0 IMAD.MOV.U32 R4, RZ, RZ, R8 ;  /* 0x000000ffff040224 */ /* 0x002fc400078e0008 */
[----:B------:R-:W-:Y:S01]  /*c310*/  @P0 IMAD.MOV.U32 R5, RZ, RZ, R43 ;  /* 0x000000ffff050224 */ /* 0x000fe200078e002b */
[----:B------:R1:W-:Y:S04]  /*c320*/  STL [R1+0x204], R43 ;  /* 0x0002042b01007387 */ /* 0x0003e80000100800 */
[----:B------:R0:W3:Y:S01]  /*c330*/  @P0 LDG.E.U16 R143, desc[UR20][R4.64] ;  /* 0x00000014048f0981 */ /* 0x0000e2000c1e1500 */
[----:B------:R-:W-:Y:S02]  /*c340*/  @!P5 IMAD.IADD R104, R104, 0x1, -R72 ;  /* 0x000000016868d824 */ /* 0x000fe400078e0a48 */
[----:B------:R-:W-:Y:S01]  /*c350*/  @!P6 IMAD.MOV R102, RZ, RZ, -R102 ;  /* 0x000000ffff66e224 */ /* 0x000fe200078e0a66 */
[----:B-1----:R-:W3:Y:S01]  /*c360*/  LDL R43, [R1+0x8b8] ;  /* 0x0008b800012b7983 */ /* 0x002ee20000100800 */
[----:B0-----:R-:W-:-:S04]  /*c370*/  LEA R4, P4, R101, R69, 0x1 ;  /* 0x0000004565047211 */ /* 0x001fc800078808ff */
[----:B------:R-:W-:Y:S01]  /*c380*/  LEA.HI.X.SX32 R5, R101, R68, 0x1, P4 ;  /* 0x0000004465057211 */ /* 0x000fe200020f0eff */
[----:B------:R0:W-:Y:S01]  /*c390*/  STL [R1+0x248], R4 ;  /* 0x0002480401007387 */ /* 0x0001e20000100800 */
[----:B------:R-:W-:-:S03]  /*c3a0*/  ISETP.GT.U32.AND P6, PT, R72, R104, PT ;  /* 0x000000684800720c */ /* 0x000fc60003fc4070 */
[----:B------:R1:W-:Y:S01]  /*c3b0*/  STL [R1+0x244], R5 ;  /* 0x0002440501007387 */ /* 0x0003e20000100800 */
[----:B------:R-:W-:Y:S02]  /*c3c0*/  SEL R102, R75, R102, !P1 ;  /* 0x000000664b667207 */ /* 0x000fe40004800000 */
[----:B------:R-:W-:-:S03]  /*c3d0*/  PRMT R158, RZ, 0x7610, R158 ;  /* 0x00007610ff9e7816 */ /* 0x000fc6000000009e */
[----:B------:R-:W-:Y:S01]  /*c3e0*/  IMAD R102, R102, UR5, RZ ;  /* 0x0000000566667c24 */ /* 0x000fe2000f8e02ff */
[----:B------:R-:W-:Y:S01]  /*c3f0*/  PRMT R157, RZ, 0x7610, R157 ;  /* 0x00007610ff9d7816 */ /* 0x000fe2000000009d */
[----:B------:R-:W2:Y:S01]  /*c400*/  LDCU UR5, c[0x0][0x3b0] ;  /* 0x00007600ff0577ac */ /* 0x000ea20008000800 */
[----:B------:R0:W3:Y:S01]  /*c410*/  @P0 LDG.E.U16 R158, desc[UR20][R4.64] ;  /* 0x00000014049e0981 */ /* 0x0000e2000c1e1500 */
[----:B------:R-:W-:Y:S01]  /*c420*/  @!P6 IMAD.IADD R104, R104, 0x1, -R72 ;  /* 0x000000016868e824 */ /* 0x000fe200078e0a48 */
[----:B0-----:R-:W-:-:S04]  /*c430*/  LEA R4, P6, R102, R69, 0x1 ;  /* 0x0000004566047211 */ /* 0x001fc800078c08ff */
[----:B-1----:R-:W-:-:S05]  /*c440*/  LEA.HI.X.SX32 R5, R102, R68, 0x1, P6 ;  /* 0x0000004466057211 */ /* 0x002fca00030f0eff */
[----:B------:R0:W3:Y:S01]  /*c450*/  @P0 LDG.E.U16 R157, desc[UR20][R4.64] ;  /* 0x00000014049d0981 */ /* 0x0000e2000c1e1500 */
[----:B--2---:R-:W-:-:S03]  /*c460*/  ISETP.GE.AND P3, PT, R6, RZ, PT ;  /* 0x000000ff0600720c */ /* 0x004fc60003f66270 */
[----:B------:R-:W2:Y:S10]  /*c470*/  LDL R6, [R1+0x894] ;  /* 0x0008940001067983 */ /* 0x000eb40000100800 */
[----:B------:R-:W-:-:S05]  /*c480*/  @!P3 IMAD.MOV R103, RZ, RZ, -R103 ;  /* 0x000000ffff67b224 */ /* 0x000fca00078e0a67 */
[----:B------:R-:W-:-:S05]  /*c490*/  SEL R103, R75, R103, !P1 ;  /* 0x000000674b677207 */ /* 0x000fca0004800000 */
[----:B----4-:R-:W-:Y:S01]  /*c4a0*/  IMAD R103, R103, UR7, RZ ;  /* 0x0000000767677c24 */ /* 0x010fe2000f8e02ff */
[----:B------:R-:W-:Y:S01]  /*c4b0*/  STL [R1+0x288], R4 ;  /* 0x0002880401007387 */ /* 0x000fe20000100800 */
[C---:B------:R-:W-:Y:S01]  /*c4c0*/  ISETP.GT.U32.AND P5, PT, R72.reuse, R105, PT ;  /* 0x000000694800720c */ /* 0x040fe20003fa4070 */
[----:B------:R-:W1:Y:S01]  /*c4d0*/  LDCU UR7, c[0x0][0x3b0] ;  /* 0x00007600ff0777ac */ /* 0x000e620008000800 */
[----:B------:R-:W-:Y:S02]  /*c4e0*/  ISETP.GE.AND P3, PT, R7, RZ, PT ;  /* 0x000000ff0700720c */ /* 0x000fe40003f66270 */
[C---:B------:R-:W-:Y:S01]  /*c4f0*/  LEA R7, P6, R103.reuse, R69, 0x1 ;  /* 0x0000004567077211 */ /* 0x040fe200078c08ff */
[----:B------:R0:W-:Y:S03]  /*c500*/  STL [R1+0x284], R5 ;  /* 0x0002840501007387 */ /* 0x0001e60000100800 */
[----:B------:R-:W-:Y:S01]  /*c510*/  LEA.HI.X.SX32 R8, R103, R68, 0x1, P6 ;  /* 0x0000004467087211 */ /* 0x000fe200030f0eff */
[----:B------:R-:W-:Y:S04]  /*c520*/  STL [R1+0x2c8], R7 ;  /* 0x0002c80701007387 */ /* 0x000fe80000100800 */
[----:B------:R4:W-:Y:S01]  /*c530*/  STL [R1+0x2c4], R8 ;  /* 0x0002c40801007387 */ /* 0x0009e20000100800 */
[----:B0-----:R-:W-:Y:S01]  /*c540*/  @P0 IMAD.MOV.U32 R5, RZ, RZ, R8 ;  /* 0x000000ffff050224 */ /* 0x001fe200078e0008 */
[C---:B------:R-:W-:Y:S01]  /*c550*/  ISETP.GT.U32.AND P4, PT, R72.reuse, R106, PT ;  /* 0x0000006a4800720c */ /* 0x040fe20003f84070 */
[----:B------:R-:W-:Y:S01]  /*c560*/  @!P5 IMAD.IADD R105, R105, 0x1, -R72 ;  /* 0x000000016969d824 */ /* 0x000fe200078e0a48 */
[----:B------:R-:W2:Y:S04]  /*c570*/  LDL R44, [R1+0x884] ;  /* 0x00088400012c7983 */ /* 0x000ea80000100800 */
[----:B----4-:R-:W4:Y:S01]  /*c580*/  LDL R8, [R1+0x864] ;  /* 0x0008640001087983 */ /* 0x010f220000100800 */
[----:B------:R-:W-:Y:S01]  /*c590*/  @!P3 IMAD.MOV R104, RZ, RZ, -R104 ;  /* 0x000000ffff68b224 */ /* 0x000fe200078e0a68 */
[----:B------:R-:W-:-:S05]  /*c5a0*/  ISETP.GT.U32.AND P6, PT, R72, R105, PT ;  /* 0x000000694800720c */ /* 0x000fca0003fc4070 */
[----:B------:R-:W-:Y:S01]  /*c5b0*/  @!P4 IMAD.IADD R106, R106, 0x1, -R72 ;  /* 0x000000016a6ac824 */ /* 0x000fe200078e0a48 */
[C---:B------:R-:W-:Y:S02]  /*c5c0*/  ISETP.GT.U32.AND P4, PT, R72.reuse, R109, PT ;  /* 0x0000006d4800720c */ /* 0x040fe40003f84070 */
[----:B------:R-:W-:Y:S02]  /*c5d0*/  SEL R104, R75, R104, !P1 ;  /* 0x000000684b687207 */ /* 0x000fe40004800000 */
[----:B------:R-:W-:Y:S01]  /*c5e0*/  ISETP.GT.U32.AND P5, PT, R72, R106, PT ;  /* 0x0000006a4800720c */ /* 0x000fe20003fa4070 */
[----:B------:R-:W-:Y:S01]  /*c5f0*/  @P0 IMAD.MOV.U32 R4, RZ, RZ, R7 ;  /* 0x000000ffff040224 */ /* 0x000fe200078e0007 */
[----:B------:R-:W-:Y:S01]  /*c600*/  PRMT R142, RZ, 0x7610, R142 ;  /* 0x00007610ff8e7816 */ /* 0x000fe2000000008e */
[----:B------:R-:W-:Y:S01]  /*c610*/  IMAD R104, R104, UR11, RZ ;  /* 0x0000000b68687c24 */ /* 0x000fe2000f8e02ff */
[----:B------:R-:W4:Y:S01]  /*c620*/  LDL R7, [R1+0x8e0] ;  /* 0x0008e00001077983 */ /* 0x000f220000100800 */
[--C-:B------:R-:W-:Y:S01]  /*c630*/  @!P6 IMAD.IADD R105, R105, 0x1, -R72.reuse ;  /* 0x000000016969e824 */ /* 0x100fe200078e0a48 */
[----:B------:R-:W-:Y:S01]  /*c640*/  PRMT R141, RZ, 0x7610, R141 ;  /* 0x00007610ff8d7816 */ /* 0x000fe2000000008d */
[----:B------:R-:W0:Y:S01]  /*c650*/  LDCU UR11, c[0x0][0x3b0] ;  /* 0x00007600ff0b77ac */ /* 0x000e220008000800 */
[----:B------:R1:W4:Y:S01]  /*c660*/  @P0 LDG.E.U16 R142, desc[UR20][R4.64] ;  /* 0x00000014048e0981 */ /* 0x000322000c1e1500 */
[----:B------:R-:W-:-:S04]  /*c670*/  @!P4 IMAD.IADD R109, R109, 0x1, -R72 ;  /* 0x000000016d6dc824 */ /* 0x000fc800078e0a48 */
[----:B------:R-:W-:Y:S01]  /*c680*/  @!P5 IMAD.IADD R106, R106, 0x1, -R72 ;  /* 0x000000016a6ad824 */ /* 0x000fe200078e0a48 */
[----:B------:R-:W-:Y:S02]  /*c690*/  ISETP.GT.U32.AND P5, PT, R72, R108, PT ;  /* 0x0000006c4800720c */ /* 0x000fe40003fa4070 */
[----:B-1----:R-:W-:-:S04]  /*c6a0*/  LEA R4, P6, R104, R69, 0x1 ;  /* 0x0000004568047211 */ /* 0x002fc800078c08ff */
[----:B------:R-:W-:Y:S01]  /*c6b0*/  LEA.HI.X.SX32 R5, R104, R68, 0x1, P6 ;  /* 0x0000004468057211 */ /* 0x000fe200030f0eff */
[----:B------:R1:W-:Y:S01]  /*c6c0*/  STL [R1+0x300], R4 ;  /* 0x0003000401007387 */ /* 0x0003e20000100800 */
[----:B---3--:R-:W-:-:S03]  /*c6d0*/  ISETP.GE.AND P3, PT, R43, RZ, PT ;  /* 0x000000ff2b00720c */ /* 0x008fc60003f66270 */
[----:B------:R3:W-:Y:S02]  /*c6e0*/  STL [R1+0x2fc], R5 ;  /* 0x0002fc0501007387 */ /* 0x0007e40000100800 */
[----:B------:R-:W-:Y:S01]  /*c6f0*/  @!P5 IMAD.IADD R108, R108, 0x1, -R72 ;  /* 0x000000016c6cd824 */ /* 0x000fe200078e0a48 */
[----:B------:R-:W-:Y:S01]  /*c700*/  ISETP.GT.U32.AND P5, PT, R72, R109, PT ;  /* 0x0000006d4800720c */ /* 0x000fe20003fa4070 */
[----:B------:R1:W4:Y:S06]  /*c710*/  @P0 LDG.E.U16 R141, desc[UR20][R4.64] ;  /* 0x00000014048d0981 */ /* 0x00032c000c1e1500 */
[----:B------:R-:W-:-:S05]  /*c720*/  @!P3 IMAD.MOV R106, RZ, RZ, -R106 ;  /* 0x000000ffff6ab224 */ /* 0x000fca00078e0a6a */
[----:B------:R-:W-:-:S05]  /*c730*/  SEL R106, R75, R106, !P1 ;  /* 0x0000006a4b6a7207 */ /* 0x000fca0004800000 */
[----:B------:R-:W-:Y:S02]  /*c740*/  IMAD R106, R106, UR5, RZ ;  /* 0x000000056a6a7c24 */ /* 0x000fe4000f8e02ff */
[----:B------:R-:W-:Y:S01]  /*c750*/  @!P5 IMAD.IADD R109, R109, 0x1, -R72 ;  /* 0x000000016d6dd824 */ /* 0x000fe200078e0a48 */
[----:B------:R-:W-:Y:S01]  /*c760*/  PRMT R71, RZ, 0x7610, R71 ;  /* 0x00007610ff477816 */ /* 0x000fe20000000047 */
[----:B------:R-:W0:Y:S01]  /*c770*/  LDCU UR5, c[0x0][0x3b0] ;  /* 0x00007600ff0577ac */ /* 0x000e220008000800 */
[----:B------:R-:W-:-:S04]  /*c780*/  LEA R43, P6, R106, R69, 0x1 ;  /* 0x000000456a2b7211 */ /* 0x000fc800078c08ff */
[----:B------:R-:W-:Y:S01]  /*c790*/  LEA.HI.X.SX32 R45, R106, R68, 0x1, P6 ;  /* 0x000000446a2d7211 */ /* 0x000fe200030f0eff */
[----:B-1----:R-:W-:-:S04]  /*c7a0*/  @P0 IMAD.MOV.U32 R4, RZ, RZ, R43 ;  /* 0x000000ffff040224 */ /* 0x002fc800078e002b */
[----:B---3--:R-:W-:-:S05]  /*c7b0*/  @P0 IMAD.MOV.U32 R5, RZ, RZ, R45 ;  /* 0x000000ffff050224 */ /* 0x008fca00078e002d */
[----:B------:R1:W3:Y:S01]  /*c7c0*/  @P0 LDG.E.U16 R71, desc[UR20][R4.64] ;  /* 0x0000001404470981 */ /* 0x0002e2000c1e1500 */
[----:B--2---:R-:W-:-:S03]  /*c7d0*/  ISETP.GE.AND P4, PT, R6, RZ, PT ;  /* 0x000000ff0600720c */ /* 0x004fc60003f86270 */
[----:B------:R-:W2:Y:S10]  /*c7e0*/  LDL R6, [R1+0x8f4] ;  /* 0x0008f40001067983 */ /* 0x000eb40000100800 */
[----:B------:R-:W-:-:S05]  /*c7f0*/  @!P4 IMAD.MOV R105, RZ, RZ, -R105 ;  /* 0x000000ffff69c224 */ /* 0x000fca00078e0a69 */
[----:B------:R-:W-:-:S05]  /*c800*/  SEL R105, R75, R105, !P1 ;  /* 0x000000694b697207 */ /* 0x000fca0004800000 */
[----:B------:R-:W-:Y:S01]  /*c810*/  IMAD R105, R105, UR7, RZ ;  /* 0x0000000769697c24 */ /* 0x000fe2000f8e02ff */
[----:B------:R0:W-:Y:S01]  /*c820*/  STL [R1+0x338], R43 ;  /* 0x0003382b01007387 */ /* 0x0001e20000100800 */
[----:B----4-:R-:W-:Y:S01]  /*c830*/  ISETP.GE.AND P6, PT, R8, RZ, PT ;  /* 0x000000ff0800720c */ /* 0x010fe20003fc6270 */
[----:B------:R-:W4:Y:S02]  /*c840*/  LDCU UR7, c[0x0][0x3b0] ;  /* 0x00007600ff0777ac */ /* 0x000f240008000800 */
[C---:B------:R-:W-:Y:S01]  /*c850*/  LEA R8, P5, R105.reuse, R69, 0x1 ;  /* 0x0000004569087211 */ /* 0x040fe200078a08ff */
[----:B------:R-:W-:Y:S03]  /*c860*/  STL [R1+0x334], R45 ;  /* 0x0003342d01007387 */ /* 0x000fe60000100800 */
[----:B0-----:R-:W-:Y:S01]  /*c870*/  LEA.HI.X.SX32 R43, R105, R68, 0x1, P5 ;  /* 0x00000044692b7211 */ /* 0x001fe200028f0eff */
[----:B------:R-:W-:Y:S04]  /*c880*/  STL [R1+0x370], R8 ;  /* 0x0003700801007387 */ /* 0x000fe80000100800 */
[----:B------:R0:W-:Y:S01]  /*c890*/  STL [R1+0x36c], R43 ;  /* 0x00036c2b01007387 */ /* 0x0001e20000100800 */
[----:B-1----:R-:W-:-:S03]  /*c8a0*/  @P0 IMAD.MOV.U32 R5, RZ, RZ, R43 ;  /* 0x000000ffff050224 */ /* 0x002fc600078e002b */
[----:B0-----:R-:W3:Y:S01]  /*c8b0*/  LDL R43, [R1+0x920] ;  /* 0x00092000012b7983 */ /* 0x001ee20000100800 */
[C---:B------:R-:W-:Y:S02]  /*c8c0*/  ISETP.GT.U32.AND P3, PT, R72.reuse, R107, PT ;  /* 0x0000006b4800720c */ /* 0x040fe40003f64070 */
[----:B------:R-:W-:Y:S02]  /*c8d0*/  ISETP.GT.U32.AND P4, PT, R72, R108, PT ;  /* 0x0000006c4800720c */ /* 0x000fe40003f84070 */
[----:B------:R-:W-:Y:S01]  /*c8e0*/  ISETP.GE.AND P5, PT, R44, RZ, PT ;  /* 0x000000ff2c00720c */ /* 0x000fe20003fa6270 */
[----:B------:R-:W-:Y:S01]  /*c8f0*/  @!P6 IMAD.MOV R109, RZ, RZ, -R109 ;  /* 0x000000ffff6de224 */ /* 0x000fe200078e0a6d */
[----:B------:R-:W3:Y:S07]  /*c900*/  LDL R44, [R1+0x950] ;  /* 0x00095000012c7983 */ /* 0x000eee0000100800 */
[--C-:B------:R-:W-:Y:S01]  /*c910*/  @!P3 IMAD.IADD R107, R107, 0x1, -R72.reuse ;  /* 0x000000016b6bb824 */ /* 0x100fe200078e0a48 */
[----:B------:R-:W-:Y:S01]  /*c920*/  ISETP.GT.U32.AND P3, PT, R72, R110, PT ;  /* 0x0000006e4800720c */ /* 0x000fe20003f64070 */
[----:B------:R-:W-:-:S03]  /*c930*/  @!P4 IMAD.IADD R108, R108, 0x1, -R72 ;  /* 0x000000016c6cc824 */ /* 0x000fc600078e0a48 */
[C---:B------:R-:W-:Y:S01]  /*c940*/  ISETP.GT.U32.AND P4, PT, R72.reuse, R107, PT ;  /* 0x0000006b4800720c */ /* 0x040fe20003f84070 */
[----:B------:R-:W-:Y:S01]  /*c950*/  @!P5 IMAD.MOV R108, RZ, RZ, -R108 ;  /* 0x000000ffff6cd224 */ /* 0x000fe200078e0a6c */
[----:B------:R-:W-:-:S07]  /*c960*/  ISETP.GT.U32.AND P5, PT, R72, R112, PT ;  /* 0x000000704800720c */ /* 0x000fce0003fa4070 */
[--C-:B------:R-:W-:Y:S01]  /*c970*/  @!P3 IMAD.IADD R110, R110, 0x1, -R72.reuse ;  /* 0x000000016e6eb824 */ /* 0x100fe200078e0a48 */
[----:B------:R-:W-:Y:S02]  /*c980*/  ISETP.GE.AND P3, PT, R7, RZ, PT ;  /* 0x000000ff0700720c */ /* 0x000fe40003f66270 */
[----:B------:R-:W-:Y:S01]  /*c990*/  SEL R109, R75, R109, !P1 ;  /* 0x0000006d4b6d7207 */ /* 0x000fe20004800000 */
[----:B------:R-:W-:Y:S01]  /*c9a0*/  @!P4 IMAD.IADD R107, R107, 0x1, -R72 ;  /* 0x000000016b6bc824 */ /* 0x000fe200078e0a48 */
[----:B------:R-:W-:Y:S02]  /*c9b0*/  ISETP.GT.U32.AND P6, PT, R72, R110, PT ;  /* 0x0000006e4800720c */ /* 0x000fe40003fc4070 */
[----:B------:R-:W-:Y:S01]  /*c9c0*/  SEL R108, R75, R108, !P1 ;  /* 0x0000006c4b6c7207 */ /* 0x000fe20004800000 */
[----:B------:R-:W-:Y:S01]  /*c9d0*/  IMAD R109, R109, UR4, RZ ;  /* 0x000000046d6d7c24 */ /* 0x000fe2000f8e02ff */
[----:B------:R-:W-:Y:S01]  /*c9e0*/  PRMT R70, RZ, 0x7610, R70 ;  /* 0x00007610ff467816 */ /* 0x000fe20000000046 */
[----:B------:R-:W-:Y:S01]  /*c9f0*/  @!P5 IMAD.IADD R112, R112, 0x1, -R72 ;  /* 0x000000017070d824 */ /* 0x000fe200078e0a48 */
[----:B------:R-:W-:Y:S01]  /*ca00*/  PRMT R3, RZ, 0x7610, R3 ;  /* 0x00007610ff037816 */ /* 0x000fe20000000003 */
[----:B------:R-:W-:Y:S01]  /*ca10*/  @P0 IMAD.MOV.U32 R4, RZ, RZ, R8 ;  /* 0x000000ffff040224 */ /* 0x000fe200078e0008 */
[----:B------:R-:W3:Y:S01]  /*ca20*/  LDL R7, [R1+0x9b0] ;  /* 0x0009b00001077983 */ /* 0x000ee20000100800 */
[----:B------:R-:W-:Y:S01]  /*ca30*/  @!P3 IMAD.MOV R107, RZ, RZ, -R107 ;  /* 0x000000ffff6bb224 */ /* 0x000fe200078e0a6b */
[----:B------:R-:W-:-:S03]  /*ca40*/  ISETP.GT.U32.AND P3, PT, R72, R111, PT ;  /* 0x0000006f4800720c */ /* 0x000fc60003f64070 */
[--C-:B------:R-:W-:Y:S01]  /*ca50*/  @!P6 IMAD.IADD R110, R110, 0x1, -R72.reuse ;  /* 0x000000016e6ee824 */ /* 0x100fe200078e0a48 */
[----:B------:R-:W-:Y:S01]  /*ca60*/  LEA R146, P6, R109, R69, 0x1 ;  /* 0x000000456d927211 */ /* 0x000fe200078c08ff */
[----:B------:R-:W-:Y:S01]  /*ca70*/  IMAD R108, R108, UR4, RZ ;  /* 0x000000046c6c7c24 */ /* 0x000fe2000f8e02ff */
[----:B------:R-:W-:Y:S01]  /*ca80*/  SEL R107, R75, R107, !P1 ;  /* 0x0000006b4b6b7207 */ /* 0x000fe20004800000 */
[----:B------:R0:W3:Y:S01]  /*ca90*/  @P0 LDG.E.U16 R70, desc[UR20][R4.64] ;  /* 0x0000001404460981 */ /* 0x0000e2000c1e1500 */
[----:B------:R-:W-:Y:S02]  /*caa0*/  LEA.HI.X.SX32 R145, R109, R68, 0x1, P6 ;  /* 0x000000446d917211 */ /* 0x000fe400030f0eff */
[----:B------:R-:W-:Y:S01]  /*cab0*/  ISETP.GT.U32.AND P6, PT, R72, R112, PT ;  /* 0x000000704800720c */ /* 0x000fe20003fc4070 */
[----:B------:R-:W-:Y:S01]  /*cac0*/  IMAD R107, R107, UR5, RZ ;  /* 0x000000056b6b7c24 */ /* 0x000fe2000f8e02ff */
[C---:B------:R-:W-:Y:S01]  /*cad0*/  LEA R162, P5, R108.reuse, R69, 0x1 ;  /* 0x000000456ca27211 */ /* 0x040fe200078a08ff */
[----:B------:R-:W-:Y:S01]  /*cae0*/  @!P3 IMAD.IADD R111, R111, 0x1, -R72 ;  /* 0x000000016f6fb824 */ /* 0x000fe200078e0a48 */
[----:B------:R-:W-:Y:S01]  /*caf0*/  PRMT R2, RZ, 0x7610, R2 ;  /* 0x00007610ff027816 */ /* 0x000fe20000000002 */
[----:B------:R-:W3:Y:S01]  /*cb00*/  LDL R8, [R1+0x984] ;  /* 0x0009840001087983 */ /* 0x000ee20000100800 */
[----:B------:R-:W-:Y:S01]  /*cb10*/  LEA.HI.X.SX32 R161, R108, R68, 0x1, P5 ;  /* 0x000000446ca17211 */ /* 0x000fe200028f0eff */
[----:B0-----:R-:W-:-:S02]  /*cb20*/  @P0 IMAD.MOV.U32 R4, RZ, RZ, R146 ;  /* 0x000000ffff040224 */ /* 0x001fc400078e0092 */
[----:B------:R-:W-:Y:S01]  /*cb30*/  @P0 IMAD.MOV.U32 R5, RZ, RZ, R145 ;  /* 0x000000ffff050224 */ /* 0x000fe200078e0091 */
[C---:B------:R-:W-:Y:S01]  /*cb40*/  LEA R45, P3, R107.reuse, R69, 0x1 ;  /* 0x000000456b2d7211 */ /* 0x040fe200078608ff */
[----:B------:R-:W0:Y:S03]  /*cb50*/  LDCU UR5, c[0x0][0x3b0] ;  /* 0x00007600ff0577ac */ /* 0x000e260008000800 */
[----:B------:R1:W3:Y:S01]  /*cb60*/  @P0 LDG.E.U16 R3, desc[UR20][R4.64] ;  /* 0x0000001404030981 */ /* 0x0002e2000c1e1500 */
[----:B------:R-:W-:Y:S01]  /*cb70*/  LEA.HI.X.SX32 R147, R107, R68, 0x1, P3 ;  /* 0x000000446b937211 */ /* 0x000fe200018f0eff */
[----:B------:R-:W-:Y:S01]  /*cb80*/  @!P6 IMAD.IADD R112, R112, 0x1, -R72 ;  /* 0x000000017070e824 */ /* 0x000fe200078e0a48 */
[----:B------:R-:W-:Y:S01]  /*cb90*/  PRMT R108, RZ, 0x7610, R108 ;  /* 0x00007610ff6c7816 */ /* 0x000fe2000000006c */
[----:B-1----:R-:W-:Y:S02]  /*cba0*/  @P0 IMAD.MOV.U32 R4, RZ, RZ, R162 ;  /* 0x000000ffff040224 */ /* 0x002fe400078e00a2 */
[----:B------:R-:W-:Y:S01]  /*cbb0*/  @P0 IMAD.MOV.U32 R5, RZ, RZ, R161 ;  /* 0x000000ffff050224 */ /* 0x000fe200078e00a1 */
[----:B------:R-:W-:Y:S04]  /*cbc0*/  STL [R1+0x30], R45 ;  /* 0x0000302d01007387 */ /* 0x000fe80000100800 */
[----:B------:R1:W3:Y:S02]  /*cbd0*/  @P0 LDG.E.U16 R2, desc[UR20][R4.64] ;  /* 0x0000001404020981 */ /* 0x0002e4000c1e1500 */
[----:B-1----:R-:W-:-:S02]  /*cbe0*/  @P0 IMAD.MOV.U32 R4, RZ, RZ, R45 ;  /* 0x000000ffff040224 */ /* 0x002fc400078e002d */
[----:B------:R-:W-:-:S05]  /*cbf0*/  @P0 IMAD.MOV.U32 R5, RZ, RZ, R147 ;  /* 0x000000ffff050224 */ /* 0x000fca00078e0093 */
[----:B------:R1:W3:Y:S01]  /*cc00*/  @P0 LDG.E.U16 R108, desc[UR20][R4.64] ;  /* 0x00000014046c0981 */ /* 0x0002e2000c1e1500 */
[----:B--2---:R-:W-:-:S13]  /*cc10*/  ISETP.GE.AND P4, PT, R6, RZ, PT ;  /* 0x000000ff0600720c */ /* 0x004fda0003f86270 */
[----:B------:R-:W-:-:S05]  /*cc20*/  @!P4 IMAD.MOV R110, RZ, RZ, -R110 ;  /* 0x000000ffff6ec224 */ /* 0x000fca00078e0a6e */
[----:B------:R-:W-:-:S05]  /*cc30*/  SEL R110, R75, R110, !P1 ;  /* 0x0000006e4b6e7207 */ /* 0x000fca0004800000 */
[----:B----4-:R-:W-:Y:S01]  /*cc40*/  IMAD R110, R110, UR7, RZ ;  /* 0x000000076e6e7c24 */ /* 0x010fe2000f8e02ff */
[----:B---3--:R-:W-:Y:S01]  /*cc50*/  ISETP.GE.AND P3, PT, R43, RZ, PT ;  /* 0x000000ff2b00720c */ /* 0x008fe20003f66270 */
[----:B------:R-:W2:Y:S03]  /*cc60*/  LDCU UR7, c[0x0][0x3b0] ;  /* 0x00007600ff0777ac */ /* 0x000ea60008000800 */
[----:B------:R-:W-:-:S04]  /*cc70*/  LEA R6, P6, R110, R69, 0x1 ;  /* 0x000000456e067211 */ /* 0x000fc800078c08ff */
[----:B------:R-:W-:Y:S01]  /*cc80*/  LEA.HI.X.SX32 R43, R110, R68, 0x1, P6 ;  /* 0x000000446e2b7211 */ /* 0x000fe200030f0eff */
[----:B------:R3:W-:Y:S01]  /*cc90*/  STL [R1+0x70], R6 ;  /* 0x0000700601007387 */ /* 0x0007e20000100800 */
[----:B-1----:R-:W-:-:S03]  /*cca0*/  @P0 IMAD.MOV.U32 R4, RZ, RZ, R6 ;  /* 0x000000ffff040224 */ /* 0x002fc600078e0006 */
[----:B------:R-:W-:Y:S04]  /*ccb0*/  STL [R1+0x2c], R147 ;  /* 0x00002c9301007387 */ /* 0x000fe80000100800 */
[----:B------:R-:W-:Y:S04]  /*ccc0*/  STL [R1+0x6c], R43 ;  /* 0x00006c2b01007387 */ /* 0x000fe80000100800 */
[----:B---3--:R-:W3:Y:S01]  /*ccd0*/  LDL R6, [R1+0x9e0] ;  /* 0x0009e00001067983 */ /* 0x008ee20000100800 */
[C---:B------:R-:W-:Y:S02]  /*cce0*/  ISETP.GT.U32.AND P4, PT, R72.reuse, R113, PT ;  /* 0x000000714800720c */ /* 0x040fe40003f84070 */
[----:B------:R-:W-:-:S02]  /*ccf0*/  ISETP.GT.U32.AND P5, PT, R72, R115, PT ;  /* 0x000000734800720c */ /* 0x000fc40003fa4070 */
[----:B------:R-:W-:-:S09]  /*cd00*/  ISETP.GE.AND P6, PT, R44, RZ, PT ;  /* 0x000000ff2c00720c */ /* 0x000fd20003fc6270 */
[--C-:B------:R-:W-:Y:S01]  /*cd10*/  @!P4 IMAD.IADD R113, R113, 0x1, -R72.reuse ;  /* 0x000000017171c824 */ /* 0x100fe200078e0a48 */
[----:B------:R-:W-:Y:S01]  /*cd20*/  ISETP.GT.U32.AND P4, PT, R72, R111, PT ;  /* 0x0000006f4800720c */ /* 0x000fe20003f84070 */
[----:B------:R-:W-:-:S03]  /*cd30*/  @!P5 IMAD.IADD R115, R115, 0x1, -R72 ;  /* 0x000000017373d824 */ /* 0x000fc600078e0a48 */
[C---:B------:R-:W-:Y:S01]  /*cd40*/  ISETP.GT.U32.AND P5, PT, R72.reuse, R113, PT ;  /* 0x000000714800720c */ /* 0x040fe20003fa4070 */
[----:B------:R-:W-:Y:S01]  /*cd50*/  @!P3 IMAD.MOV R112, RZ, RZ, -R112 ;  /* 0x000000ffff70b224 */ /* 0x000fe200078e0a70 */
[----:B------:R-:W-:-:S07]  /*cd60*/  ISETP.GT.U32.AND P3, PT, R72, R114, PT ;  /* 0x000000724800720c */ /* 0x000fce0003f64070 */
[----:B------:R-:W-:Y:S01]  /*cd70*/  @!P4 IMAD.IADD R111, R111, 0x1, -R72 ;  /* 0x000000016f6fc824 */ /* 0x000fe200078e0a48 */
[----:B------:R-:W-:-:S03]  /*cd80*/  ISETP.GT.U32.AND P4, PT, R72, R115, PT ;  /* 0x000000734800720c */ /* 0x000fc60003f84070 */
[----:B------:R-:W-:Y:S01]  /*cd90*/  @!P6 IMAD.MOV R111, RZ, RZ, -R111 ;  /* 0x000000ffff6fe224 */ /* 0x000fe200078e0a6f */
[C---:B------:R-:W-:Y:S01]  /*cda0*/  SEL R112, R75.reuse, R112, !P1 ;  /* 0x000000704b707207 */ /* 0x040fe20004800000 */
[----:B------:R-:W-:Y:S01]  /*cdb0*/  @P0 IMAD.MOV.U32 R5, RZ, RZ, R43 ;  /* 0x000000ffff050224 */ /* 0x000fe200078e002b */
[----:B------:R-:W-:Y:S02]  /*cdc0*/  PRMT R107, RZ, 0x7610, R107 ;  /* 0x00007610ff6b7816 */ /* 0x000fe4000000006b */
[----:B------:R-:W-:Y:S01]  /*cdd0*/  SEL R111, R75, R111, !P1 ;  /* 0x0000006f4b6f7207 */ /* 0x000fe20004800000 */
[----:B------:R-:W-:Y:S02]  /*cde0*/  IMAD R112, R112, UR11, RZ ;  /* 0x0000000b70707c24 */ /* 0x000fe4000f8e02ff */
[--C-:B------:R-:W-:Y:S01]  /*cdf0*/  @!P5 IMAD.IADD R113, R113, 0x1, -R72.reuse ;  /* 0x000000017171d824 */ /* 0x100fe200078e0a48 */
[----:B------:R-:W-:Y:S01]  /*ce00*/  ISETP.GE.AND P5, PT, R7, RZ, PT ;  /* 0x000000ff0700720c */ /* 0x000fe20003fa6270 */
[----:B0-----:R-:W-:Y:S01]  /*ce10*/  IMAD R111, R111, UR5, RZ ;  /* 0x000000056f6f7c24 */ /* 0x001fe2000f8e02ff */
[----:B------:R0:W4:Y:S01]  /*ce20*/  @P0 LDG.E.U16 R107, desc[UR20][R4.64] ;  /* 0x00000014046b0981 */ /* 0x000122000c1e1500 */
[----:B------:R-:W-:-:S02]  /*ce30*/  @!P4 IMAD.IADD R115, R115, 0x1, -R72 ;  /* 0x000000017373c824 */ /* 0x000fc400078e0a48 */
[----:B------:R-:W-:Y:S01]  /*ce40*/  @!P3 IMAD.IADD R114, R114, 0x1, -R72 ;  /* 0x000000017272b824 */ /* 0x000fe200078e0a48 */
[CC--:B------:R-:W-:Y:S01]  /*ce50*/  LEA R7, P3, R111.reuse, R69.reuse, 0x1 ;  /* 0x000000456f077211 */ /* 0x0c0fe200078608ff */
[----:B------:R-:W1:Y:S01]  /*ce60*/  LDCU UR5, c[0x0][0x3b0] ;  /* 0x00007600ff0577ac */ /* 0x000e620008000800 */
[----:B------:R-:W-:Y:S02]  /*ce70*/  ISETP.GE.AND P6, PT, R8, RZ, PT ;  /* 0x000000ff0800720c */ /* 0x000fe40003fc6270 */
[----:B------:R-:W-:Y:S01]  /*ce80*/  PRMT R106, RZ, 0x7610, R106 ;  /* 0x00007610ff6a7816 */ /* 0x000fe2000000006a */
[----:B------:R-:W1:Y:S01]  /*ce90*/  LDCU UR11, c[0x0][0x3b0] ;  /* 0x00007600ff0b77ac */ /* 0x000e620008000800 */
[C---:B0-----:R-:W-:Y:S02]  /*cea0*/  LEA R4, P4, R112.reuse, R69, 0x1 ;  /* 0x0000004570047211 */ /* 0x041fe400078808ff */
[-C--:B------:R-:W-:Y:S02]  /*ceb0*/  LEA.HI.X.SX32 R8, R111, R68.reuse, 0x1, P3 ;  /* 0x000000446f087211 */ /* 0x080fe400018f0eff */
[----:B------:R-:W-:Y:S01]  /*cec0*/  LEA.HI.X.SX32 R5, R112, R68, 0x1, P4 ;  /* 0x0000004470057211 */ /* 0x000fe200020f0eff */
[----:B------:R-:W-:Y:S01]  /*ced0*/  STL [R1+0xb0], R4 ;  /* 0x0000b00401007387 */ /* 0x000fe20000100800 */
[----:B------:R-:W-:-:S03]  /*cee0*/  @!P5 IMAD.MOV R115, RZ, RZ, -R115 ;  /* 0x000000ffff73d224 */ /* 0x000fc600078e0a73 */
[----:B------:R-:W-:Y:S04]  /*cef0*/  STL [R1+0xf0], R7 ;  /* 0x0000f00701007387 */ /* 0x000fe80000100800 */
[----:B------:R0:W-:Y:S04]  /*cf00*/  STL [R1+0xac], R5 ;  /* 0x0000ac0501007387 */ /* 0x0001e80000100800 */
[----:B------:R0:W-:Y:S01]  /*cf10*/  STL [R1+0xec], R8 ;  /* 0x0000ec0801007387 */ /* 0x0001e20000100800 */
[C---:B------:R-:W-:Y:S01]  /*cf20*/  ISETP.GT.U32.AND P4, PT, R72.reuse, R114, PT ;  /* 0x000000724800720c */ /* 0x040fe20003f84070 */
[----:B------:R-:W-:Y:S01]  /*cf30*/  @!P6 IMAD.MOV R113, RZ, RZ, -R113 ;  /* 0x000000ffff71e224 */ /* 0x000fe200078e0a71 */
[----:B------:R-:W-:Y:S01]  /*cf40*/  ISETP.GT.U32.AND P3, PT, R72, R117, PT ;  /* 0x000000754800720c */ /* 0x000fe20003f64070 */
[----:B------:R0:W4:Y:S01]  /*cf50*/  @P0 LDG.E.U16 R106, desc[UR20][R4.64] ;  /* 0x00000014046a0981 */ /* 0x000122000c1e1500 */
[----:B---3--:R-:W-:-:S03]  /*cf60*/  ISETP.GE.AND P5, PT, R6, RZ, PT ;  /* 0x000000ff0600720c */ /* 0x008fc60003fa6270 */
[----:B------:R-:W3:Y:S01]  /*cf70*/  LDL R6, [R1+0x9dc] ;  /* 0x0009dc0001067983 */ /* 0x000ee20000100800 */
[----:B0-----:R-:W-:-:S03]  /*cf80*/  @P0 IMAD.MOV.U32 R5, RZ, RZ, R8 ;  /* 0x000000ffff050224 */ /* 0x001fc600078e0008 */
[----:B------:R-:W4:Y:S01]  /*cf90*/  LDL R8, [R1+0xa14] ;  /* 0x000a140001087983 */ /* 0x000f220000100800 */
[----:B------:R-:W-:Y:S02]  /*cfa0*/  ISETP.GT.U32.AND P6, PT, R72, R118, PT ;  /* 0x000000764800720c */ /* 0x000fe40003fc4070 */
[C---:B------:R-:W-:Y:S02]  /*cfb0*/  SEL R113, R75.reuse, R113, !P1 ;  /* 0x000000714b717207 */ /* 0x040fe40004800000 */
[----:B------:R-:W-:Y:S01]  /*cfc0*/  SEL R115, R75, R115, !P1 ;  /* 0x000000734b737207 */ /* 0x000fe20004800000 */
[----:B------:R-:W-:Y:S01]  /*cfd0*/  @P0 IMAD.MOV.U32 R4, RZ, RZ, R7 ;  /* 0x000000ffff040224 */ /* 0x000fe200078e0007 */
[----:B------:R-:W-:Y:S01]  /*cfe0*/  PRMT R105, RZ, 0x7610, R105 ;  /* 0x00007610ff697816 */ /* 0x000fe20000000069 */
[----:B--2---:R-:W-:Y:S01]  /*cff0*/  IMAD R113, R113, UR7, RZ ;  /* 0x0000000771717c24 */ /* 0x004fe2000f8e02ff */
[----:B------:R-:W-:Y:S01]  /*d000*/  PRMT R104, RZ, 0x7610, R104 ;  /* 0x00007610ff687816 */ /* 0x000fe20000000068 */
[--C-:B------:R-:W-:Y:S01]  /*d010*/  @!P4 IMAD.IADD R114, R114, 0x1, -R72.reuse ;  /* 0x000000017272c824 */ /* 0x100fe200078e0a48 */
[----:B------:R-:W2:Y:S01]  /*d020*/  LDL R7, [R1+0x9a0] ;  /* 0x0009a00001077983 */ /* 0x000ea20000100800 */
[----:B------:R-:W-:Y:S01]  /*d030*/  IMAD R115, R115, UR12, RZ ;  /* 0x0000000c73737c24 */ /* 0x000fe2000f8e02ff */
[----:B------:R-:W-:Y:S01]  /*d040*/  PRMT R103, RZ, 0x7610, R103 ;  /* 0x00007610ff677816 */ /* 0x000fe20000000067 */
[----:B------:R-:W-:Y:S01]  /*d050*/  @!P3 IMAD.IADD R117, R117, 0x1, -R72 ;  /* 0x000000017575b824 */ /* 0x000fe200078e0a48 */
[----:B------:R0:W2:Y:S01]  /*d060*/  @P0 LDG.E.U16 R105, desc[UR20][R4.64] ;  /* 0x0000001404690981 */ /* 0x0000a2000c1e1500 */
[----:B------:R-:W-:Y:S01]  /*d070*/  @!P5 IMAD.MOV R114, RZ, RZ, -R114 ;  /* 0x000000ffff72d224 */ /* 0x000fe200078e0a72 */
[----:B------:R-:W-:Y:S01]  /*d080*/  LEA R43, P5, R115, R69, 0x1 ;  /* 0x00000045732b7211 */ /* 0x000fe200078a08ff */
[----:B------:R-:W-:Y:S01]  /*d090*/  @!P6 IMAD.IADD R118, R118, 0x1, -R72 ;  /* 0x000000017676e824 */ /* 0x000fe200078e0a48 */
[----:B------:R-:W-:Y:S01]  /*d0a0*/  ISETP.GT.U32.AND P6, PT, R72, R117, PT ;  /* 0x000000754800720c */ /* 0x000fe20003fc4070 */
[----:B------:R-:W2:Y:S01]  /*d0b0*/  LDCU UR7, c[0x0][0x3b0] ;  /* 0x00007600ff0777ac */ /* 0x000ea20008000800 */
[----:B------:R-:W-:-:S02]  /*d0c0*/  PRMT R102, RZ, 0x7610, R102 ;  /* 0x00007610ff667816 */ /* 0x000fc40000000066 */
[----:B------:R-:W-:Y:S01]  /*d0d0*/  PRMT R101, RZ, 0x7610, R101 ;  /* 0x00007610ff657816 */ /* 0x000fe20000000065 */
[----:B------:R-:W2:Y:S01]  /*d0e0*/  LDCU UR12, c[0x0][0x3b0] ;  /* 0x00007600ff0c77ac */ /* 0x000ea20008000800 */
[----:B0-----:R-:W-:Y:S02]  /*d0f0*/  LEA R4, P4, R113, R69, 0x1 ;  /* 0x0000004571047211 */ /* 0x001fe400078808ff */
[-C--:B------:R-:W-:Y:S02]  /*d100*/  LEA.HI.X.SX32 R44, R115, R68.reuse, 0x1, P5 ;  /* 0x00000044732c7211 */ /* 0x080fe400028f0eff */
[----:B------:R-:W-:Y:S01]  /*d110*/  LEA.HI.X.SX32 R5, R113, R68, 0x1, P4 ;  /* 0x0000004471057211 */ /* 0x000fe200020f0eff */
[----:B------:R0:W-:Y:S01]  /*d120*/  STL [R1+0x150], R4 ;  /* 0x0001500401007387 */ /* 0x0001e20000100800 */
[----:B------:R-:W-:Y:S02]  /*d130*/  SEL R114, R75, R114, !P1 ;  /* 0x000000724b727207 */ /* 0x000fe40004800000 */
[----:B------:R-:W-:Y:S01]  /*d140*/  ISETP.GT.U32.AND P4, PT, R72, R116, PT ;  /* 0x000000744800720c */ /* 0x000fe20003f84070 */
[----:B------:R-:W-:Y:S02]  /*d150*/  STL [R1+0x190], R43 ;  /* 0x0001902b01007387 */ /* 0x000fe40000100800 */
[----:B-1----:R-:W-:Y:S01]  /*d160*/  IMAD R114, R114, UR5, RZ ;  /* 0x0000000572727c24 */ /* 0x002fe2000f8e02ff */
[----:B------:R-:W-:Y:S01]  /*d170*/  ISETP.GT.U32.AND P3, PT, R72, R118, PT ;  /* 0x000000764800720c */ /* 0x000fe20003f64070 */
[----:B------:R1:W-:Y:S01]  /*d180*/  STL [R1+0x14c], R5 ;  /* 0x00014c0501007387 */ /* 0x0003e20000100800 */
[----:B------:R-:W-:Y:S01]  /*d190*/  @!P6 IMAD.IADD R117, R117, 0x1, -R72 ;  /* 0x000000017575e824 */ /* 0x000fe200078e0a48 */
[----:B------:R-:W2:Y:S02]  /*d1a0*/  LDCU UR5, c[0x0][0x3b0] ;  /* 0x00007600ff0577ac */ /* 0x000ea40008000800 */
[----:B------:R0:W2:Y:S02]  /*d1b0*/  @P0 LDG.E.U16 R104, desc[UR20][R4.64] ;  /* 0x0000001404680981 */ /* 0x0000a4000c1e1500 */
[----:B0-----:R-:W-:-:S02]  /*d1c0*/  @P0 IMAD.MOV.U32 R4, RZ, RZ, R43 ;  /* 0x000000ffff040224 */ /* 0x001fc400078e002b */
[----:B-1----:R-:W-:-:S05]  /*d1d0*/  @P0 IMAD.MOV.U32 R5, RZ, RZ, R44 ;  /* 0x000000ffff050224 */ /* 0x002fca00078e002c */
[----:B------:R0:W2:Y:S01]  /*d1e0*/  @P0 LDG.E.U16 R103, desc[UR20][R4.64] ;  /* 0x0000001404670981 */ /* 0x0000a2000c1e1500 */
[----:B------:R-:W-:-:S03]  /*d1f0*/  @!P4 IMAD.IADD R116, R116, 0x1, -R72 ;  /* 0x000000017474c824 */ /* 0x000fc600078e0a48 */
[----:B------:R-:W-:Y:S01]  /*d200*/  STL [R1+0x18c], R44 ;  /* 0x00018c2c01007387 */ /* 0x000fe20000100800 */
[----:B0-----:R-:W-:-:S05]  /*d210*/  LEA R4, P6, R114, R69, 0x1 ;  /* 0x0000004572047211 */ /* 0x001fca00078c08ff */
[----:B------:R0:W-:Y:S01]  /*d220*/  STL [R1+0x1d0], R4 ;  /* 0x0001d00401007387 */ /* 0x0001e20000100800 */
[----:B---3--:R-:W-:-:S03]  /*d230*/  ISETP.GE.AND P4, PT, R6, RZ, PT ;  /* 0x000000ff0600720c */ /* 0x008fc60003f86270 */
[----:B------:R-:W3:Y:S01]  /*d240*/  LDL R6, [R1+0x95c] ;  /* 0x00095c0001067983 */ /* 0x000ee20000100800 */
[--C-:B------:R-:W-:Y:S01]  /*d250*/  @!P3 IMAD.IADD R118, R118, 0x1, -R72.reuse ;  /* 0x000000017676b824 */ /* 0x100fe200078e0a48 */
[----:B------:R-:W-:Y:S02]  /*d260*/  ISETP.GT.U32.AND P3, PT, R72, R120, PT ;  /* 0x000000784800720c */ /* 0x000fe40003f64070 */
[----:B----4-:R-:W-:Y:S02]  /*d270*/  ISETP.GE.AND P5, PT, R8, RZ, PT ;  /* 0x000000ff0800720c */ /* 0x010fe40003fa6270 */
[----:B------:R-:W-:Y:S02]  /*d280*/  LEA.HI.X.SX32 R5, R114, R68, 0x1, P6 ;  /* 0x0000004472057211 */ /* 0x000fe400030f0eff */
[----:B------:R-:W-:Y:S02]  /*d290*/  ISETP.GT.U32.AND P6, PT, R72, R116, PT ;  /* 0x000000744800720c */ /* 0x000fe40003fc4070 */
[----:B------:R-:W-:Y:S01]  /*d2a0*/  @!P4 IMAD.MOV R117, RZ, RZ, -R117 ;  /* 0x000000ffff75c224 */ /* 0x000fe200078e0a75 */
[----:B------:R0:W4:Y:S04]  /*d2b0*/  @P0 LDG.E.U16 R102, desc[UR20][R4.64] ;  /* 0x0000001404660981 */ /* 0x000128000c1e1500 */
[----:B------:R-:W-:-:S02]  /*d2c0*/  @!P3 IMAD.IADD R120, R120, 0x1, -R72 ;  /* 0x000000017878b824 */ /* 0x000fc400078e0a48 */
[----:B------:R-:W-:-:S03]  /*d2d0*/  @!P5 IMAD.MOV R118, RZ, RZ, -R118 ;  /* 0x000000ffff76d224 */ /* 0x000fc600078e0a76 */
[----:B------:R-:W-:Y:S02]  /*d2e0*/  ISETP.GT.U32.AND P3, PT, R72, R120, PT ;  /* 0x000000784800720c */ /* 0x000fe40003f64070 */
[C---:B------:R-:W-:Y:S02]  /*d2f0*/  SEL R118, R75.reuse, R118, !P1 ;  /* 0x000000764b767207 */ /* 0x040fe40004800000 */
[----:B------:R-:W-:Y:S02]  /*d300*/  SEL R117, R75, R117, !P1 ;  /* 0x000000754b757207 */ /* 0x000fe40004800000 */
[----:B--2---:R-:W-:Y:S01]  /*d310*/  ISETP.GE.AND P5, PT, R7, RZ, PT ;  /* 0x000000ff0700720c */ /* 0x004fe20003fa6270 */
[----:B------:R-:W-:Y:S02]  /*d320*/  IMAD R118, R118, UR5, RZ ;  /* 0x0000000576767c24 */ /* 0x000fe4000f8e02ff */
[--C-:B------:R-:W-:Y:S01]  /*d330*/  @!P6 IMAD.IADD R116, R116, 0x1, -R72.reuse ;  /* 0x000000017474e824 */ /* 0x100fe200078e0a48 */
[----:B------:R1:W-:Y:S01]  /*d340*/  STL [R1+0x1cc], R5 ;  /* 0x0001cc0501007387 */ /* 0x0003e20000100800 */
[----:B------:R-:W-:Y:S01]  /*d350*/  IMAD R117, R117, UR7, RZ ;  /* 0x0000000775757c24 */ /* 0x000fe2000f8e02ff */
[----:B0-----:R-:W-:Y:S01]  /*d360*/  LEA R4, P6, R118, R69, 0x1 ;  /* 0x0000004576047211 */ /* 0x001fe200078c08ff */
[----:B------:R-:W-:Y:S01]  /*d370*/  @!P3 IMAD.IADD R120, R120, 0x1, -R72 ;  /* 0x000000017878b824 */ /* 0x000fe200078e0a48 */
[----:B------:R-:W2:Y:S01]  /*d380*/  LDL R43, [R1+0x914] ;  /* 0x00091400012b7983 */ /* 0x000ea20000100800 */
[----:B------:R-:W-:Y:S01]  /*d390*/  ISETP.GT.U32.AND P4, PT, R72, R123, PT ;  /* 0x0000007b4800720c */ /* 0x000fe20003f84070 */
[----:B------:R-:W0:Y:S01]  /*d3a0*/  LDCU UR5, c[0x0][0x3b0] ;  /* 0x00007600ff0577ac */ /* 0x000e220008000800 */
[----:B------:R-:W-:-:S02]  /*d3b0*/  LEA R7, P3, R117, R69, 0x1 ;  /* 0x0000004575077211 */ /* 0x000fc400078608ff */
[----:B-1----:R-:W-:Y:S01]  /*d3c0*/  LEA.HI.X.SX32 R5, R118, R68, 0x1, P6 ;  /* 0x0000004476057211 */ /* 0x002fe200030f0eff */
[----:B------:R1:W-:Y:S01]  /*d3d0*/  STL [R1+0x210], R4 ;  /* 0x0002100401007387 */ /* 0x0003e20000100800 */
[----:B------:R-:W-:Y:S01]  /*d3e0*/  @!P5 IMAD.MOV R116, RZ, RZ, -R116 ;  /* 0x000000ffff74d224 */ /* 0x000fe200078e0a74 */
[----:B------:R-:W-:Y:S01]  /*d3f0*/  PRMT R100, RZ, 0x7610, R100 ;  /* 0x00007610ff647816 */ /* 0x000fe20000000064 */
[----:B------:R-:W0:Y:S01]  /*d400*/  LDCU UR7, c[0x0][0x3b0] ;  /* 0x00007600ff0777ac */ /* 0x000e220008000800 */
[----:B------:R-:W-:Y:S04]  /*d410*/  STL [R1+0x250], R7 ;  /* 0x0002500701007387 */ /* 0x000fe80000100800 */
[----:B------:R0:W-:Y:S01]  /*d420*/  STL [R1+0x20c], R5 ;  /* 0x00020c0501007387 */ /* 0x0001e20000100800 */
[----:B------:R-:W-:Y:S01]  /*d430*/  SEL R116, R75, R116, !P1 ;  /* 0x000000744b747207 */ /* 0x000fe20004800000 */
[----:B------:R-:W-:Y:S01]  /*d440*/  @!P4 IMAD.IADD R123, R123, 0x1, -R72 ;  /* 0x000000017b7bc824 */ /* 0x000fe200078e0a48 */
[----:B------:R-:W-:Y:S01]  /*d450*/  LEA.HI.X.SX32 R8, R117, R68, 0x1, P3 ;  /* 0x0000004475087211 */ /* 0x000fe200018f0eff */
[----:B------:R1:W2:Y:S01]  /*d460*/  @P0 LDG.E.U16 R101, desc[UR20][R4.64] ;  /* 0x0000001404650981 */ /* 0x0002a2000c1e1500 */
[----:B---3--:R-:W-:-:S03]  /*d470*/  ISETP.GE.AND P5, PT, R6, RZ, PT ;  /* 0x000000ff0600720c */ /* 0x008fc60003fa6270 */
[----:B------:R-:W3:Y:S01]  /*d480*/  LDL R6, [R1+0x8b4] ;  /* 0x0008b40001067983 */ /* 0x000ee20000100800 */
[----:B------:R-:W-:Y:S01]  /*d490*/  IMAD R116, R116, UR11, RZ ;  /* 0x0000000b74747c24 */ /* 0x000fe2000f8e02ff */
[----:B------:R-:W-:Y:S01]  /*d4a0*/  ISETP.GT.U32.AND P6, PT, R72, R122, PT ;  /* 0x0000007a4800720c */ /* 0x000fe20003fc4070 */
[----:B-1----:R-:W-:Y:S02]  /*d4b0*/  @P0 IMAD.MOV.U32 R4, RZ, RZ, R7 ;  /* 0x000000ffff040224 */ /* 0x002fe400078e0007 */
[----:B0-----:R-:W-:Y:S01]  /*d4c0*/  @P0 IMAD.MOV.U32 R5, RZ, RZ, R8 ;  /* 0x000000ffff050224 */ /* 0x001fe200078e0008 */
[C---:B------:R-:W-:Y:S01]  /*d4d0*/  LEA R7, P4, R116.reuse, R69, 0x1 ;  /* 0x0000004574077211 */ /* 0x040fe200078808ff */
[----:B------:R0:W-:Y:S01]  /*d4e0*/  STL [R1+0x24c], R8 ;  /* 0x00024c0801007387 */ /* 0x0001e20000100800 */
[----:B------:R-:W-:Y:S01]  /*d4f0*/  PRMT R99, RZ, 0x7610, R99 ;  /* 0x00007610ff637816 */ /* 0x000fe20000000063 */
[----:B------:R-:W1:Y:S01]  /*d500*/  LDCU UR11, c[0x0][0x3b0] ;  /* 0x00007600ff0b77ac */ /* 0x000e620008000800 */
[----:B------:R-:W-:Y:S01]  /*d510*/  LEA.HI.X.SX32 R44, R116, R68, 0x1, P4 ;  /* 0x00000044742c7211 */ /* 0x000fe200020f0eff */
[----:B------:R4:W2:Y:S04]  /*d520*/  @P0 LDG.E.U16 R100, desc[UR20][R4.64] ;  /* 0x0000001404640981 */ /* 0x0008a8000c1e1500 */
[----:B0-----:R-:W2:Y:S04]  /*d530*/  LDL R8, [R1+0x88c] ;  /* 0x00088c0001087983 */ /* 0x001ea80000100800 */
[----:B------:R0:W-:Y:S01]  /*d540*/  STL [R1+0x290], R7 ;  /* 0x0002900701007387 */ /* 0x0001e20000100800 */
[----:B----4-:R-:W-:-:S03]  /*d550*/  @P0 IMAD.MOV.U32 R4, RZ, RZ, R7 ;  /* 0x000000ffff040224 */ /* 0x010fc600078e0007 */
[----:B------:R-:W-:Y:S04]  /*d560*/  STL [R1+0x28c], R44 ;  /* 0x00028c2c01007387 */ /* 0x000fe80000100800 */
[----:B0-----:R-:W4:Y:S01]  /*d570*/  LDL R7, [R1+0x860] ;  /* 0x0008600001077983 */ /* 0x001f220000100800 */
[----:B------:R-:W-:Y:S01]  /*d580*/  @!P6 IMAD.IADD R122, R122, 0x1, -R72 ;  /* 0x000000017a7ae824 */ /* 0x000fe200078e0a48 */
[----:B------:R-:W-:Y:S01]  /*d590*/  ISETP.GT.U32.AND P6, PT, R72, R123, PT ;  /* 0x0000007b4800720c */ /* 0x000fe20003fc4070 */
[----:B------:R-:W-:-:S05]  /*d5a0*/  @!P5 IMAD.MOV R120, RZ, RZ, -R120 ;  /* 0x000000ffff78d224 */ /* 0x000fca00078e0a78 */
[----:B------:R-:W-:Y:S01]  /*d5b0*/  SEL R120, R75, R120, !P1 ;  /* 0x000000784b787207 */ /* 0x000fe20004800000 */
[----:B------:R-:W-:Y:S01]  /*d5c0*/  @P0 IMAD.MOV.U32 R5, RZ, RZ, R44 ;  /* 0x000000ffff050224 */ /* 0x000fe200078e002c */
[----:B------:R-:W-:-:S03]  /*d5d0*/  ISETP.GT.U32.AND P5, PT, R72, R121, PT ;  /* 0x000000794800720c */ /* 0x000fc60003fa4070 */
[----:B------:R-:W-:Y:S01]  /*d5e0*/  IMAD R120, R120, UR5, RZ ;  /* 0x0000000578787c24 */ /* 0x000fe2000f8e02ff */
[----:B------:R0:W4:Y:S01]  /*d5f0*/  @P0 LDG.E.U16 R99, desc[UR20][R4.64] ;  /* 0x0000001404630981 */ /* 0x000122000c1e1500 */
[----:B------:R-:W-:Y:S01]  /*d600*/  @!P6 IMAD.IADD R123, R123, 0x1, -R72 ;  /* 0x000000017b7be824 */ /* 0x000fe200078e0a48 */
[----:B------:R-:W-:Y:S01]  /*d610*/  ISETP.GT.U32.AND P4, PT, R72, R122, PT ;  /* 0x0000007a4800720c */ /* 0x000fe20003f84070 */
[----:B------:R-:W1:Y:S01]  /*d620*/  LDCU UR5, c[0x0][0x3b0] ;  /* 0x00007600ff0577ac */ /* 0x000e620008000800 */
[----:B0-----:R-:W-:-:S04]  /*d630*/  LEA R4, P6, R120, R69, 0x1 ;  /* 0x0000004578047211 */ /* 0x001fc800078c08ff */
[----:B------:R-:W-:Y:S01]  /*d640*/  LEA.HI.X.SX32 R5, R120, R68, 0x1, P6 ;  /* 0x0000004478057211 */ /* 0x000fe200030f0eff */
[----:B------:R-:W-:Y:S01]  /*d650*/  @!P5 IMAD.IADD R121, R121, 0x1, -R72 ;  /* 0x000000017979d824 */ /* 0x000fe200078e0a48 */
[----:B------:R0:W-:Y:S04]  /*d660*/  STL [R1+0x2d0], R4 ;  /* 0x0002d00401007387 */ /* 0x0001e80000100800 */
[----:B------:R0:W-:Y:S01]  /*d670*/  STL [R1+0x2cc], R5 ;  /* 0x0002cc0501007387 */ /* 0x0001e20000100800 */
[----:B---3--:R-:W-:-:S03]  /*d680*/  ISETP.GE.AND P5, PT, R6, RZ, PT ;  /* 0x000000ff0600720c */ /* 0x008fc60003fa6270 */
[----:B------:R-:W3:Y:S01]  /*d690*/  LDL R6, [R1+0x888] ;  /* 0x0008880001067983 */ /* 0x000ee20000100800 */
[----:B------:R-:W-:Y:S01]  /*d6a0*/  ISETP.GT.U32.AND P3, PT, R72, R124, PT ;  /* 0x0000007c4800720c */ /* 0x000fe20003f64070 */
[----:B------:R-:W-:Y:S01]  /*d6b0*/  @!P4 IMAD.IADD R122, R122, 0x1, -R72 ;  /* 0x000000017a7ac824 */ /* 0x000fe200078e0a48 */
[----:B------:R-:W-:-:S11]  /*d6c0*/  ISETP.GT.U32.AND P4, PT, R72, R121, PT ;  /* 0x000000794800720c */ /* 0x000fd60003f84070 */
[--C-:B------:R-:W-:Y:S01]  /*d6d0*/  @!P3 IMAD.IADD R124, R124, 0x1, -R72.reuse ;  /* 0x000000017c7cb824 */ /* 0x100fe200078e0a48 */
[----:B--2---:R-:W-:Y:S01]  /*d6e0*/  ISETP.GE.AND P3, PT, R43, RZ, PT ;  /* 0x000000ff2b00720c */ /* 0x004fe20003f66270 */
[----:B------:R-:W-:Y:S01]  /*d6f0*/  @!P4 IMAD.IADD R121, R121, 0x1, -R72 ;  /* 0x000000017979c824 */ /* 0x000fe200078e0a48 */
[----:B------:R-:W-:Y:S02]  /*d700*/  ISETP.GT.U32.AND P6, PT, R72, R125, PT ;  /* 0x0000007d4800720c */ /* 0x000fe40003fc4070 */
[----:B----4-:R-:W-:Y:S02]  /*d710*/  ISETP.GE.AND P4, PT, R7, RZ, PT ;  /* 0x000000ff0700720c */ /* 0x010fe40003f86270 */
[----:B------:R-:W2:Y:S07]  /*d720*/  LDL R7, [R1+0x8dc] ;  /* 0x0008dc0001077983 */ /* 0x000eae0000100800 */
[----:B------:R-:W-:-:S02]  /*d730*/  @!P3 IMAD.MOV R123, RZ, RZ, -R123 ;  /* 0x000000ffff7bb224 */ /* 0x000fc400078e0a7b */
[----:B------:R-:W-:Y:S01]  /*d740*/  @!P5 IMAD.MOV R122, RZ, RZ, -R122 ;  /* 0x000000ffff7ad224 */ /* 0x000fe200078e0a7a */
[----:B------:R-:W-:Y:S02]  /*d750*/  ISETP.GE.AND P5, PT, R8, RZ, PT ;  /* 0x000000ff0800720c */ /* 0x000fe40003fa6270 */
[C---:B------:R-:W-:Y:S02]  /*d760*/  SEL R123, R75.reuse, R123, !P1 ;  /* 0x0000007b4b7b7207 */ /* 0x040fe40004800000 */
[----:B------:R-:W-:Y:S02]  /*d770*/  SEL R122, R75, R122, !P1 ;  /* 0x0000007a4b7a7207 */ /* 0x000fe40004800000 */
[----:B------:R-:W-:Y:S01]  /*d780*/  PRMT R98, RZ, 0x7610, R98 ;  /* 0x00007610ff627816 */ /* 0x000fe20000000062 */
[----:B------:R-:W-:Y:S02]  /*d790*/  IMAD R123, R123, UR7, RZ ;  /* 0x000000077b7b7c24 */ /* 0x000fe4000f8e02ff */
[----:B------:R-:W-:Y:S01]  /*d7a0*/  @!P6 IMAD.IADD R125, R125, 0x1, -R72 ;  /* 0x000000017d7de824 */ /* 0x000fe200078e0a48 */
[----:B------:R-:W-:Y:S01]  /*d7b0*/  ISETP.GT.U32.AND P3, PT, R72, R124, PT ;  /* 0x0000007c4800720c */ /* 0x000fe20003f64070 */
[----:B-1----:R-:W-:Y:S01]  /*d7c0*/  IMAD R122, R122, UR5, RZ ;  /* 0x000000057a7a7c24 */ /* 0x002fe2000f8e02ff */
[----:B------:R0:W4:Y:S01]  /*d7d0*/  @P0 LDG.E.U16 R98, desc[UR20][R4.64] ;  /* 0x0000001404620981 */ /* 0x000122000c1e1500 */
[----:B------:R-:W-:Y:S01]  /*d7e0*/  @!P5 IMAD.MOV R121, RZ, RZ, -R121 ;  /* 0x000000ffff79d224 */ /* 0x000fe200078e0a79 */
[----:B------:R-:W-:Y:S01]  /*d7f0*/  PRMT R97, RZ, 0x7610, R97 ;  /* 0x00007610ff617816 */ /* 0x000fe20000000061 */
[----:B------:R-:W1:Y:S01]  /*d800*/  LDCU UR5, c[0x0][0x3b0] ;  /* 0x00007600ff0577ac */ /* 0x000e620008000800 */
[----:B------:R-:W-:-:S02]  /*d810*/  LEA R8, P5, R122, R69, 0x1 ;  /* 0x000000457a087211 */ /* 0x000fc400078a08ff */
[----:B------:R-:W-:Y:S01]  /*d820*/  PRMT R96, RZ, 0x7610, R96 ;  /* 0x00007610ff607816 */ /* 0x000fe20000000060 */
[----:B------:R-:W1:Y:S01]  /*d830*/  LDCU UR7, c[0x0][0x3b0] ;  /* 0x00007600ff0777ac */ /* 0x000e620008000800 */
[C---:B0-----:R-:W-:Y:S02]  /*d840*/  LEA R4, P6, R123.reuse, R69, 0x1 ;  /* 0x000000457b047211 */ /* 0x041fe400078c08ff */
[-C--:B------:R-:W-:Y:S02]  /*d850*/  LEA.HI.X.SX32 R43, R122, R68.reuse, 0x1, P5 ;  /* 0x000000447a2b7211 */ /* 0x080fe400028f0eff */
[----:B------:R-:W-:Y:S01]  /*d860*/  LEA.HI.X.SX32 R5, R123, R68, 0x1, P6 ;  /* 0x000000447b057211 */ /* 0x000fe200030f0eff */
[----:B------:R0:W-:Y:S04]  /*d870*/  STL [R1+0x308], R4 ;  /* 0x0003080401007387 */ /* 0x0001e80000100800 */
[----:B------:R-:W-:Y:S04]  /*d880*/  STL [R1+0x340], R8 ;  /* 0x0003400801007387 */ /* 0x000fe80000100800 */
[----:B------:R0:W-:Y:S04]  /*d890*/  STL [R1+0x304], R5 ;  /* 0x0003040501007387 */ /* 0x0001e80000100800 */
[----:B------:R0:W-:Y:S01]  /*d8a0*/  STL [R1+0x33c], R43 ;  /* 0x00033c2b01007387 */ /* 0x0001e20000100800 */
[----:B------:R-:W-:Y:S01]  /*d8b0*/  SEL R121, R75, R121, !P1 ;  /* 0x000000794b797207 */ /* 0x000fe20004800000 */
[----:B------:R-:W-:-:S02]  /*d8c0*/  @!P3 IMAD.IADD R124, R124, 0x1, -R72 ;  /* 0x000000017c7cb824 */ /* 0x000fc400078e0a48 */
[----:B------:R0:W4:Y:S01]  /*d8d0*/  @P0 LDG.E.U16 R97, desc[UR20][R4.64] ;  /* 0x0000001404610981 */ /* 0x000122000c1e1500 */
[----:B---3--:R-:W-:-:S03]  /*d8e0*/  ISETP.GE.AND P5, PT, R6, RZ, PT ;  /* 0x000000ff0600720c */ /* 0x008fc60003fa6270 */
[----:B------:R-:W3:Y:S01]  /*d8f0*/  LDL R6, [R1+0x900] ;  /* 0x0009000001067983 */ /* 0x000ee20000100800 */
[----:B0-----:R-:W-:Y:S01]  /*d900*/  @P0 IMAD.MOV.U32 R4, RZ, RZ, R8 ;  /* 0x000000ffff040224 */ /* 0x001fe200078e0008 */
[C---:B------:R-:W-:Y:S01]  /*d910*/  ISETP.GT.U32.AND P3, PT, R72.reuse, R125, PT ;  /* 0x0000007d4800720c */ /* 0x040fe20003f64070 */
[----:B------:R-:W-:Y:S02]  /*d920*/  @P0 IMAD.MOV.U32 R5, RZ, RZ, R43 ;  /* 0x000000ffff050224 */ /* 0x000fe400078e002b */
[----:B------:R-:W-:Y:S01]  /*d930*/  IMAD R121, R121, UR11, RZ ;  /* 0x0000000b79797c24 */ /* 0x000fe2000f8e02ff */
[----:B------:R-:W-:Y:S01]  /*d940*/  ISETP.GT.U32.AND P6, PT, R72, R126, PT ;  /* 0x0000007e4800720c */ /* 0x000fe20003fc4070 */
[----:B------:R-:W-:Y:S01]  /*d950*/  @!P4 IMAD.MOV R124, RZ, RZ, -R124 ;  /* 0x000000ffff7cc224 */ /* 0x000fe200078e0a7c */
[----:B------:R0:W4:Y:S01]  /*d960*/  @P0 LDG.E.U16 R96, desc[UR20][R4.64] ;  /* 0x0000001404600981 */ /* 0x000122000c1e1500 */
[----:B------:R-:W-:Y:S01]  /*d970*/  PRMT R95, RZ, 0x7610, R95 ;  /* 0x00007610ff5f7816 */ /* 0x000fe2000000005f */
[----:B------:R-:W1:Y:S01]  /*d980*/  LDCU UR11, c[0x0][0x3b0] ;  /* 0x00007600ff0b77ac */ /* 0x000e620008000800 */
[----:B0-----:R-:W-:-:S04]  /*d990*/  LEA R4, P4, R121, R69, 0x1 ;  /* 0x0000004579047211 */ /* 0x001fc800078808ff */
[----:B------:R-:W-:Y:S01]  /*d9a0*/  LEA.HI.X.SX32 R5, R121, R68, 0x1, P4 ;  /* 0x0000004479057211 */ /* 0x000fe200020f0eff */
[----:B------:R-:W-:Y:S01]  /*d9b0*/  @!P3 IMAD.IADD R125, R125, 0x1, -R72 ;  /* 0x000000017d7db824 */ /* 0x000fe200078e0a48 */
[----:B------:R0:W-:Y:S01]  /*d9c0*/  STL [R1+0x378], R4 ;  /* 0x0003780401007387 */ /* 0x0001e20000100800 */
[----:B------:R-:W-:-:S03]  /*d9d0*/  ISETP.GT.U32.AND P3, PT, R72, R127, PT ;  /* 0x0000007f4800720c */ /* 0x000fc60003f64070 */
[----:B------:R0:W-:Y:S04]  /*d9e0*/  STL [R1+0x374], R5 ;  /* 0x0003740501007387 */ /* 0x0001e80000100800 */
[----:B------:R-:W4:Y:S01]  /*d9f0*/  LDL R43, [R1+0x928] ;  /* 0x00092800012b7983 */ /* 0x000f220000100800 */
[--C-:B------:R-:W-:Y:S01]  /*da00*/  @!P6 IMAD.IADD R126, R126, 0x1, -R72.reuse ;  /* 0x000000017e7ee824 */ /* 0x100fe200078e0a48 */
[----:B------:R-:W-:Y:S02]  /*da10*/  ISETP.GT.U32.AND P4, PT, R72, R128, PT ;  /* 0x000000804800720c */ /* 0x000fe40003f84070 */
[----:B------:R-:W-:Y:S01]  /*da20*/  SEL R124, R75, R124, !P1 ;  /* 0x0000007c4b7c7207 */ /* 0x000fe20004800000 */
[----:B------:R0:W4:Y:S01]  /*da30*/  @P0 LDG.E.U16 R95, desc[UR20][R4.64] ;  /* 0x00000014045f0981 */ /* 0x000122000c1e1500 */
[----:B------:R-:W-:Y:S01]  /*da40*/  @!P3 IMAD.IADD R127, R127, 0x1, -R72 ;  /* 0x000000017f7fb824 */ /* 0x000fe200078e0a48 */
[----:B--2---:R-:W-:-:S02]  /*da50*/  ISETP.GE.AND P3, PT, R7, RZ, PT ;  /* 0x000000ff0700720c */ /* 0x004fc40003f66270 */
[----:B------:R-:W2:Y:S01]  /*da60*/  LDL R7, [R1+0x958] ;  /* 0x0009580001077983 */ /* 0x000ea20000100800 */
[----:B------:R-:W-:Y:S01]  /*da70*/  @!P5 IMAD.MOV R125, RZ, RZ, -R125 ;  /* 0x000000ffff7dd224 */ /* 0x000fe200078e0a7d */
[----:B------:R-:W-:-:S04]  /*da80*/  ISETP.GT.U32.AND P6, PT, R72, R126, PT ;  /* 0x0000007e4800720c */ /* 0x000fc80003fc4070 */
[----:B------:R-:W-:-:S05]  /*da90*/  SEL R125, R75, R125, !P1 ;  /* 0x0000007d4b7d7207 */ /* 0x000fca0004800000 */
[----:B------:R-:W-:-:S04]  /*daa0*/  IMAD R125, R125, UR4, RZ ;  /* 0x000000047d7d7c24 */ /* 0x000fc8000f8e02ff */
[----:B------:R-:W-:Y:S01]  /*dab0*/  @!P6 IMAD.IADD R126, R126, 0x1, -R72 ;  /* 0x000000017e7ee824 */ /* 0x000fe200078e0a48 */
[----:B------:R-:W-:-:S04]  /*dac0*/  LEA R164, P6, R125, R69, 0x1 ;  /* 0x000000457da47211 */ /* 0x000fc800078c08ff */
[----:B------:R-:W-:Y:S01]  /*dad0*/  LEA.HI.X.SX32 R163, R125, R68, 0x1, P6 ;  /* 0x000000447da37211 */ /* 0x000fe200030f0eff */
[----:B------:R-:W-:Y:S02]  /*dae0*/  IMAD R124, R124, UR4, RZ ;  /* 0x000000047c7c7c24 */ /* 0x000fe4000f8e02ff */
[----:B------:R-:W-:Y:S01]  /*daf0*/  @!P3 IMAD.MOV R126, RZ, RZ, -R126 ;  /* 0x000000ffff7eb224 */ /* 0x000fe200078e0a7e */
[----:B---3--:R-:W-:Y:S02]  /*db00*/  ISETP.GE.AND P6, PT, R6, RZ, PT ;  /* 0x000000ff0600720c */ /* 0x008fe40003fc6270 */
[----:B------:R-:W3:Y:S01]  /*db10*/  LDL R6, [R1+0x990] ;  /* 0x0009900001067983 */ /* 0x000ee20000100800 */
[----:B------:R-:W-:Y:S01]  /*db20*/  @!P4 IMAD.IADD R128, R128, 0x1, -R72 ;  /* 0x000000018080c824 */ /* 0x000fe200078e0a48 */
[----:B------:R-:W-:Y:S02]  /*db30*/  ISETP.GT.U32.AND P3, PT, R72, R129, PT ;  /* 0x000000814800720c */ /* 0x000fe40003f64070 */
[----:B------:R-:W-:-:S02]  /*db40*/  LEA R148, P5, R124, R69, 0x1 ;  /* 0x000000457c947211 */ /* 0x000fc400078a08ff */
[----:B------:R-:W-:Y:S02]  /*db50*/  ISETP.GT.U32.AND P4, PT, R72, R128, PT ;  /* 0x000000804800720c */ /* 0x000fe40003f84070 */
[----:B------:R-:W-:Y:S02]  /*db60*/  LEA.HI.X.SX32 R147, R124, R68, 0x1, P5 ;  /* 0x000000447c937211 */ /* 0x000fe400028f0eff */
[----:B------:R-:W-:Y:S02]  /*db70*/  ISETP.GT.U32.AND P5, PT, R72, R127, PT ;  /* 0x0000007f4800720c */ /* 0x000fe40003fa4070 */
[----:B------:R-:W-:Y:S01]  /*db80*/  SEL R126, R75, R126, !P1 ;  /* 0x0000007e4b7e7207 */ /* 0x000fe20004800000 */
[----:B0-----:R-:W-:Y:S01]  /*db90*/  @P0 IMAD.MOV.U32 R4, RZ, RZ, R148 ;  /* 0x000000ffff040224 */ /* 0x001fe200078e0094 */
[----:B------:R-:W-:Y:S01]  /*dba0*/  PRMT R94, RZ, 0x7610, R94 ;  /* 0x00007610ff5e7816 */ /* 0x000fe2000000005e */
[----:B------:R-:W-:Y:S02]  /*dbb0*/  @P0 IMAD.MOV.U32 R5, RZ, RZ, R147 ;  /* 0x000000ffff050224 */ /* 0x000fe400078e0093 */
[----:B------:R-:W-:-:S02]  /*dbc0*/  @!P3 IMAD.IADD R129, R129, 0x1, -R72 ;  /* 0x000000018181b824 */ /* 0x000fc400078e0a48 */
[----:B-1----:R-:W-:Y:S01]  /*dbd0*/  IMAD R126, R126, UR5, RZ ;  /* 0x000000057e7e7c24 */ /* 0x002fe2000f8e02ff */
[----:B------:R0:W3:Y:S01]  /*dbe0*/  @P0 LDG.E.U16 R94, desc[UR20][R4.64] ;  /* 0x00000014045e0981 */ /* 0x0000e2000c1e1500 */
[----:B------:R-:W-:Y:S01]  /*dbf0*/  PRMT R93, RZ, 0x7610, R93 ;  /* 0x00007610ff5d7816 */ /* 0x000fe2000000005d */
[----:B------:R-:W-:Y:S01]  /*dc00*/  @!P4 IMAD.IADD R128, R128, 0x1, -R72 ;  /* 0x000000018080c824 */ /* 0x000fe200078e0a48 */
[----:B------:R-:W-:Y:S01]  /*dc10*/  PRMT R92, RZ, 0x7610, R92 ;  /* 0x00007610ff5c7816 */ /* 0x000fe2000000005c */
[----:B------:R-:W-:Y:S01]  /*dc20*/  @!P5 IMAD.IADD R127, R127, 0x1, -R72 ;  /* 0x000000017f7fd824 */ /* 0x000fe200078e0a48 */
[----:B------:R-:W-:Y:S01]  /*dc30*/  LEA R8, P4, R126, R69, 0x1 ;  /* 0x000000457e087211 */ /* 0x000fe200078808ff */
[----:B------:R-:W1:Y:S01]  /*dc40*/  LDCU UR5, c[0x0][0x3b0] ;  /* 0x00007600ff0577ac */ /* 0x000e620008000800 */
[----:B----4-:R-:W-:Y:S01]  /*dc50*/  ISETP.GE.AND P3, PT, R43, RZ, PT ;  /* 0x000000ff2b00720c */ /* 0x010fe20003f66270 */
[----:B0-----:R-:W-:Y:S02]  /*dc60*/  @P0 IMAD.MOV.U32 R4, RZ, RZ, R164 ;  /* 0x000000ffff040224 */ /* 0x001fe400078e00a4 */
[----:B------:R-:W-:-:S02]  /*dc70*/  @P0 IMAD.MOV.U32 R5, RZ, RZ, R163 ;  /* 0x000000ffff050224 */ /* 0x000fc400078e00a3 */
[----:B------:R-:W-:Y:S01]  /*dc80*/  @!P6 IMAD.MOV R127, RZ, RZ, -R127 ;  /* 0x000000ffff7fe224 */ /* 0x000fe200078e0a7f */
[----:B------:R-:W-:Y:S02]  /*dc90*/  ISETP.GT.U32.AND P6, PT, R72, R130, PT ;  /* 0x000000824800720c */ /* 0x000fe40003fc4070 */
[----:B------:R0:W4:Y:S02]  /*dca0*/  @P0 LDG.E.U16 R93, desc[UR20][R4.64] ;  /* 0x00000014045d0981 */ /* 0x000124000c1e1500 */
[----:B------:R-:W-:Y:S02]  /*dcb0*/  SEL R127, R75, R127, !P1 ;  /* 0x0000007f4b7f7207 */ /* 0x000fe40004800000 */
[----:B------:R-:W-:Y:S01]  /*dcc0*/  STL [R1+0x38], R8 ;  /* 0x0000380801007387 */ /* 0x000fe20000100800 */
[----:B------:R-:W-:Y:S01]  /*dcd0*/  @!P3 IMAD.MOV R128, RZ, RZ, -R128 ;  /* 0x000000ffff80b224 */ /* 0x000fe200078e0a80 */
[----:B0-----:R-:W-:Y:S02]  /*dce0*/  LEA.HI.X.SX32 R4, R126, R68, 0x1, P4 ;  /* 0x000000447e047211 */ /* 0x001fe400020f0eff */
[----:B--2---:R-:W-:-:S03]  /*dcf0*/  ISETP.GE.AND P3, PT, R7, RZ, PT ;  /* 0x000000ff0700720c */ /* 0x004fc60003f66270 */
[----:B------:R0:W-:Y:S01]  /*dd00*/  STL [R1+0x34], R4 ;  /* 0x0000340401007387 */ /* 0x0001e20000100800 */
[----:B------:R-:W-:-:S03]  /*dd10*/  @P0 IMAD.MOV.U32 R5, RZ, RZ, R4 ;  /* 0x000000ffff050224 */ /* 0x000fc600078e0004 */
[----:B------:R-:W2:Y:S01]  /*dd20*/  LDL R7, [R1+0x9b8] ;  /* 0x0009b80001077983 */ /* 0x000ea20000100800 */
[----:B------:R-:W-:Y:S02]  /*dd30*/  IMAD R127, R127, UR7, RZ ;  /* 0x000000077f7f7c24 */ /* 0x000fe4000f8e02ff */
[----:B------:R-:W-:Y:S01]  /*dd40*/  @!P6 IMAD.IADD R130, R130, 0x1, -R72 ;  /* 0x000000018282e824 */ /* 0x000fe200078e0a48 */
[----:B------:R-:W-:Y:S01]  /*dd50*/  ISETP.GT.U32.AND P4, PT, R72, R129, PT ;  /* 0x000000814800720c */ /* 0x000fe20003f84070 */
[----:B------:R-:W1:Y:S01]  /*dd60*/  LDCU UR7, c[0x0][0x3b0] ;  /* 0x00007600ff0777ac */ /* 0x000e620008000800 */
[----:B0-----:R-:W-:-:S05]  /*dd70*/  @P0 IMAD.MOV.U32 R4, RZ, RZ, R8 ;  /* 0x000000ffff040224 */ /* 0x001fca00078e0008 */
[----:B------:R0:W4:Y:S02]  /*dd80*/  @P0 LDG.E.U16 R92, desc[UR20][R4.64] ;  /* 0x00000014045c0981 */ /* 0x000124000c1e1500 */
[----:B0-----:R-:W-:-:S04]  /*dd90*/  LEA R4, P6, R127, R69, 0x1 ;  /* 0x000000457f047211 */ /* 0x001fc800078c08ff */
[----:B------:R-:W-:Y:S01]  /*dda0*/  LEA.HI.X.SX32 R5, R127, R68, 0x1, P6 ;  /* 0x000000447f057211 */ /* 0x000fe200030f0eff */
[----:B------:R0:W-:Y:S04]  /*ddb0*/  STL [R1+0x78], R4 ;  /* 0x0000780401007387 */ /* 0x0001e80000100800 */
[----:B------:R-:W-:Y:S04]  /*ddc0*/  STL [R1+0x74], R5 ;  /* 0x0000740501007387 */ /* 0x000fe80000100800 */
[----:B------:R-:W4:Y:S01]  /*ddd0*/  LDL R8, [R1+0x9e8] ;  /* 0x0009e80001087983 */ /* 0x000f220000100800 */
[----:B------:R-:W-:Y:S01]  /*dde0*/  SEL R128, R75, R128, !P1 ;  /* 0x000000804b807207 */ /* 0x000fe20004800000 */
[----:B------:R-:W-:-:S04]  /*ddf0*/  @!P4 IMAD.IADD R129, R129, 0x1, -R72 ;  /* 0x000000018181c824 */ /* 0x000fc800078e0a48 */
[----:B-1----:R-:W-:Y:S01]  /*de00*/  IMAD R128, R128, UR5, RZ ;  /* 0x0000000580807c24 */ /* 0x002fe2000f8e02ff */
[----:B------:R-:W-:Y:S01]  /*de10*/  PRMT R91, RZ, 0x7610, R91 ;  /* 0x00007610ff5b7816 */ /* 0x000fe2000000005b */
[----:B------:R-:W-:Y:S01]  /*de20*/  @!P3 IMAD.MOV R129, RZ, RZ, -R129 ;  /* 0x000000ffff81b224 */ /* 0x000fe200078e0a81 */
[----:B------:R-:W-:Y:S01]  /*de30*/  ISETP.GT.U32.AND P5, PT, R72, R131, PT ;  /* 0x000000834800720c */ /* 0x000fe20003fa4070 */
[----:B------:R-:W1:Y:S03]  /*de40*/  LDCU UR5, c[0x0][0x3b0] ;  /* 0x00007600ff0577ac */ /* 0x000e660008000800 */
[----:B------:R0:W4:Y:S01]  /*de50*/  @P0 LDG.E.U16 R91, desc[UR20][R4.64] ;  /* 0x00000014045b0981 */ /* 0x000122000c1e1500 */
[----:B---3--:R-:W-:Y:S02]  /*de60*/  ISETP.GE.AND P4, PT, R6, RZ, PT ;  /* 0x000000ff0600720c */ /* 0x008fe40003f86270 */
[----:B------:R-:W-:-:S04]  /*de70*/  LEA R6, P3, R128, R69, 0x1 ;  /* 0x0000004580067211 */ /* 0x000fc800078608ff */
[----:B------:R-:W-:Y:S01]  /*de80*/  LEA.HI.X.SX32 R43, R128, R68, 0x1, P3 ;  /* 0x00000044802b7211 */ /* 0x000fe200018f0eff */
[----:B------:R3:W-:Y:S01]  /*de90*/  STL [R1+0xb8], R6 ;  /* 0x0000b80601007387 */ /* 0x0007e20000100800 */
[----:B0-----:R-:W-:-:S03]  /*dea0*/  @P0 IMAD.MOV.U32 R4, RZ, RZ, R6 ;  /* 0x000000ffff040224 */ /* 0x001fc600078e0006 */
[----:B------:R0:W-:Y:S04]  /*deb0*/  STL [R1+0xb4], R43 ;  /* 0x0000b42b01007387 */ /* 0x0001e80000100800 */
[----:B---3--:R-:W3:Y:S01]  /*dec0*/  LDL R6, [R1+0xa18] ;  /* 0x000a180001067983 */ /* 0x008ee20000100800 */
[----:B------:R-:W-:-:S05]  /*ded0*/  @!P5 IMAD.IADD R131, R131, 0x1, -R72 ;  /* 0x000000018383d824 */ /* 0x000fca00078e0a48 */
[C---:B------:R-:W-:Y:S02]  /*dee0*/  ISETP.GT.U32.AND P5, PT, R72.reuse, R131, PT ;  /* 0x000000834800720c */ /* 0x040fe40003fa4070 */
[----:B------:R-:W-:-:S11]  /*def0*/  ISETP.GT.U32.AND P6, PT, R72, R130, PT ;  /* 0x000000824800720c */ /* 0x000fd60003fc4070 */
[----:B------:R-:W-:Y:S01]  /*df00*/  @!P5 IMAD.IADD R131, R131, 0x1, -R72 ;  /* 0x000000018383d824 */ /* 0x000fe200078e0a48 */
[----:B------:R-:W-:-:S03]  /*df10*/  ISETP.GT.U32.AND P5, PT, R72, R133, PT ;  /* 0x000000854800720c */ /* 0x000fc60003fa4070 */
[----:B------:R-:W-:Y:S01]  /*df20*/  @!P4 IMAD.MOV R131, RZ, RZ, -R131 ;  /* 0x000000ffff83c224 */ /* 0x000fe200078e0a83 */
[C---:B------:R-:W-:Y:S01]  /*df30*/  SEL R129, R75.reuse, R129, !P1 ;  /* 0x000000814b817207 */ /* 0x040fe20004800000 */
[----:B------:R-:W-:Y:S01]  /*df40*/  @P0 IMAD.MOV.U32 R5, RZ, RZ, R43 ;  /* 0x000000ffff050224 */ /* 0x000fe200078e002b */
[----:B------:R-:W-:Y:S02]  /*df50*/  PRMT R90, RZ, 0x7610, R90 ;  /* 0x00007610ff5a7816 */ /* 0x000fe4000000005a */
[----:B------:R-:W-:-:S05]  /*df60*/  SEL R131, R75, R131, !P1 ;  /* 0x000000834b837207 */ /* 0x000fca0004800000 */
[----:B------:R-:W-:Y:S01]  /*df70*/  @!P5 IMAD.IADD R133, R133, 0x1, -R72 ;  /* 0x000000018585d824 */ /* 0x000fe200078e0a48 */
[----:B------:R0:W3:Y:S01]  /*df80*/  @P0 LDG.E.U16 R90, desc[UR20][R4.64] ;  /* 0x00000014045a0981 */ /* 0x0000e2000c1e1500 */
[----:B--2---:R-:W-:-:S03]  /*df90*/  ISETP.GE.AND P5, PT, R7, RZ, PT ;  /* 0x000000ff0700720c */ /* 0x004fc60003fa6270 */
[----:B------:R-:W-:Y:S01]  /*dfa0*/  ISETP.GT.U32.AND P4, PT, R72, R133, PT ;  /* 0x000000854800720c */ /* 0x000fe20003f84070 */
[----:B------:R-:W-:Y:S01]  /*dfb0*/  IMAD R129, R129, UR11, RZ ;  /* 0x0000000b81817c24 */ /* 0x000fe2000f8e02ff */
[----:B------:R-:W-:Y:S01]  /*dfc0*/  PRMT R89, RZ, 0x7610, R89 ;  /* 0x00007610ff597816 */ /* 0x000fe20000000059 */
[----:B------:R-:W-:Y:S01]  /*dfd0*/  @!P6 IMAD.IADD R130, R130, 0x1, -R72 ;  /* 0x000000018282e824 */ /* 0x000fe200078e0a48 */
[----:B------:R-:W-:Y:S01]  /*dfe0*/  ISETP.GT.U32.AND P3, PT, R72, R134, PT ;  /* 0x000000864800720c */ /* 0x000fe20003f64070 */
[----:B-1----:R-:W-:Y:S01]  /*dff0*/  IMAD R131, R131, UR5, RZ ;  /* 0x0000000583837c24 */ /* 0x002fe2000f8e02ff */
[-C--:B0-----:R-:W-:Y:S01]  /*e000*/  LEA R4, P6, R129, R69.reuse, 0x1 ;  /* 0x0000004581047211 */ /* 0x081fe200078c08ff */
[----:B------:R-:W0:Y:S03]  /*e010*/  LDCU UR5, c[0x0][0x3b0] ;  /* 0x00007600ff0577ac */ /* 0x000e260008000800 */
[----:B------:R-:W-:Y:S01]  /*e020*/  @!P5 IMAD.MOV R130, RZ, RZ, -R130 ;  /* 0x000000ffff82d224 */ /* 0x000fe200078e0a82 */
[----:B------:R-:W-:-:S02]  /*e030*/  LEA R7, P5, R131, R69, 0x1 ;  /* 0x0000004583077211 */ /* 0x000fc400078a08ff */
[----:B------:R-:W-:Y:S01]  /*e040*/  @!P4 IMAD.IADD R133, R133, 0x1, -R72 ;  /* 0x000000018585c824 */ /* 0x000fe200078e0a48 */
[----:B------:R1:W-:Y:S01]  /*e050*/  STL [R1+0xf8], R4 ;  /* 0x0000f80401007387 */ /* 0x0003e20000100800 */
[----:B------:R-:W-:Y:S01]  /*e060*/  PRMT R88, RZ, 0x7610, R88 ;  /* 0x00007610ff587816 */ /* 0x000fe20000000058 */
[----:B------:R-:W2:Y:S02]  /*e070*/  LDCU UR11, c[0x0][0x3b0] ;  /* 0x00007600ff0b77ac */ /* 0x000ea40008000800 */
[----:B------:R-:W-:Y:S01]  /*e080*/  STL [R1+0x158], R7 ;  /* 0x0001580701007387 */ /* 0x000fe20000100800 */
[-C--:B------:R-:W-:Y:S02]  /*e090*/  LEA.HI.X.SX32 R5, R129, R68.reuse, 0x1, P6 ;  /* 0x0000004481057211 */ /* 0x080fe400030f0eff */
[----:B------:R-:W-:Y:S02]  /*e0a0*/  LEA.HI.X.SX32 R43, R131, R68, 0x1, P5 ;  /* 0x00000044832b7211 */ /* 0x000fe400028f0eff */
[----:B------:R-:W-:Y:S01]  /*e0b0*/  SEL R130, R75, R130, !P1 ;  /* 0x000000824b827207 */ /* 0x000fe20004800000 */
[----:B------:R1:W2:Y:S01]  /*e0c0*/  @P0 LDG.E.U16 R89, desc[UR20][R4.64] ;  /* 0x0000001404590981 */ /* 0x0002a2000c1e1500 */
[----:B----4-:R-:W-:-:S03]  /*e0d0*/  ISETP.GE.AND P4, PT, R8, RZ, PT ;  /* 0x000000ff0800720c */ /* 0x010fc60003f86270 */
[----:B------:R-:W4:Y:S01]  /*e0e0*/  LDL R8, [R1+0x9d4] ;  /* 0x0009d40001087983 */ /* 0x000f220000100800 */
[----:B-1----:R-:W-:-:S03]  /*e0f0*/  @P0 IMAD.MOV.U32 R4, RZ, RZ, R7 ;  /* 0x000000ffff040224 */ /* 0x002fc600078e0007 */
[----:B------:R1:W-:Y:S01]  /*e100*/  STL [R1+0xf4], R5 ;  /* 0x0000f40501007387 */ /* 0x0003e20000100800 */
[----:B------:R-:W-:Y:S02]  /*e110*/  IMAD R130, R130, UR7, RZ ;  /* 0x0000000782827c24 */ /* 0x000fe4000f8e02ff */
[----:B------:R-:W-:Y:S02]  /*e120*/  @!P3 IMAD.IADD R134, R134, 0x1, -R72 ;  /* 0x000000018686b824 */ /* 0x000fe400078e0a48 */
[----:B-1----:R-:W-:Y:S02]  /*e130*/  @P0 IMAD.MOV.U32 R5, RZ, RZ, R43 ;  /* 0x000000ffff050224 */ /* 0x002fe400078e002b */
[----:B------:R-:W-:Y:S01]  /*e140*/  @!P4 IMAD.MOV R133, RZ, RZ, -R133 ;  /* 0x000000ffff85c224 */ /* 0x000fe200078e0a85 */
[----:B------:R-:W-:Y:S01]  /*e150*/  STL [R1+0x154], R43 ;  /* 0x0001542b01007387 */ /* 0x000fe20000100800 */
[----:B------:R-:W-:Y:S01]  /*e160*/  PRMT R87, RZ, 0x7610, R87 ;  /* 0x00007610ff577816 */ /* 0x000fe20000000057 */
[----:B------:R-:W1:Y:S02]  /*e170*/  LDCU UR7, c[0x0][0x3b0] ;  /* 0x00007600ff0777ac */ /* 0x000e640008000800 */
[----:B------:R0:W2:Y:S01]  /*e180*/  @P0 LDG.E.U16 R88, desc[UR20][R4.64] ;  /* 0x0000001404580981 */ /* 0x0000a2000c1e1500 */
[----:B------:R-:W-:-:S03]  /*e190*/  ISETP.GT.U32.AND P3, PT, R72, R134, PT ;  /* 0x000000864800720c */ /* 0x000fc60003f64070 */
[----:B------:R-:W2:Y:S01]  /*e1a0*/  LDL R44, [R1+0x994] ;  /* 0x00099400012c7983 */ /* 0x000ea20000100800 */
[----:B0-----:R-:W-:-:S04]  /*e1b0*/  LEA R4, P4, R130, R69, 0x1 ;  /* 0x0000004582047211 */ /* 0x001fc800078808ff */
[----:B------:R-:W-:Y:S01]  /*e1c0*/  LEA.HI.X.SX32 R5, R130, R68, 0x1, P4 ;  /* 0x0000004482057211 */ /* 0x000fe200020f0eff */
[----:B------:R0:W-:Y:S04]  /*e1d0*/  STL [R1+0x198], R4 ;  /* 0x0001980401007387 */ /* 0x0001e80000100800 */
[----:B------:R0:W-:Y:S01]  /*e1e0*/  STL [R1+0x194], R5 ;  /* 0x0001940501007387 */ /* 0x0001e20000100800 */
[----:B------:R-:W-:Y:S01]  /*e1f0*/  SEL R133, R75, R133, !P1 ;  /* 0x000000854b857207 */ /* 0x000fe20004800000 */
[----:B------:R-:W-:Y:S02]  /*e200*/  @!P3 IMAD.IADD R134, R134, 0x1, -R72 ;  /* 0x000000018686b824 */ /* 0x000fe400078e0a48 */
[----:B------:R0:W2:Y:S02]  /*e210*/  @P0 LDG.E.U16 R87, desc[UR20][R4.64] ;  /* 0x0000001404570981 */ /* 0x0000a4000c1e1500 */
[----:B------:R-:W-:Y:S01]  /*e220*/  IMAD R133, R133, UR12, RZ ;  /* 0x0000000c85857c24 */ /* 0x000fe2000f8e02ff */
[----:B---3--:R-:W-:Y:S01]  /*e230*/  ISETP.GE.AND P5, PT, R6, RZ, PT ;  /* 0x000000ff0600720c */ /* 0x008fe20003fa6270 */
[----:B------:R-:W3:Y:S01]  /*e240*/  LDCU UR12, c[0x0][0x3b0] ;  /* 0x00007600ff0c77ac */ /* 0x000ee20008000800 */
[----:B------:R-:W3:Y:S11]  /*e250*/  LDL R6, [R1+0x94c] ;  /* 0x00094c0001067983 */ /* 0x000ef60000100800 */
[----:B------:R-:W-:Y:S01]  /*e260*/  @!P5 IMAD.MOV R134, RZ, RZ, -R134 ;  /* 0x000000ffff86d224 */ /* 0x000fe200078e0a86 */
[----:B------:R-:W-:-:S04]  /*e270*/  LEA R7, P5, R133, R69, 0x1 ;  /* 0x0000004585077211 */ /* 0x000fc800078a08ff */
[----:B0-----:R-:W-:Y:S01]  /*e280*/  LEA.HI.X.SX32 R4, R133, R68, 0x1, P5 ;  /* 0x0000004485047211 */ /* 0x001fe200028f0eff */
[----:B------:R-:W-:Y:S04]  /*e290*/  STL [R1+0x1d8], R7 ;  /* 0x0001d80701007387 */ /* 0x000fe80000100800 */
[----:B------:R0:W-:Y:S01]  /*e2a0*/  STL [R1+0x1d4], R4 ;  /* 0x0001d40401007387 */ /* 0x0001e20000100800 */
[----:B------:R-:W-:Y:S02]  /*e2b0*/  @P0 IMAD.MOV.U32 R5, RZ, RZ, R4 ;  /* 0x000000ffff050224 */ /* 0x000fe400078e0004 */
[----:B0-----:R-:W-:Y:S02]  /*e2c0*/  @P0 IMAD.MOV.U32 R4, RZ, RZ, R7 ;  /* 0x000000ffff040224 */ /* 0x001fe400078e0007 */
[----:B------:R-:W3:Y:S01]  /*e2d0*/  LDL R7, [R1+0x904] ;  /* 0x0009040001077983 */ /* 0x000ee20000100800 */
[----:B------:R-:W-:-:S02]  /*e2e0*/  ISETP.GT.U32.AND P6, PT, R72, R135, PT ;  /* 0x000000874800720c */ /* 0x000fc40003fc4070 */
[C---:B------:R-:W-:Y:S02]  /*e2f0*/  ISETP.GT.U32.AND P3, PT, R72.reuse, R136, PT ;  /* 0x000000884800720c */ /* 0x040fe40003f64070 */
[----:B------:R-:W-:-:S09]  /*e300*/  ISETP.GT.U32.AND P4, PT, R72, R137, PT ;  /* 0x000000894800720c */ /* 0x000fd20003f84070 */
[--C-:B------:R-:W-:Y:S02]  /*e310*/  @!P6 IMAD.IADD R135, R135, 0x1, -R72.reuse ;  /* 0x000000018787e824 */ /* 0x100fe400078e0a48 */
[----:B------:R-:W-:-:S03]  /*e320*/  @!P3 IMAD.IADD R136, R136, 0x1, -R72 ;  /* 0x000000018888b824 */ /* 0x000fc600078e0a48 */
[----:B------:R-:W-:Y:S02]  /*e330*/  ISETP.GT.U32.AND P6, PT, R72, R135, PT ;  /* 0x000000874800720c */ /* 0x000fe40003fc4070 */
[----:B------:R-:W-:Y:S01]  /*e340*/  SEL R134, R75, R134, !P1 ;  /* 0x000000864b867207 */ /* 0x000fe20004800000 */
[----:B------:R-:W-:-:S04]  /*e350*/  @!P4 IMAD.IADD R137, R137, 0x1, -R72 ;  /* 0x000000018989c824 */ /* 0x000fc800078e0a48 */
[----:B------:R-:W-:Y:S01]  /*e360*/  IMAD R134, R134, UR5, RZ ;  /* 0x0000000586867c24 */ /* 0x000fe2000f8e02ff */
[----:B------:R-:W-:Y:S01]  /*e370*/  ISETP.GT.U32.AND P5, PT, R72, R136, PT ;  /* 0x000000884800720c */ /* 0x000fe20003fa4070 */
[----:B------:R-:W0:Y:S04]  /*e380*/  LDCU UR5, c[0x0][0x3b0] ;  /* 0x00007600ff0577ac */ /* 0x000e280008000800 */
[----:B------:R-:W-:Y:S01]  /*e390*/  @!P6 IMAD.IADD R135, R135, 0x1, -R72 ;  /* 0x000000018787e824 */ /* 0x000fe200078e0a48 */
[----:B----4-:R-:W-:Y:S02]  /*e3a0*/  ISETP.GE.AND P3, PT, R8, RZ, PT ;  /* 0x000000ff0800720c */ /* 0x010fe40003f66270 */
[----:B------:R-:W-:Y:S02]  /*e3b0*/  LEA R8, P6, R134, R69, 0x1 ;  /* 0x0000004586087211 */ /* 0x000fe400078c08ff */
[----:B------:R-:W-:-:S02]  /*e3c0*/  ISETP.GT.U32.AND P4, PT, R72, R137, PT ;  /* 0x000000894800720c */ /* 0x000fc40003f84070 */
[----:B------:R-:W-:Y:S02]  /*e3d0*/  PRMT R86, RZ, 0x7610, R86 ;  /* 0x00007610ff567816 */ /* 0x000fe40000000056 */
[----:B------:R-:W-:Y:S02]  /*e3e0*/  LEA.HI.X.SX32 R43, R134, R68, 0x1, P6 ;  /* 0x00000044862b7211 */ /* 0x000fe400030f0eff */
[----:B------:R-:W-:Y:S02]  /*e3f0*/  PRMT R85, RZ, 0x7610, R85 ;  /* 0x00007610ff557816 */ /* 0x000fe40000000055 */
[----:B------:R4:W3:Y:S01]  /*e400*/  @P0 LDG.E.U16 R86, desc[UR20][R4.64] ;  /* 0x0000001404560981 */ /* 0x0008e2000c1e1500 */
[----:B------:R-:W-:Y:S01]  /*e410*/  @!P3 IMAD.MOV R135, RZ, RZ, -R135 ;  /* 0x000000ffff87b224 */ /* 0x000fe200078e0a87 */
[----:B------:R-:W-:-:S04]  /*e420*/  ISETP.GT.U32.AND P3, PT, R72, R138, PT ;  /* 0x0000008a4800720c */ /* 0x000fc80003f64070 */
[----:B------:R-:W-:Y:S01]  /*e430*/  SEL R135, R75, R135, !P1 ;  /* 0x000000874b877207 */ /* 0x000fe20004800000 */
[----:B----4-:R-:W-:Y:S02]  /*e440*/  @P0 IMAD.MOV.U32 R4, RZ, RZ, R8 ;  /* 0x000000ffff040224 */ /* 0x010fe400078e0008 */
[----:B------:R-:W-:Y:S01]  /*e450*/  @P0 IMAD.MOV.U32 R5, RZ, RZ, R43 ;  /* 0x000000ffff050224 */ /* 0x000fe200078e002b */
[----:B--2---:R-:W-:Y:S01]  /*e460*/  ISETP.GE.AND P6, PT, R44, RZ, PT ;  /* 0x000000ff2c00720c */ /* 0x004fe20003fc6270 */
[----:B-1----:R-:W-:Y:S02]  /*e470*/  IMAD R135, R135, UR7, RZ ;  /* 0x0000000787877c24 */ /* 0x002fe4000f8e02ff */
[--C-:B------:R-:W-:Y:S01]  /*e480*/  @!P5 IMAD.IADD R136, R136, 0x1, -R72.reuse ;  /* 0x000000018888d824 */ /* 0x100fe200078e0a48 */
[----:B------:R1:W2:Y:S01]  /*e490*/  @P0 LDG.E.U16 R85, desc[UR20][R4.64] ;  /* 0x0000001404550981 */ /* 0x0002a2000c1e1500 */
[--C-:B------:R-:W-:Y:S01]  /*e4a0*/  @!P4 IMAD.IADD R137, R137, 0x1, -R72.reuse ;  /* 0x000000018989c824 */ /* 0x100fe200078e0a48 */
[----:B------:R-:W4:Y:S01]  /*e4b0*/  LDCU UR7, c[0x0][0x3b0] ;  /* 0x00007600ff0777ac */ /* 0x000f220008000800 */
[----:B------:R-:W-:Y:S01]  /*e4c0*/  @!P3 IMAD.IADD R138, R138, 0x1, -R72 ;  /* 0x000000018a8ab824 */ /* 0x000fe200078e0a48 */
[----:B------:R-:W-:Y:S01]  /*e4d0*/  STL [R1+0x218], R8 ;  /* 0x0002180801007387 */ /* 0x000fe20000100800 */
[----:B-1----:R-:W-:-:S03]  /*e4e0*/  LEA R4, P4, R135, R69, 0x1 ;  /* 0x0000004587047211 */ /* 0x002fc600078808ff */
[----:B------:R1:W-:Y:S01]  /*e4f0*/  STL [R1+0x214], R43 ;  /* 0x0002142b01007387 */ /* 0x0003e20000100800 */
[----:B------:R-:W-:Y:S01]  /*e500*/  LEA.HI.X.SX32 R5, R135, R68, 0x1, P4 ;  /* 0x0000004487057211 */ /* 0x000fe200020f0eff */
[----:B------:R-:W-:Y:S01]  /*e510*/  @!P6 IMAD.MOV R136, RZ, RZ, -R136 ;  /* 0x000000ffff88e224 */ /* 0x000fe200078e0a88 */
[----:B------:R-:W-:Y:S01]  /*e520*/  ISETP.GT.U32.AND P6, PT, R72, R138, PT ;  /* 0x0000008a4800720c */ /* 0x000fe20003fc4070 */
[----:B-1----:R-:W2:Y:S04]  /*e530*/  LDL R43, [R1+0x8ac] ;  /* 0x0008ac00012b7983 */ /* 0x002ea80000100800 */
[----:B------:R1:W-:Y:S01]  /*e540*/  STL [R1+0x258], R4 ;  /* 0x0002580401007387 */ /* 0x0003e20000100800 */
[----:B------:R-:W-:-:S03]  /*e550*/  SEL R136, R75, R136, !P1 ;  /* 0x000000884b887207 */ /* 0x000fc60004800000 */
[----:B------:R1:W-:Y:S01]  /*e560*/  STL [R1+0x254], R5 ;  /* 0x0002540501007387 */ /* 0x0003e20000100800 */
[----:B------:R-:W-:Y:S01]  /*e570*/  PRMT R84, RZ, 0x7610, R84 ;  /* 0x00007610ff547816 */ /* 0x000fe20000000054 */
[----:B0-----:R-:W-:Y:S01]  /*e580*/  IMAD R136, R136, UR5, RZ ;  /* 0x0000000588887c24 */ /* 0x001fe2000f8e02ff */
[----:B------:R-:W-:Y:S01]  /*e590*/  PRMT R83, RZ, 0x7610, R83 ;  /* 0x00007610ff537816 */ /* 0x000fe20000000053 */
[----:B------:R-:W-:Y:S01]  /*e5a0*/  @!P6 IMAD.IADD R138, R138, 0x1, -R72 ;  /* 0x000000018a8ae824 */ /* 0x000fe200078e0a48 */
[----:B---3--:R-:W-:Y:S02]  /*e5b0*/  ISETP.GE.AND P5, PT, R6, RZ, PT ;  /* 0x000000ff0600720c */ /* 0x008fe40003fa6270 */
[----:B------:R1:W3:Y:S01]  /*e5c0*/  @P0 LDG.E.U16 R84, desc[UR20][R4.64] ;  /* 0x0000001404540981 */ /* 0x0002e2000c1e1500 */
[----:B------:R-:W-:Y:S01]  /*e5d0*/  ISETP.GT.U32.AND P4, PT, R72, R119, PT ;  /* 0x000000774800720c */ /* 0x000fe20003f84070 */
[----:B------:R-:W0:Y:S02]  /*e5e0*/  LDCU UR5, c[0x0][0x3b0] ;  /* 0x00007600ff0577ac */ /* 0x000e240008000800 */
[----:B------:R-:W3:Y:S07]  /*e5f0*/  LDL R6, [R1+0x85c] ;  /* 0x00085c0001067983 */ /* 0x000eee0000100800 */
[----:B------:R-:W-:-:S05]  /*e600*/  @!P5 IMAD.MOV R137, RZ, RZ, -R137 ;  /* 0x000000ffff89d224 */ /* 0x000fca00078e0a89 */
[----:B------:R-:W-:Y:S02]  /*e610*/  SEL R137, R75, R137, !P1 ;  /* 0x000000894b897207 */ /* 0x000fe40004800000 */
[----:B-1----:R-:W-:-:S03]  /*e620*/  LEA R4, P6, R136, R69, 0x1 ;  /* 0x0000004588047211 */ /* 0x002fc600078c08ff */
[----:B----4-:R-:W-:Y:S01]  /*e630*/  IMAD R137, R137, UR7, RZ ;  /* 0x0000000789897c24 */ /* 0x010fe2000f8e02ff */
[-C--:B------:R-:W-:Y:S01]  /*e640*/  LEA.HI.X.SX32 R5, R136, R68.reuse, 0x1, P6 ;  /* 0x0000004488057211 */ /* 0x080fe200030f0eff */
[----:B------:R-:W-:Y:S01]  /*e650*/  STL [R1+0x298], R4 ;  /* 0x0002980401007387 */ /* 0x000fe20000100800 */
[----:B------:R-:W-:Y:S01]  /*e660*/  ISETP.GT.U32.AND P3, PT, R72, R139, PT ;  /* 0x0000008b4800720c */ /* 0x000fe20003f64070 */
[----:B------:R-:W-:Y:S01]  /*e670*/  @!P4 IMAD.IADD R119, R119, 0x1, -R72 ;  /* 0x000000017777c824 */ /* 0x000fe200078e0a48 */
[----:B------:R-:W-:Y:S02]  /*e680*/  PRMT R82, RZ, 0x7610, R82 ;  /* 0x00007610ff527816 */ /* 0x000fe40000000052 */
[----:B------:R-:W-:Y:S01]  /*e690*/  ISETP.GE.AND P5, PT, R7, RZ, PT ;  /* 0x000000ff0700720c */ /* 0x000fe20003fa6270 */
[----:B------:R1:W4:Y:S01]  /*e6a0*/  @P0 LDG.E.U16 R83, desc[UR20][R4.64] ;  /* 0x0000001404530981 */ /* 0x000322000c1e1500 */
[C---:B------:R-:W-:Y:S01]  /*e6b0*/  LEA R7, P6, R137.reuse, R69, 0x1 ;  /* 0x0000004589077211 */ /* 0x040fe200078c08ff */
[----:B------:R-:W0:Y:S03]  /*e6c0*/  LDCU UR7, c[0x0][0x3b0] ;  /* 0x00007600ff0777ac */ /* 0x000e260008000800 */
[----:B------:R-:W-:Y:S01]  /*e6d0*/  LEA.HI.X.SX32 R8, R137, R68, 0x1, P6 ;  /* 0x0000004489087211 */ /* 0x000fe200030f0eff */
[----:B------:R1:W-:Y:S04]  /*e6e0*/  STL [R1+0x294], R5 ;  /* 0x0002940501007387 */ /* 0x0003e80000100800 */
[----:B------:R-:W-:Y:S04]  /*e6f0*/  STL [R1+0x2d8], R7 ;  /* 0x0002d80701007387 */ /* 0x000fe80000100800 */
[----:B------:R0:W-:Y:S01]  /*e700*/  STL [R1+0x2d4], R8 ;  /* 0x0002d40801007387 */ /* 0x0001e20000100800 */
[----:B-1----:R-:W-:-:S03]  /*e710*/  @P0 IMAD.MOV.U32 R5, RZ, RZ, R8 ;  /* 0x000000ffff050224 */ /* 0x002fc600078e0008 */
[----:B------:R-:W4:Y:S04]  /*e720*/  LDL R44, [R1+0x890] ;  /* 0x00089000012c7983 */ /* 0x000f280000100800 */
[----:B0-----:R-:W4:Y:S01]  /*e730*/  LDL R8, [R1+0x870] ;  /* 0x0008700001087983 */ /* 0x001f220000100800 */
[----:B------:R-:W-:Y:S01]  /*e740*/  @!P3 IMAD.IADD R139, R139, 0x1, -R72 ;  /* 0x000000018b8bb824 */ /* 0x000fe200078e0a48 */
[C---:B------:R-:W-:Y:S01]  /*e750*/  ISETP.GT.U32.AND P6, PT, R72.reuse, R119, PT ;  /* 0x000000774800720c */ /* 0x040fe20003fc4070 */
[----:B------:R-:W-:Y:S01]  /*e760*/  @!P5 IMAD.MOV R138, RZ, RZ, -R138 ;  /* 0x000000ffff8ad224 */ /* 0x000fe200078e0a8a */
[C---:B------:R-:W-:Y:S02]  /*e770*/  ISETP.GT.U32.AND P3, PT, R72.reuse, R150, PT ;  /* 0x000000964800720c */ /* 0x040fe40003f64070 */
[----:B------:R-:W-:-:S02]  /*e780*/  ISETP.GT.U32.AND P4, PT, R72, R139, PT ;  /* 0x0000008b4800720c */ /* 0x000fc40003f84070 */
[----:B------:R-:W-:Y:S01]  /*e790*/  SEL R138, R75, R138, !P1 ;  /* 0x0000008a4b8a7207 */ /* 0x000fe20004800000 */
[----:B------:R-:W-:Y:S02]  /*e7a0*/  @P0 IMAD.MOV.U32 R4, RZ, RZ, R7 ;  /* 0x000000ffff040224 */ /* 0x000fe400078e0007 */
[----:B------:R-:W4:Y:S02]  /*e7b0*/  LDL R7, [R1+0x8d8] ;  /* 0x0008d80001077983 */ /* 0x000f240000100800 */
[----:B------:R-:W-:Y:S01]  /*e7c0*/  IMAD R138, R138, UR11, RZ ;  /* 0x0000000b8a8a7c24 */ /* 0x000fe2000f8e02ff */
[----:B------:R-:W-:Y:S01]  /*e7d0*/  PRMT R81, RZ, 0x7610, R81 ;  /* 0x00007610ff517816 */ /* 0x000fe20000000051 */
[----:B------:R0:W4:Y:S01]  /*e7e0*/  @P0 LDG.E.U16 R82, desc[UR20][R4.64] ;  /* 0x0000001404520981 */ /* 0x000122000c1e1500 */
[----:B------:R-:W-:Y:S01]  /*e7f0*/  @!P6 IMAD.IADD R119, R119, 0x1, -R72 ;  /* 0x000000017777e824 */ /* 0x000fe200078e0a48 */
[----:B------:R-:W-:Y:S01]  /*e800*/  PRMT R80, RZ, 0x7610, R80 ;  /* 0x00007610ff507816 */ /* 0x000fe20000000050 */
[--C-:B------:R-:W-:Y:S01]  /*e810*/  @!P3 IMAD.IADD R150, R150, 0x1, -R72.reuse ;  /* 0x000000019696b824 */ /* 0x100fe200078e0a48 */
[----:B------:R-:W-:Y:S01]  /*e820*/  PRMT R79, RZ, 0x7610, R79 ;  /* 0x00007610ff4f7816 */ /* 0x000fe2000000004f */
[----:B------:R-:W-:Y:S01]  /*e830*/  @!P4 IMAD.IADD R139, R139, 0x1, -R72 ;  /* 0x000000018b8bc824 */ /* 0x000fe200078e0a48 */
[----:B------:R-:W-:Y:S01]  /*e840*/  ISETP.GT.U32.AND P4, PT, R72, R149, PT ;  /* 0x000000954800720c */ /* 0x000fe20003f84070 */
[----:B------:R-:W1:Y:S01]  /*e850*/  LDCU UR11, c[0x0][0x3b0] ;  /* 0x00007600ff0b77ac */ /* 0x000e620008000800 */
[----:B0-----:R-:W-:-:S04]  /*e860*/  LEA R4, P6, R138, R69, 0x1 ;  /* 0x000000458a047211 */ /* 0x001fc800078c08ff */
[----:B------:R-:W-:Y:S01]  /*e870*/  LEA.HI.X.SX32 R5, R138, R68, 0x1, P6 ;  /* 0x000000448a057211 */ /* 0x000fe200030f0eff */
[----:B------:R0:W-:Y:S04]  /*e880*/  STL [R1+0x310], R4 ;  /* 0x0003100401007387 */ /* 0x0001e80000100800 */
[----:B------:R0:W-:Y:S02]  /*e890*/  STL [R1+0x30c], R5 ;  /* 0x00030c0501007387 */ /* 0x0001e40000100800 */
[----:B------:R-:W-:Y:S01]  /*e8a0*/  @!P4 IMAD.IADD R149, R149, 0x1, -R72 ;  /* 0x000000019595c824 */ /* 0x000fe200078e0a48 */
[----:B------:R-:W-:Y:S01]  /*e8b0*/  ISETP.GT.U32.AND P4, PT, R72, R150, PT ;  /* 0x000000964800720c */ /* 0x000fe20003f84070 */
[----:B------:R0:W4:Y:S01]  /*e8c0*/  @P0 LDG.E.U16 R81, desc[UR20][R4.64] ;  /* 0x0000001404510981 */ /* 0x000122000c1e1500 */
[----:B--2---:R-:W-:-:S13]  /*e8d0*/  ISETP.GE.AND P5, PT, R43, RZ, PT ;  /* 0x000000ff2b00720c */ /* 0x004fda0003fa6270 */
[----:B------:R-:W-:-:S05]  /*e8e0*/  @!P5 IMAD.MOV R139, RZ, RZ, -R139 ;  /* 0x000000ffff8bd224 */ /* 0x000fca00078e0a8b */
[----:B------:R-:W-:-:S05]  /*e8f0*/  SEL R139, R75, R139, !P1 ;  /* 0x0000008b4b8b7207 */ /* 0x000fca0004800000 */
[----:B------:R-:W-:Y:S02]  /*e900*/  IMAD R139, R139, UR5, RZ ;  /* 0x000000058b8b7c24 */ /* 0x000fe4000f8e02ff */
[----:B------:R-:W-:Y:S01]  /*e910*/  @!P4 IMAD.IADD R150, R150, 0x1, -R72 ;  /* 0x000000019696c824 */ /* 0x000fe200078e0a48 */
[----:B---3--:R-:W-:Y:S01]  /*e920*/  ISETP.GE.AND P3, PT, R6, RZ, PT ;  /* 0x000000ff0600720c */ /* 0x008fe20003f66270 */
[----:B------:R-:W2:Y:S01]  /*e930*/  LDCU UR5, c[0x0][0x3b0] ;  /* 0x00007600ff0577ac */ /* 0x000ea20008000800 */
[----:B------:R-:W3:Y:S01]  /*e940*/  LDL R6, [R1+0x8fc] ;  /* 0x0008fc0001067983 */ /* 0x000ee20000100800 */
[----:B------:R-:W-:-:S10]  /*e950*/  LEA R43, P6, R139, R69, 0x1 ;  /* 0x000000458b2b7211 */ /* 0x000fd400078c08ff */
[----:B------:R-:W-:-:S05]  /*e960*/  @!P3 IMAD.MOV R119, RZ, RZ, -R119 ;  /* 0x000000ffff77b224 */ /* 0x000fca00078e0a77 */
[----:B------:R-:W-:Y:S02]  /*e970*/  SEL R119, R75, R119, !P1 ;  /* 0x000000774b777207 */ /* 0x000fe40004800000 */
[----:B------:R-:W-:-:S03]  /*e980*/  ISETP.GT.U32.AND P3, PT, R72, R149, PT ;  /* 0x000000954800720c */ /* 0x000fc60003f64070 */
[----:B------:R-:W-:Y:S01]  /*e990*/  IMAD R119, R119, UR7, RZ ;  /* 0x0000000777777c24 */ /* 0x000fe2000f8e02ff */
[----:B------:R-:W-:Y:S01]  /*e9a0*/  LEA.HI.X.SX32 R45, R139, R68, 0x1, P6 ;  /* 0x000000448b2d7211 */ /* 0x000fe200030f0eff */
[----:B------:R1:W-:Y:S01]  /*e9b0*/  STL [R1+0x348], R43 ;  /* 0x0003482b01007387 */ /* 0x0003e20000100800 */
[----:B0-----:R-:W-:Y:S01]  /*e9c0*/  @P0 IMAD.MOV.U32 R4, RZ, RZ, R43 ;  /* 0x000000ffff040224 */ /* 0x001fe200078e002b */
[----:B------:R-:W-:Y:S01]  /*e9d0*/  ISETP.GT.U32.AND P5, PT, R72, R140, PT ;  /* 0x0000008c4800720c */ /* 0x000fe20003fa4070 */
[----:B------:R-:W0:Y:S01]  /*e9e0*/  LDCU UR7, c[0x0][0x3b0] ;  /* 0x00007600ff0777ac */ /* 0x000e220008000800 */
[----:B------:R-:W-:Y:S01]  /*e9f0*/  @P0 IMAD.MOV.U32 R5, RZ, RZ, R45 ;  /* 0x000000ffff050224 */ /* 0x000fe200078e002d */
[----:B------:R-:W-:Y:S03]  /*ea00*/  STL [R1+0x344], R45 ;  /* 0x0003442d01007387 */ /* 0x000fe60000100800 */
[----:B------:R-:W-:Y:S01]  /*ea10*/  @!P3 IMAD.IADD R149, R149, 0x1, -R72 ;  /* 0x000000019595b824 */ /* 0x000fe200078e0a48 */
[----:B------:R0:W3:Y:S01]  /*ea20*/  @P0 LDG.E.U16 R80, desc[UR20][R4.64] ;  /* 0x0000001404500981 */ /* 0x0000e2000c1e1500 */
[----:B----4-:R-:W-:-:S02]  /*ea30*/  ISETP.GE.AND P4, PT, R8, RZ, PT ;  /* 0x000000ff0800720c */ /* 0x010fc40003f86270 */
[----:B------:R-:W-:-:S04]  /*ea40*/  LEA R8, P6, R119, R69, 0x1 ;  /* 0x0000004577087211 */ /* 0x000fc800078c08ff */
[----:B-1----:R-:W-:Y:S01]  /*ea50*/  LEA.HI.X.SX32 R43, R119, R68, 0x1, P6 ;  /* 0x00000044772b7211 */ /* 0x002fe200030f0eff */
[----:B------:R1:W-:Y:S01]  /*ea60*/  STL [R1+0x380], R8 ;  /* 0x0003800801007387 */ /* 0x0003e20000100800 */
[----:B0-----:R-:W-:Y:S01]  /*ea70*/  @P0 IMAD.MOV.U32 R4, RZ, RZ, R8 ;  /* 0x000000ffff040224 */ /* 0x001fe200078e0008 */
[----:B------:R-:W-:Y:S02]  /*ea80*/  ISETP.GE.AND P3, PT, R44, RZ, PT ;  /* 0x000000ff2c00720c */ /* 0x000fe40003f66270 */
[----:B------:R-:W-:Y:S04]  /*ea90*/  STL [R1+0x37c], R43 ;  /* 0x00037c2b01007387 */ /* 0x000fe80000100800 */
[----:B-1----:R-:W4:Y:S04]  /*eaa0*/  LDL.LU R8, [R1+0x4] ;  /* 0x0000040001087983 */ /* 0x002f280000300800 */
[----:B------:R-:W4:Y:S04]  /*eab0*/  LDL R44, [R1+0x930] ;  /* 0x00093000012c7983 */ /* 0x000f280000100800 */
[----:B------:R-:W4:Y:S01]  /*eac0*/  LDL R45, [R1+0x960] ;  /* 0x00096000012d7983 */ /* 0x000f220000100800 */
[----:B------:R-:W-:Y:S01]  /*ead0*/  @!P5 IMAD.IADD R140, R140, 0x1, -R72 ;  /* 0x000000018c8cd824 */ /* 0x000fe200078e0a48 */
[----:B------:R-:W-:-:S04]  /*eae0*/  ISETP.GT.U32.AND P5, PT, R72, R151, PT ;  /* 0x000000974800720c */ /* 0x000fc80003fa4070 */
[C---:B------:R-:W-:Y:S01]  /*eaf0*/  ISETP.GT.U32.AND P6, PT, R72.reuse, R140, PT ;  /* 0x0000008c4800720c */ /* 0x040fe20003fc4070 */
[----:B------:R-:W-:Y:S02]  /*eb00*/  @!P4 IMAD.MOV R150, RZ, RZ, -R150 ;  /* 0x000000ffff96c224 */ /* 0x000fe400078e0a96 */
[----:B------:R-:W-:Y:S01]  /*eb10*/  @!P3 IMAD.MOV R149, RZ, RZ, -R149 ;  /* 0x000000ffff95b224 */ /* 0x000fe200078e0a95 */
[----:B------:R-:W-:-:S05]  /*eb20*/  ISETP.GT.U32.AND P3, PT, R72, R154, PT ;  /* 0x0000009a4800720c */ /* 0x000fca0003f64070 */
[--C-:B------:R-:W-:Y:S01]  /*eb30*/  @!P5 IMAD.IADD R151, R151, 0x1, -R72.reuse ;  /* 0x000000019797d824 */ /* 0x100fe200078e0a48 */
[----:B------:R-:W-:Y:S01]  /*eb40*/  ISETP.GE.AND P5, PT, R7, RZ, PT ;  /* 0x000000ff0700720c */ /* 0x000fe20003fa6270 */
[----:B------:R-:W-:Y:S01]  /*eb50*/  @P0 IMAD.MOV.U32 R5, RZ, RZ, R43 ;  /* 0x000000ffff050224 */ /* 0x000fe200078e002b */
[C---:B------:R-:W-:Y:S02]  /*eb60*/  SEL R150, R75.reuse, R150, !P1 ;  /* 0x000000964b967207 */ /* 0x040fe40004800000 */
[----:B------:R-:W-:Y:S01]  /*eb70*/  ISETP.GT.U32.AND P4, PT, R72, R151, PT ;  /* 0x000000974800720c */ /* 0x000fe20003f84070 */
[--C-:B------:R-:W-:Y:S01]  /*eb80*/  @!P6 IMAD.IADD R140, R140, 0x1, -R72.reuse ;  /* 0x000000018c8ce824 */ /* 0x100fe200078e0a48 */
[----:B------:R0:W4:Y:S01]  /*eb90*/  @P0 LDG.E.U16 R79, desc[UR20][R4.64] ;  /* 0x00000014044f0981 */ /* 0x000122000c1e1500 */
[----:B------:R-:W-:Y:S01]  /*eba0*/  SEL R149, R75, R149, !P1 ;  /* 0x000000954b957207 */ /* 0x000fe20004800000 */
[----:B------:R-:W-:Y:S02]  /*ebb0*/  @!P3 IMAD.IADD R154, R154, 0x1, -R72 ;  /* 0x000000019a9ab824 */ /* 0x000fe400078e0a48 */
[----:B0-----:R-:W-:-:S03]  /*ebc0*/  IMAD R4, R150, UR4, RZ ;  /* 0x0000000496047c24 */ /* 0x001fc6000f8e02ff */
[----:B------:R-:W-:-:S04]  /*ebd0*/  @!P5 IMAD.MOV R140, RZ, RZ, -R140 ;  /* 0x000000ffff8cd224 */ /* 0x000fc800078e0a8c */
[----:B------:R-:W-:Y:S01]  /*ebe0*/  @!P4 IMAD.IADD R151, R151, 0x1, -R72 ;  /* 0x000000019797c824 */ /* 0x000fe200078e0a48 */
[----:B------:R-:W-:Y:S01]  /*ebf0*/  LEA R150, P5, R4, R69, 0x1 ;  /* 0x0000004504967211 */ /* 0x000fe200078a08ff */
[----:B------:R-:W-:Y:S01]  /*ec00*/  IMAD R165, R149, UR4, RZ ;  /* 0x0000000495a57c24 */ /* 0x000fe2000f8e02ff */
[----:B------:R-:W-:Y:S02]  /*ec10*/  ISETP.GT.U32.AND P4, PT, R72, R152, PT ;  /* 0x000000984800720c */ /* 0x000fe40003f84070 */
[----:B------:R-:W-:Y:S01]  /*ec20*/  LEA.HI.X.SX32 R149, R4, R68, 0x1, P5 ;  /* 0x0000004404957211 */ /* 0x000fe200028f0eff */
[----:B------:R-:W-:Y:S01]  /*ec30*/  @P0 IMAD.MOV.U32 R4, RZ, RZ, R150 ;  /* 0x000000ffff040224 */ /* 0x000fe200078e0096 */
[----:B------:R-:W-:Y:S02]  /*ec40*/  PRMT R78, RZ, 0x7610, R78 ;  /* 0x00007610ff4e7816 */ /* 0x000fe4000000004e */
[----:B------:R-:W-:Y:S01]  /*ec50*/  SEL R140, R75, R140, !P1 ;  /* 0x0000008c4b8c7207 */ /* 0x000fe20004800000 */
[----:B------:R-:W-:-:S04]  /*ec60*/  @P0 IMAD.MOV.U32 R5, RZ, RZ, R149 ;  /* 0x000000ffff050224 */ /* 0x000fc800078e0095 */
[----:B--2---:R-:W-:Y:S01]  /*ec70*/  IMAD R140, R140, UR5, RZ ;  /* 0x000000058c8c7c24 */ /* 0x004fe2000f8e02ff */
[----:B------:R0:W2:Y:S01]  /*ec80*/  @P0 LDG.E.U16 R78, desc[UR20][R4.64] ;  /* 0x00000014044e0981 */ /* 0x0000a2000c1e1500 */
[----:B------:R-:W-:Y:S01]  /*ec90*/  @!P4 IMAD.IADD R152, R152, 0x1, -R72 ;  /* 0x000000019898c824 */ /* 0x000fe200078e0a48 */
[----:B---3--:R-:W-:Y:S01]  /*eca0*/  ISETP.GE.AND P6, PT, R6, RZ, PT ;  /* 0x000000ff0600720c */ /* 0x008fe20003fc6270 */
[----:B------:R-:W1:Y:S01]  /*ecb0*/  LDCU UR5, c[0x0][0x3b0] ;  /* 0x00007600ff0577ac */ /* 0x000e620008000800 */
[----:B------:R-:W-:-:S11]  /*ecc0*/  LEA R6, P3, R165, R69, 0x1 ;  /* 0x00000045a5067211 */ /* 0x000fd600078608ff */
[----:B------:R-:W-:Y:S01]  /*ecd0*/  @!P6 IMAD.MOV R151, RZ, RZ, -R151 ;  /* 0x000000ffff97e224 */ /* 0x000fe200078e0a97 */
[----:B------:R-:W-:-:S04]  /*ece0*/  ISETP.GT.U32.AND P6, PT, R72, R154, PT ;  /* 0x0000009a4800720c */ /* 0x000fc80003fc4070 */
[----:B------:R-:W-:Y:S01]  /*ecf0*/  SEL R151, R75, R151, !P1 ;  /* 0x000000974b977207 */ /* 0x000fe20004800000 */
[----:B------:R3:W-:Y:S01]  /*ed00*/  STL [R1], R6 ;  /* 0x0000000601007387 */ /* 0x0007e20000100800 */
[----:B0-----:R-:W-:-:S03]  /*ed10*/  @P0 IMAD.MOV.U32 R4, RZ, RZ, R6 ;  /* 0x000000ffff040224 */ /* 0x001fc600078e0006 */
[----:B------:R-:W-:Y:S01]  /*ed20*/  IMAD R151, R151, UR7, RZ ;  /* 0x0000000797977c24 */ /* 0x000fe2000f8e02ff */
[----:B------:R-:W-:Y:S01]  /*ed30*/  LEA R109, P4, R140, R69, 0x1 ;  /* 0x000000458c6d7211 */ /* 0x000fe200078808ff */
[----:B------:R-:W2:Y:S01]  /*ed40*/  LDL R7, [R1+0x98c] ;  /* 0x00098c0001077983 */ /* 0x000ea20000100800 */
[----:B------:R-:W-:Y:S01]  /*ed50*/  ISETP.GT.U32.AND P5, PT, R72, R155, PT ;  /* 0x0000009b4800720c */ /* 0x000fe20003fa4070 */
[----:B------:R-:W-:Y:S02]  /*ed60*/  @!P6 IMAD.IADD R154, R154, 0x1, -R72 ;  /* 0x000000019a9ae824 */ /* 0x000fe400078e0a48 */
[----:B---3--:R-:W3:Y:S01]  /*ed70*/  LDL R6, [R1+0x9c0] ;  /* 0x0009c00001067983 */ /* 0x008ee20000100800 */
[----:B------:R-:W-:Y:S01]  /*ed80*/  LEA R43, P6, R151, R69, 0x1 ;  /* 0x00000045972b7211 */ /* 0x000fe200078c08ff */
[----:B------:R-:W0:Y:S01]  /*ed90*/  LDCU UR7, c[0x0][0x3b0] ;  /* 0x00007600ff0777ac */ /* 0x000e220008000800 */
[----:B------:R-:W-:Y:S01]  /*eda0*/  LEA.HI.X.SX32 R110, R140, R68, 0x1, P4 ;  /* 0x000000448c6e7211 */ /* 0x000fe200020f0eff */
[----:B------:R0:W-:Y:S04]  /*edb0*/  STL [R1+0x40], R109 ;  /* 0x0000406d01007387 */ /* 0x0001e80000100800 */
[----:B------:R-:W-:Y:S04]  /*edc0*/  STL [R1+0x80], R43 ;  /* 0x0000802b01007387 */ /* 0x000fe80000100800 */
[----:B------:R-:W-:Y:S01]  /*edd0*/  STL [R1+0x3c], R110 ;  /* 0x00003c6e01007387 */ /* 0x000fe20000100800 */
[----:B----4-:R-:W-:-:S02]  /*ede0*/  ISETP.GE.AND P4, PT, R44, RZ, PT ;  /* 0x000000ff2c00720c */ /* 0x010fc40003f86270 */
[----:B------:R-:W-:Y:S02]  /*edf0*/  LEA.HI.X.SX32 R44, R151, R68, 0x1, P6 ;  /* 0x00000044972c7211 */ /* 0x000fe400030f0eff */
[----:B------:R-:W-:-:S03]  /*ee00*/  ISETP.GE.AND P6, PT, R45, RZ, PT ;  /* 0x000000ff2d00720c */ /* 0x000fc60003fc6270 */
[----:B------:R4:W-:Y:S04]  /*ee10*/  STL [R1+0x7c], R44 ;  /* 0x00007c2c01007387 */ /* 0x0009e80000100800 */
[----:B------:R-:W2:Y:S01]  /*ee20*/  LDL R45, [R1+0x9f0] ;  /* 0x0009f000012d7983 */ /* 0x000ea20000100800 */
[----:B------:R-:W-:Y:S02]  /*ee30*/  LEA.HI.X.SX32 R165, R165, R68, 0x1, P3 ;  /* 0x00000044a5a57211 */ /* 0x000fe400018f0eff */
[----:B------:R-:W-:Y:S01]  /*ee40*/  PRMT R77, RZ, 0x7610, R77 ;  /* 0x00007610ff4d7816 */ /* 0x000fe2000000004d */
[----:B------:R-:W-:Y:S01]  /*ee50*/  @!P5 IMAD.IADD R155, R155, 0x1, -R72 ;  /* 0x000000019b9bd824 */ /* 0x000fe200078e0a48 */
[C---:B------:R-:W-:Y:S01]  /*ee60*/  ISETP.GT.U32.AND P3, PT, R72.reuse, R8, PT ;  /* 0x000000084800720c */ /* 0x040fe20003f64070 */
[----:B------:R-:W-:Y:S01]  /*ee70*/  @P0 IMAD.MOV.U32 R5, RZ, RZ, R165 ;  /* 0x000000ffff050224 */ /* 0x000fe200078e00a5 */
[----:B------:R-:W-:Y:S01]  /*ee80*/  ISETP.GT.U32.AND P5, PT, R72, R152, PT ;  /* 0x000000984800720c */ /* 0x000fe20003fa4070 */
[----:B------:R-:W2:Y:S04]  /*ee90*/  LDL.LU R111, [R1+0x10] ;  /* 0x00001000016f7983 */ /* 0x000ea80000300800 */
[----:B------:R0:W2:Y:S02]  /*eea0*/  @P0 LDG.E.U16 R77, desc[UR20][R4.64] ;  /* 0x00000014044d0981 */ /* 0x0000a4000c1e1500 */
[----:B0-----:R-:W-:-:S02]  /*eeb0*/  @P0 IMAD.MOV.U32 R4, RZ, RZ, R109 ;  /* 0x000000ffff040224 */ /* 0x001fc400078e006d */
[----:B------:R-:W2:Y:S02]  /*eec0*/  LDL.LU R109, [R1+0xc] ;  /* 0x00000c00016d7983 */ /* 0x000ea40000300800 */
[--C-:B------:R-:W-:Y:S02]  /*eed0*/  @!P3 IMAD.IADD R8, R8, 0x1, -R72.reuse ;  /* 0x000000010808b824 */ /* 0x100fe400078e0a48 */
[----:B------:R-:W-:Y:S02]  /*eee0*/  @!P5 IMAD.IADD R152, R152, 0x1, -R72 ;  /* 0x000000019898d824 */ /* 0x000fe400078e0a48 */
[----:B------:R-:W-:Y:S01]  /*eef0*/  @!P4 IMAD.MOV R154, RZ, RZ, -R154 ;  /* 0x000000ffff9ac224 */ /* 0x000fe200078e0a9a */
[C---:B------:R-:W-:Y:S01]  /*ef00*/  ISETP.GT.U32.AND P3, PT, R72.reuse, R8, PT ;  /* 0x000000084800720c */ /* 0x040fe20003f64070 */
[----:B------:R-:W-:Y:S01]  /*ef10*/  @P0 IMAD.MOV.U32 R5, RZ, RZ, R110 ;  /* 0x000000ffff050224 */ /* 0x000fe200078e006e */
[----:B------:R-:W-:Y:S02]  /*ef20*/  PRMT R76, RZ, 0x7610, R76 ;  /* 0x00007610ff4c7816 */ /* 0x000fe4000000004c */
[C---:B------:R-:W-:Y:S01]  /*ef30*/  ISETP.GT.U32.AND P5, PT, R72.reuse, R155, PT ;  /* 0x0000009b4800720c */ /* 0x040fe20003fa4070 */
[----:B------:R-:W-:Y:S01]  /*ef40*/  @!P6 IMAD.MOV R152, RZ, RZ, -R152 ;  /* 0x000000ffff98e224 */ /* 0x000fe200078e0a98 */
[----:B------:R-:W-:-:S02]  /*ef50*/  ISETP.GT.U32.AND P4, PT, R72, R156, PT ;  /* 0x0000009c4800720c */ /* 0x000fc40003f84070 */
[C---:B------:R-:W-:Y:S01]  /*ef60*/  SEL R154, R75.reuse, R154, !P1 ;  /* 0x0000009a4b9a7207 */ /* 0x040fe20004800000 */
[----:B------:R0:W2:Y:S01]  /*ef70*/  @P0 LDG.E.U16 R76, desc[UR20][R4.64] ;  /* 0x00000014044c0981 */ /* 0x0000a2000c1e1500 */
[----:B------:R-:W-:Y:S02]  /*ef80*/  PRMT R74, RZ, 0x7610, R74 ;  /* 0x00007610ff4a7816 */ /* 0x000fe4000000004a */
[----:B------:R-:W-:Y:S01]  /*ef90*/  SEL R152, R75, R152, !P1 ;  /* 0x000000984b987207 */ /* 0x000fe20004800000 */
[----:B------:R-:W-:Y:S01]  /*efa0*/  IMAD R154, R154, UR11, RZ ;  /* 0x0000000b9a9a7c24 */ /* 0x000fe2000f8e02ff */
[----:B------:R-:W-:Y:S01]  /*efb0*/  PRMT R67, RZ, 0x7610, R67 ;  /* 0x00007610ff437816 */ /* 0x000fe20000000043 */
[----:B------:R-:W-:Y:S01]  /*efc0*/  @!P3 IMAD.IADD R8, R8, 0x1, -R72 ;  /* 0x000000010808b824 */ /* 0x000fe200078e0a48 */
[----:B------:R-:W-:Y:S01]  /*efd0*/  PRMT R66, RZ, 0x7610, R66 ;  /* 0x00007610ff427816 */ /* 0x000fe20000000042 */
[----:B0-----:R-:W-:Y:S01]  /*efe0*/  @P0 IMAD.MOV.U32 R4, RZ, RZ, R43 ;  /* 0x000000ffff040224 */ /* 0x001fe200078e002b */
[----:B------:R-:W-:Y:S01]  /*eff0*/  PRMT R65, RZ, 0x7610, R65 ;  /* 0x00007610ff417816 */ /* 0x000fe20000000041 */
[----:B------:R-:W-:Y:S01]  /*f000*/  @P0 IMAD.MOV.U32 R5, RZ, RZ, R44 ;  /* 0x000000ffff050224 */ /* 0x000fe200078e002c */
[----:B------:R-:W-:Y:S01]  /*f010*/  PRMT R64, RZ, 0x7610, R64 ;  /* 0x00007610ff407816 */ /* 0x000fe20000000040 */
[----:B-1----:R-:W-:Y:S01]  /*f020*/  IMAD R152, R152, UR5, RZ ;  /* 0x0000000598987c24 */ /* 0x002fe2000f8e02ff */
[----:B----4-:R-:W4:Y:S01]  /*f030*/  LDL.LU R44, [R1+0x8] ;  /* 0x00000800012c7983 */ /* 0x010f220000300800 */
[--C-:B------:R-:W-:Y:S01]  /*f040*/  @!P5 IMAD.IADD R155, R155, 0x1, -R72.reuse ;  /* 0x000000019b9bd824 */ /* 0x100fe200078e0a48 */
[----:B------:R-:W0:Y:S02]  /*f050*/  LDCU UR5, c[0x0][0x3b0] ;  /* 0x00007600ff0577ac */ /* 0x000e240008000800 */
[----:B------:R1:W4:Y:S01]  /*f060*/  @P0 LDG.E.U16 R74, desc[UR20][R4.64] ;  /* 0x00000014044a0981 */ /* 0x000322000c1e1500 */
[----:B------:R-:W-:Y:S01]  /*f070*/  @!P4 IMAD.IADD R156, R156, 0x1, -R72 ;  /* 0x000000019c9cc824 */ /* 0x000fe200078e0a48 */
[----:B------:R-:W-:Y:S01]  /*f080*/  PRMT R63, RZ, 0x7610, R63 ;  /* 0x00007610ff3f7816 */ /* 0x000fe2000000003f */
[----:B------:R-:W0:Y:S01]  /*f090*/  LDCU UR11, c[0x0][0x3b0] ;  /* 0x00007600ff0b77ac */ /* 0x000e220008000800 */
[----:B-1----:R-:W-:-:S04]  /*f0a0*/  LEA R4, P3, R154, R69, 0x1 ;  /* 0x000000459a047211 */ /* 0x002fc800078608ff */
[----:B------:R-:W-:Y:S01]  /*f0b0*/  LEA.HI.X.SX32 R5, R154, R68, 0x1, P3 ;  /* 0x000000449a057211 */ /* 0x000fe200018f0eff */
[----:B------:R-:W-:Y:S04]  /*f0c0*/  STL [R1+0x4], R8 ;  /* 0x0000040801007387 */ /* 0x000fe80000100800 */
[----:B------:R1:W-:Y:S04]  /*f0d0*/  STL [R1+0xc0], R4 ;  /* 0x0000c00401007387 */ /* 0x0003e80000100800 */
[----:B------:R1:W4:Y:S02]  /*f0e0*/  @P0 LDG.E.U16 R67, desc[UR20][R4.64] ;  /* 0x0000001404430981 */ /* 0x000324000c1e1500 */
[----:B-1----:R-:W-:Y:S01]  /*f0f0*/  IMAD.MOV.U32 R4, RZ, RZ, R8 ;  /* 0x000000ffff047224 */ /* 0x002fe200078e0008 */
[----:B---3--:R-:W-:-:S02]  /*f100*/  ISETP.GE.AND P5, PT, R6, RZ, PT ;  /* 0x000000ff0600720c */ /* 0x008fc40003fa6270 */
[C---:B------:R-:W-:Y:S02]  /*f110*/  LEA R6, P4, R152.reuse, R69, 0x1 ;  /* 0x0000004598067211 */ /* 0x040fe400078808ff */
[----:B--2---:R-:W-:Y:S02]  /*f120*/  ISETP.GE.AND P6, PT, R7, RZ, PT ;  /* 0x000000ff0700720c */ /* 0x004fe40003fc6270 */
[----:B------:R-:W-:Y:S01]  /*f130*/  LEA.HI.X.SX32 R7, R152, R68, 0x1, P4 ;  /* 0x0000004498077211 */ /* 0x000fe200020f0eff */
[----:B------:R1:W-:Y:S04]  /*f140*/  STL [R1+0x100], R6 ;  /* 0x0001000601007387 */ /* 0x0003e80000100800 */
[----:B------:R2:W-:Y:S02]  /*f150*/  STL [R1+0xbc], R5 ;  /* 0x0000bc0501007387 */ /* 0x0005e40000100800 */
[----:B------:R-:W-:-:S02]  /*f160*/  @!P5 IMAD.MOV R4, RZ, RZ, -R4 ;  /* 0x000000ffff04d224 */ /* 0x000fc400078e0a04 */
[----:B------:R3:W-:Y:S04]  /*f170*/  STL [R1+0xfc], R7 ;  /* 0x0000fc0701007387 */ /* 0x0007e80000100800 */
[----:B------:R-:W4:Y:S04]  /*f180*/  LDL R8, [R1+0xa10] ;  /* 0x000a100001087983 */ /* 0x000f280000100800 */
[----:B------:R-:W4:Y:S01]  /*f190*/  LDL.LU R43, [R1+0x14] ;  /* 0x00001400012b7983 */ /* 0x000f220000300800 */
[----:B------:R-:W-:Y:S01]  /*f1a0*/  @!P6 IMAD.MOV R155, RZ, RZ, -R155 ;  /* 0x000000ffff9be224 */ /* 0x000fe200078e0a9b */
[----:B------:R-:W-:-:S02]  /*f1b0*/  ISETP.GT.U32.AND P3, PT, R72, R156, PT ;  /* 0x0000009c4800720c */ /* 0x000fc40003f64070 */
[----:B------:R1:W4:Y:S01]  /*f1c0*/  @P0 LDG.E.U16 R66, desc[UR20][R6.64] ;  /* 0x0000001406420981 */ /* 0x000322000c1e1500 */
[----:B------:R-:W-:-:S03]  /*f1d0*/  ISETP.GE.AND P5, PT, R45, RZ, PT ;  /* 0x000000ff2d00720c */ /* 0x000fc60003fa6270 */
[----:B------:R-:W4:Y:S04]  /*f1e0*/  LDL R110, [R1+0x988] ;  /* 0x00098800016e7983 */ /* 0x000f280000100800 */
[----:B------:R-:W4:Y:S01]  /*f1f0*/  LDL R45, [R1+0x9d0] ;  /* 0x0009d000012d7983 */ /* 0x000f220000100800 */
[C---:B------:R-:W-:Y:S02]  /*f200*/  SEL R155, R75.reuse, R155, !P1 ;  /* 0x0000009b4b9b7207 */ /* 0x040fe40004800000 */
[C---:B------:R-:W-:Y:S02]  /*f210*/  ISETP.GT.U32.AND P6, PT, R72.reuse, R111, PT ;  /* 0x0000006f4800720c */ /* 0x040fe40003fc4070 */
[----:B------:R-:W-:Y:S01]  /*f220*/  SEL R4, R75, R4, !P1 ;  /* 0x000000044b047207 */ /* 0x000fe20004800000 */
[----:B------:R-:W-:Y:S01]  /*f230*/  IMAD R155, R155, UR7, RZ ;  /* 0x000000079b9b7c24 */ /* 0x000fe2000f8e02ff */
[----:B------:R-:W0:Y:S01]  /*f240*/  LDCU UR7, c[0x0][0x3b0] ;  /* 0x00007600ff0777ac */ /* 0x000e220008000800 */
[----:B------:R-:W-:Y:S01]  /*f250*/  ISETP.GT.U32.AND P4, PT, R72, R109, PT ;  /* 0x0000006d4800720c */ /* 0x000fe20003f84070 */
[----:B------:R-:W-:-:S02]  /*f260*/  @!P3 IMAD.IADD R156, R156, 0x1, -R72 ;  /* 0x000000019c9cb824 */ /* 0x000fc400078e0a48 */
[----:B------:R-:W-:Y:S01]  /*f270*/  IMAD R4, R4, UR12, RZ ;  /* 0x0000000c04047c24 */ /* 0x000fe2000f8e02ff */
[----:B------:R-:W-:Y:S01]  /*f280*/  PRMT R62, RZ, 0x7610, R62 ;  /* 0x00007610ff3e7816 */ /* 0x000fe2000000003e */
[----:B------:R-:W-:Y:S01]  /*f290*/  @!P5 IMAD.MOV R156, RZ, RZ, -R156 ;  /* 0x000000ffff9cd224 */ /* 0x000fe200078e0a9c */
[----:B------:R-:W-:Y:S02]  /*f2a0*/  PRMT R61, RZ, 0x7610, R61 ;  /* 0x00007610ff3d7816 */ /* 0x000fe4000000003d */
[--C-:B------:R-:W-:Y:S01]  /*f2b0*/  @!P6 IMAD.IADD R111, R111, 0x1, -R72.reuse ;  /* 0x000000016f6fe824 */ /* 0x100fe200078e0a48 */
[-C--:B-1----:R-:W-:Y:S01]  /*f2c0*/  LEA R6, P5, R4, R69.reuse, 0x1 ;  /* 0x0000004504067211 */ /* 0x082fe200078a08ff */
[----:B------:R-:W1:Y:S03]  /*f2d0*/  LDCU UR12, c[0x0][0x3b0] ;  /* 0x00007600ff0c77ac */ /* 0x000e660008000800 */
[----:B------:R-:W-:Y:S01]  /*f2e0*/  @!P4 IMAD.IADD R109, R109, 0x1, -R72 ;  /* 0x000000016d6dc824 */ /* 0x000fe200078e0a48 */
[----:B--2---:R-:W-:-:S04]  /*f2f0*/  LEA R5, P4, R155, R69, 0x1 ;  /* 0x000000459b057211 */ /* 0x004fc800078808ff */
[-C--:B------:R-:W-:Y:S01]  /*f300*/  LEA.HI.X.SX32 R112, R155, R68.reuse, 0x1, P4 ;  /* 0x000000449b707211 */ /* 0x080fe200020f0eff */
[----:B------:R2:W-:Y:S01]  /*f310*/  STL [R1+0x160], R5 ;  /* 0x0001600501007387 */ /* 0x0005e20000100800 */
[----:B------:R-:W-:Y:S02]  /*f320*/  ISETP.GT.U32.AND P6, PT, R72, R109, PT ;  /* 0x0000006d4800720c */ /* 0x000fe40003fc4070 */
[----:B---3--:R-:W-:Y:S01]  /*f330*/  LEA.HI.X.SX32 R7, R4, R68, 0x1, P5 ;  /* 0x0000004404077211 */ /* 0x008fe200028f0eff */
[----:B------:R-:W-:Y:S01]  /*f340*/  @P0 IMAD.MOV.U32 R4, RZ, RZ, R5 ;  /* 0x000000ffff040224 */ /* 0x000fe200078e0005 */
[----:B------:R-:W-:Y:S01]  /*f350*/  SEL R156, R75, R156, !P1 ;  /* 0x0000009c4b9c7207 */ /* 0x000fe20004800000 */
[----:B--2---:R-:W-:Y:S01]  /*f360*/  @P0 IMAD.MOV.U32 R5, RZ, RZ, R112 ;  /* 0x000000ffff050224 */ /* 0x004fe200078e0070 */
[----:B----4-:R-:W-:-:S03]  /*f370*/  ISETP.GT.U32.AND P4, PT, R72, R44, PT ;  /* 0x0000002c4800720c */ /* 0x010fc60003f84070 */
[----:B0-----:R-:W-:Y:S01]  /*f380*/  IMAD R156, R156, UR5, RZ ;  /* 0x000000059c9c7c24 */ /* 0x001fe2000f8e02ff */
[----:B------:R-:W-:Y:S03]  /*f390*/  STL [R1+0x1a0], R6 ;  /* 0x0001a00601007387 */ /* 0x000fe60000100800 */
[----:B------:R-:W-:Y:S01]  /*f3a0*/  @!P6 IMAD.IADD R109, R109, 0x1, -R72 ;  /* 0x000000016d6de824 */ /* 0x000fe200078e0a48 */
[----:B------:R-:W-:Y:S01]  /*f3b0*/  ISETP.GT.U32.AND P3, PT, R72, R111, PT ;  /* 0x0000006f4800720c */ /* 0x000fe20003f64070 */
[----:B------:R-:W0:Y:S01]  /*f3c0*/  LDCU UR5, c[0x0][0x3b0] ;  /* 0x00007600ff0577ac */ /* 0x000e220008000800 */
[----:B------:R2:W3:Y:S02]  /*f3d0*/  @P0 LDG.E.U16 R65, desc[UR20][R4.64] ;  /* 0x0000001404410981 */ /* 0x0004e4000c1e1500 */
[----:B--2---:R-:W-:Y:S02]  /*f3e0*/  @P0 IMAD.MOV.U32 R4, RZ, RZ, R6 ;  /* 0x000000ffff040224 */ /* 0x004fe400078e0006 */
[----:B------:R-:W-:Y:S01]  /*f3f0*/  @P0 IMAD.MOV.U32 R5, RZ, RZ, R7 ;  /* 0x000000ffff050224 */ /* 0x000fe200078e0007 */
[----:B------:R2:W-:Y:S04]  /*f400*/  STL [R1+0x15c], R112 ;  /* 0x00015c7001007387 */ /* 0x0005e80000100800 */
[----:B------:R4:W3:Y:S01]  /*f410*/  @P0 LDG.E.U16 R64, desc[UR20][R4.64] ;  /* 0x0000001404400981 */ /* 0x0008e2000c1e1500 */
[----:B------:R-:W-:-:S03]  /*f420*/  @!P4 IMAD.IADD R44, R44, 0x1, -R72 ;  /* 0x000000012c2cc824 */ /* 0x000fc600078e0a48 */
[----:B------:R0:W-:Y:S04]  /*f430*/  STL [R1+0x19c], R7 ;  /* 0x00019c0701007387 */ /* 0x0001e80000100800 */
[----:B--2---:R-:W2:Y:S01]  /*f440*/  LDL.LU R112, [R1+0x44] ;  /* 0x0000440001707983 */ /* 0x004ea20000300800 */
[----:B----4-:R-:W-:Y:S02]  /*f450*/  LEA R4, P6, R156, R69, 0x1 ;  /* 0x000000459c047211 */ /* 0x010fe400078c08ff */
[----:B------:R-:W-:Y:S02]  /*f460*/  ISETP.GE.AND P5, PT, R8, RZ, PT ;  /* 0x000000ff0800720c */ /* 0x000fe40003fa6270 */
[----:B------:R-:W4:Y:S04]  /*f470*/  LDL.LU R8, [R1+0x18] ;  /* 0x0000180001087983 */ /* 0x000f280000300800 */
[----:B------:R-:W-:Y:S01]  /*f480*/  STL [R1+0x1e0], R4 ;  /* 0x0001e00401007387 */ /* 0x000fe20000100800 */
[----:B------:R-:W-:-:S03]  /*f490*/  ISETP.GE.AND P4, PT, R45, RZ, PT ;  /* 0x000000ff2d00720c */ /* 0x000fc60003f86270 */
[----:B------:R-:W3:Y:S01]  /*f4a0*/  LDL R45, [R1+0x944] ;  /* 0x00094400012d7983 */ /* 0x000ee20000100800 */
[----:B------:R-:W-:Y:S01]  /*f4b0*/  @!P3 IMAD.IADD R111, R111, 0x1, -R72 ;  /* 0x000000016f6fb824 */ /* 0x000fe200078e0a48 */
[----:B------:R-:W-:Y:S02]  /*f4c0*/  ISETP.GT.U32.AND P3, PT, R72, R43, PT ;  /* 0x0000002b4800720c */ /* 0x000fe40003f64070 */
[----:B------:R-:W-:Y:S01]  /*f4d0*/  LEA.HI.X.SX32 R6, R156, R68, 0x1, P6 ;  /* 0x000000449c067211 */ /* 0x000fe200030f0eff */
[----:B------:R-:W-:Y:S01]  /*f4e0*/  IMAD.MOV.U32 R5, RZ, RZ, R111 ;  /* 0x000000ffff057224 */ /* 0x000fe200078e006f */
[----:B------:R-:W-:-:S03]  /*f4f0*/  ISETP.GT.U32.AND P6, PT, R72, R44, PT ;  /* 0x0000002c4800720c */ /* 0x000fc60003fc4070 */
[----:B------:R1:W-:Y:S01]  /*f500*/  STL [R1+0x1dc], R6 ;  /* 0x0001dc0601007387 */ /* 0x0003e20000100800 */
[----:B0-----:R-:W-:Y:S02]  /*f510*/  @P0 IMAD.MOV.U32 R7, RZ, RZ, R6 ;  /* 0x000000ffff070224 */ /* 0x001fe400078e0006 */
[----:B------:R-:W-:-:S03]  /*f520*/  @!P5 IMAD.MOV R5, RZ, RZ, -R5 ;  /* 0x000000ffff05d224 */ /* 0x000fc600078e0a05 */
[----:B------:R-:W-:Y:S02]  /*f530*/  @!P3 IMAD.IADD R43, R43, 0x1, -R72 ;  /* 0x000000012b2bb824 */ /* 0x000fe400078e0a48 */
[----:B-1----:R-:W-:Y:S02]  /*f540*/  @P0 IMAD.MOV.U32 R6, RZ, RZ, R4 ;  /* 0x000000ffff060224 */ /* 0x002fe400078e0004 */
[----:B------:R-:W-:Y:S01]  /*f550*/  IMAD.MOV.U32 R4, RZ, RZ, R109 ;  /* 0x000000ffff047224 */ /* 0x000fe200078e006d */
[----:B------:R-:W-:Y:S01]  /*f560*/  ISETP.GT.U32.AND P3, PT, R72, R43, PT ;  /* 0x0000002b4800720c */ /* 0x000fe20003f64070 */
[----:B------:R-:W-:Y:S01]  /*f570*/  @!P6 IMAD.IADD R44, R44, 0x1, -R72 ;  /* 0x000000012c2ce824 */ /* 0x000fe200078e0a48 */
[----:B------:R0:W4:Y:S01]  /*f580*/  @P0 LDG.E.U16 R63, desc[UR20][R6.64] ;  /* 0x00000014063f0981 */ /* 0x000122000c1e1500 */
[----:B------:R-:W-:Y:S01]  /*f590*/  @!P4 IMAD.MOV R4, RZ, RZ, -R4 ;  /* 0x000000ffff04c224 */ /* 0x000fe200078e0a04 */
[----:B------:R-:W-:Y:S02]  /*f5a0*/  ISETP.GE.AND P5, PT, R110, RZ, PT ;  /* 0x000000ff6e00720c */ /* 0x000fe40003fa6270 */
[----:B------:R-:W4:Y:S01]  /*f5b0*/  LDL.LU R109, [R1+0x48] ;  /* 0x00004800016d7983 */ /* 0x000f220000300800 */
[----:B0-----:R-:W-:-:S02]  /*f5c0*/  SEL R6, R75, R5, !P1 ;  /* 0x000000054b067207 */ /* 0x001fc40004800000 */
[----:B------:R-:W-:-:S03]  /*f5d0*/  SEL R5, R75, R4, !P1 ;  /* 0x000000044b057207 */ /* 0x000fc60004800000 */
[----:B------:R-:W-:Y:S01]  /*f5e0*/  IMAD R6, R6, UR5, RZ ;  /* 0x0000000506067c24 */ /* 0x000fe2000f8e02ff */
[----:B------:R0:W-:Y:S01]  /*f5f0*/  STL [R1+0x8], R44 ;  /* 0x0000082c01007387 */ /* 0x0001e20000100800 */
[----:B------:R-:W-:Y:S01]  /*f600*/  IMAD R5, R5, UR7, RZ ;  /* 0x0000000705057c24 */ /* 0x000fe2000f8e02ff */
[----:B------:R-:W1:Y:S01]  /*f610*/  LDCU UR5, c[0x0][0x3b0] ;  /* 0x00007600ff0577ac */ /* 0x000e620008000800 */
[----:B------:R-:W-:Y:S02]  /*f620*/  IMAD.MOV.U32 R4, RZ, RZ, R44 ;  /* 0x000000ffff047224 */ /* 0x000fe400078e002c */
[----:B------:R-:W-:Y:S01]  /*f630*/  @!P3 IMAD.IADD R43, R43, 0x1, -R72 ;  /* 0x000000012b2bb824 */ /* 0x000fe200078e0a48 */
[-C--:B------:R-:W-:Y:S01]  /*f640*/  LEA R7, P3, R5, R69.reuse, 0x1 ;  /* 0x0000004505077211 */ /* 0x080fe200078608ff */
[----:B------:R-:W-:Y:S01]  /*f650*/  @!P5 IMAD.MOV R4, RZ, RZ, -R4 ;  /* 0x000000ffff04d224 */ /* 0x000fe200078e0a04 */
[----:B------:R-:W-:Y:S01]  /*f660*/  PRMT R60, RZ, 0x7610, R60 ;  /* 0x00007610ff3c7816 */ /* 0x000fe2000000003c */
[----:B------:R-:W1:Y:S01]  /*f670*/  LDCU UR7, c[0x0][0x3b0] ;  /* 0x00007600ff0777ac */ /* 0x000e620008000800 */
[----:B0-----:R-:W-:-:S04]  /*f680*/  LEA R44, P6, R6, R69, 0x1 ;  /* 0x00000045062c7211 */ /* 0x001fc800078c08ff */
[----:B------:R-:W-:Y:S01]  /*f690*/  LEA.HI.X.SX32 R110, R6, R68, 0x1, P6 ;  /* 0x00000044066e7211 */ /* 0x000fe200030f0eff */
[----:B------:R0:W-:Y:S01]  /*f6a0*/  STL [R1+0x220], R44 ;  /* 0x0002202c01007387 */ /* 0x0001e20000100800 */
[----:B------:R-:W-:Y:S01]  /*f6b0*/  SEL R6, R75, R4, !P1 ;  /* 0x000000044b067207 */ /* 0x000fe20004800000 */
[----:B------:R-:W-:Y:S02]  /*f6c0*/  @P0 IMAD.MOV.U32 R4, RZ, RZ, R44 ;  /* 0x000000ffff040224 */ /* 0x000fe400078e002c */
[----:B------:R-:W-:Y:S04]  /*f6d0*/  STL [R1+0x14], R43 ;  /* 0x0000142b01007387 */ /* 0x000fe80000100800 */
[----:B------:R1:W-:Y:S04]  /*f6e0*/  STL [R1+0x260], R7 ;  /* 0x0002600701007387 */ /* 0x0003e80000100800 */
[----:B------:R-:W-:Y:S04]  /*f6f0*/  STL [R1+0x21c], R110 ;  /* 0x00021c6e01007387 */ /* 0x000fe80000100800 */
[----:B0-----:R-:W4:Y:S01]  /*f700*/  LDL R44, [R1+0x8a8] ;  /* 0x0008a800012c7983 */ /* 0x001f220000100800 */
[----:B--2---:R-:W-:Y:S01]  /*f710*/  ISETP.GT.U32.AND P4, PT, R72, R112, PT ;  /* 0x000000704800720c */ /* 0x004fe20003f84070 */
[----:B------:R-:W-:-:S02]  /*f720*/  IMAD R6, R6, UR11, RZ ;  /* 0x0000000b06067c24 */ /* 0x000fc4000f8e02ff */
[----:B------:R-:W2:Y:S01]  /*f730*/  LDL R111, [R1+0x8f8] ;  /* 0x0008f800016f7983 */ /* 0x000ea20000100800 */
[----:B------:R-:W-:Y:S01]  /*f740*/  PRMT R59, RZ, 0x7610, R59 ;  /* 0x00007610ff3b7816 */ /* 0x000fe2000000003b */
[----:B------:R-:W0:Y:S08]  /*f750*/  LDCU UR11, c[0x0][0x3b0] ;  /* 0x00007600ff0b77ac */ /* 0x000e300008000800 */
[----:B------:R-:W-:Y:S01]  /*f760*/  @!P4 IMAD.IADD R112, R112, 0x1, -R72 ;  /* 0x000000017070c824 */ /* 0x000fe200078e0a48 */
[----:B---3--:R-:W-:-:S02]  /*f770*/  ISETP.GE.AND P5, PT, R45, RZ, PT ;  /* 0x000000ff2d00720c */ /* 0x008fc40003fa6270 */
[----:B------:R-:W-:Y:S01]  /*f780*/  LEA.HI.X.SX32 R45, R5, R68, 0x1, P3 ;  /* 0x00000044052d7211 */ /* 0x000fe200018f0eff */
[----:B------:R-:W-:-:S05]  /*f790*/  @P0 IMAD.MOV.U32 R5, RZ, RZ, R110 ;  /* 0x000000ffff050224 */ /* 0x000fca00078e006e */
[----:B------:R3:W2:Y:S02]  /*f7a0*/  @P0 LDG.E.U16 R62, desc[UR20][R4.64] ;  /* 0x00000014043e0981 */ /* 0x0006a4000c1e1500 */
[----:B---3--:R-:W-:Y:S02]  /*f7b0*/  @P0 IMAD.MOV.U32 R4, RZ, RZ, R7 ;  /* 0x000000ffff040224 */ /* 0x008fe400078e0007 */
[----:B------:R-:W-:-:S05]  /*f7c0*/  @P0 IMAD.MOV.U32 R5, RZ, RZ, R45 ;  /* 0x000000ffff050224 */ /* 0x000fca00078e002d */
[----:B------:R3:W2:Y:S04]  /*f7d0*/  @P0 LDG.E.U16 R61, desc[UR20][R4.64] ;  /* 0x00000014043d0981 */ /* 0x0006a8000c1e1500 */
[----:B------:R0:W-:Y:S01]  /*f7e0*/  STL [R1+0x25c], R45 ;  /* 0x00025c2d01007387 */ /* 0x0001e20000100800 */
[----:B---3--:R-:W-:-:S04]  /*f7f0*/  LEA R5, P4, R6, R69, 0x1 ;  /* 0x0000004506057211 */ /* 0x008fc800078808ff */
[----:B-1----:R-:W-:Y:S01]  /*f800*/  LEA.HI.X.SX32 R7, R6, R68, 0x1, P4 ;  /* 0x0000004406077211 */ /* 0x002fe200020f0eff */
[----:B0-----:R-:W3:Y:S01]  /*f810*/  LDL.LU R45, [R1+0x4c] ;  /* 0x00004c00012d7983 */ /* 0x001ee20000300800 */
[----:B------:R-:W-:-:S03]  /*f820*/  IMAD.MOV.U32 R4, RZ, RZ, R43 ;  /* 0x000000ffff047224 */ /* 0x000fc600078e002b */
[----:B------:R-:W3:Y:S04]  /*f830*/  LDL R110, [R1+0x858] ;  /* 0x00085800016e7983 */ /* 0x000ee80000100800 */
[----:B------:R0:W-:Y:S04]  /*f840*/  STL [R1+0x2a0], R5 ;  /* 0x0002a00501007387 */ /* 0x0001e80000100800 */
[----:B------:R1:W-:Y:S04]  /*f850*/  STL [R1+0x29c], R7 ;  /* 0x00029c0701007387 */ /* 0x0003e80000100800 */
[----:B------:R-:W3:Y:S01]  /*f860*/  LDL R43, [R1+0x86c] ;  /* 0x00086c00012b7983 */ /* 0x000ee20000100800 */
[C---:B----4-:R-:W-:Y:S01]  /*f870*/  ISETP.GT.U32.AND P6, PT, R72.reuse, R8, PT ;  /* 0x000000084800720c */ /* 0x050fe20003fc4070 */
[----:B------:R-:W-:Y:S01]  /*f880*/  @!P5 IMAD.MOV R4, RZ, RZ, -R4 ;  /* 0x000000ffff04d224 */ /* 0x000fe200078e0a04 */
[----:B------:R-:W-:-:S04]  /*f890*/  ISETP.GT.U32.AND P5, PT, R72, R132, PT ;  /* 0x000000844800720c */ /* 0x000fc80003fa4070 */
[----:B------:R-:W-:-:S07]  /*f8a0*/  SEL R6, R75, R4, !P1 ;  /* 0x000000044b067207 */ /* 0x000fce0004800000 */
[--C-:B------:R-:W-:Y:S01]  /*f8b0*/  @!P6 IMAD.IADD R8, R8, 0x1, -R72.reuse ;  /* 0x000000010808e824 */ /* 0x100fe200078e0a48 */
[C---:B------:R-:W-:Y:S01]  /*f8c0*/  ISETP.GT.U32.AND P6, PT, R72.reuse, R112, PT ;  /* 0x000000704800720c */ /* 0x040fe20003fc4070 */
[----:B------:R-:W-:Y:S02]  /*f8d0*/  @P0 IMAD.MOV.U32 R4, RZ, RZ, R5 ;  /* 0x000000ffff040224 */ /* 0x000fe400078e0005 */
[----:B0-----:R-:W-:Y:S01]  /*f8e0*/  @P0 IMAD.MOV.U32 R5, RZ, RZ, R7 ;  /* 0x000000ffff050224 */ /* 0x001fe200078e0007 */
[----:B------:R-:W-:Y:S01]  /*f8f0*/  ISETP.GT.U32.AND P4, PT, R72, R8, PT ;  /* 0x000000084800720c */ /* 0x000fe20003f84070 */
[----:B------:R-:W-:Y:S01]  /*f900*/  IMAD R6, R6, UR5, RZ ;  /* 0x0000000506067c24 */ /* 0x000fe2000f8e02ff */
[----:B------:R-:W-:Y:S01]  /*f910*/  ISETP.GT.U32.AND P3, PT, R72, R109, PT ;  /* 0x0000006d4800720c */ /* 0x000fe20003f64070 */
[--C-:B------:R-:W-:Y:S01]  /*f920*/  @!P5 IMAD.IADD R132, R132, 0x1, -R72.reuse ;  /* 0x000000018484d824 */ /* 0x100fe200078e0a48 */
[----:B------:R0:W4:Y:S05]  /*f930*/  @P0 LDG.E.U16 R60, desc[UR20][R4.64] ;  /* 0x00000014043c0981 */ /* 0x00012a000c1e1500 */
[----:B------:R-:W-:Y:S01]  /*f940*/  @!P6 IMAD.IADD R112, R112, 0x1, -R72 ;  /* 0x000000017070e824 */ /* 0x000fe200078e0a48 */
[----:B------:R-:W2:Y:S01]  /*f950*/  LDCU UR5, c[0x0][0x3b0] ;  /* 0x00007600ff0577ac */ /* 0x000ea20008000800 */
[----:B0-----:R-:W-:-:S02]  /*f960*/  LEA R4, P6, R6, R69, 0x1 ;  /* 0x0000004506047211 */ /* 0x001fc400078c08ff */
[----:B------:R-:W-:Y:S01]  /*f970*/  @!P4 IMAD.IADD R8, R8, 0x1, -R72 ;  /* 0x000000010808c824 */ /* 0x000fe200078e0a48 */
[----:B------:R-:W-:Y:S02]  /*f980*/  ISETP.GE.AND P5, PT, R44, RZ, PT ;  /* 0x000000ff2c00720c */ /* 0x000fe40003fa6270 */
[----:B------:R-:W-:Y:S01]  /*f990*/  LEA.HI.X.SX32 R6, R6, R68, 0x1, P6 ;  /* 0x0000004406067211 */ /* 0x000fe200030f0eff */
[----:B------:R-:W4:Y:S04]  /*f9a0*/  LDL.LU R44, [R1+0x50] ;  /* 0x00005000012c7983 */ /* 0x000f280000300800 */
[----:B------:R-:W-:Y:S01]  /*f9b0*/  STL [R1+0x2e0], R4 ;  /* 0x0002e00401007387 */ /* 0x000fe20000100800 */
[----:B-1----:R-:W-:-:S03]  /*f9c0*/  @P0 IMAD.MOV.U32 R7, RZ, RZ, R6 ;  /* 0x000000ffff070224 */ /* 0x002fc600078e0006 */
[----:B------:R0:W-:Y:S04]  /*f9d0*/  STL [R1+0x2dc], R6 ;  /* 0x0002dc0601007387 */ /* 0x0001e80000100800 */
[----:B------:R1:W-:Y:S01]  /*f9e0*/  STL [R1+0x18], R8 ;  /* 0x0000180801007387 */ /* 0x0003e20000100800 */
[----:B0-----:R-:W-:Y:S02]  /*f9f0*/  @P0 IMAD.MOV.U32 R6, RZ, RZ, R4 ;  /* 0x000000ffff060224 */ /* 0x001fe400078e0004 */
[----:B------:R-:W-:Y:S02]  /*fa00*/  IMAD.MOV.U32 R4, RZ, RZ, R8 ;  /* 0x000000ffff047224 */ /* 0x000fe400078e0008 */
[----:B-1----:R-:W4:Y:S01]  /*fa10*/  LDL R8, [R1+0x8a4] ;  /* 0x0008a40001087983 */ /* 0x002f220000100800 */
[----:B------:R-:W-:Y:S01]  /*fa20*/  @!P3 IMAD.IADD R109, R109, 0x1, -R72 ;  /* 0x000000016d6db824 */ /* 0x000fe200078e0a48 */
[----:B--2---:R-:W-:-:S02]  /*fa30*/  ISETP.GE.AND P3, PT, R111, RZ, PT ;  /* 0x000000ff6f00720c */ /* 0x004fc40003f66270 */
[----:B------:R-:W-:Y:S01]  /*fa40*/  ISETP.GT.U32.AND P4, PT, R72, R132, PT ;  /* 0x000000844800720c */ /* 0x000fe20003f84070 */
[----:B------:R-:W2:Y:S01]  /*fa50*/  LDL.LU R111, [R1+0x58] ;  /* 0x00005800016f7983 */ /* 0x000ea20000300800 */
[----:B------:R-:W-:-:S03]  /*fa60*/  IMAD.MOV.U32 R5, RZ, RZ, R112 ;  /* 0x000000ffff057224 */ /* 0x000fc600078e0070 */
[----:B------:R0:W2:Y:S08]  /*fa70*/  @P0 LDG.E.U16 R59, desc[UR20][R6.64] ;  /* 0x00000014063b0981 */ /* 0x0000b0000c1e1500 */
[----:B------:R-:W-:Y:S01]  /*fa80*/  @!P4 IMAD.IADD R132, R132, 0x1, -R72 ;  /* 0x000000018484c824 */ /* 0x000fe200078e0a48 */
[----:B---3--:R-:W-:Y:S02]  /*fa90*/  ISETP.GE.AND P4, PT, R43, RZ, PT ;  /* 0x000000ff2b00720c */ /* 0x008fe40003f86270 */
[----:B------:R-:W3:Y:S01]  /*faa0*/  LDL R43, [R1+0x8d4] ;  /* 0x0008d400012b7983 */ /* 0x000ee20000100800 */
[----:B------:R-:W-:Y:S01]  /*fab0*/  @!P3 IMAD.MOV R5, RZ, RZ, -R5 ;  /* 0x000000ffff05b224 */ /* 0x000fe200078e0a05 */
[----:B------:R-:W-:Y:S01]  /*fac0*/  ISETP.GT.U32.AND P6, PT, R72, R45, PT ;  /* 0x0000002d4800720c */ /* 0x000fe20003fc4070 */
[----:B------:R-:W-:Y:S01]  /*fad0*/  @!P5 IMAD.MOV R4, RZ, RZ, -R4 ;  /* 0x000000ffff04d224 */ /* 0x000fe200078e0a04 */
[----:B------:R-:W-:-:S02]  /*fae0*/  ISETP.GE.AND P5, PT, R110, RZ, PT ;  /* 0x000000ff6e00720c */ /* 0x000fc40003fa6270 */
[C---:B------:R-:W-:Y:S01]  /*faf0*/  SEL R5, R75.reuse, R5, !P1 ;  /* 0x000000054b057207 */ /* 0x040fe20004800000 */
[----:B------:R-:W3:Y:S01]  /*fb00*/  LDL.LU R110, [R1+0x84] ;  /* 0x00008400016e7983 */ /* 0x000ee20000300800 */
[----:B------:R-:W-:-:S03]  /*fb10*/  SEL R4, R75, R4, !P1 ;  /* 0x000000044b047207 */ /* 0x000fc60004800000 */
[----:B------:R-:W-:Y:S01]  /*fb20*/  IMAD R5, R5, UR7, RZ ;  /* 0x0000000705057c24 */ /* 0x000fe2000f8e02ff */
[----:B------:R-:W-:Y:S01]  /*fb30*/  ISETP.GT.U32.AND P3, PT, R72, R109, PT ;  /* 0x0000006d4800720c */ /* 0x000fe20003f64070 */
[----:B------:R-:W-:Y:S01]  /*fb40*/  IMAD R4, R4, UR5, RZ ;  /* 0x0000000504047c24 */ /* 0x000fe2000f8e02ff */
[----:B------:R-:W-:Y:S01]  /*fb50*/  PRMT R58, RZ, 0x7610, R58 ;  /* 0x00007610ff3a7816 */ /* 0x000fe2000000003a */
[----:B------:R-:W-:Y:S01]  /*fb60*/  @!P6 IMAD.IADD R45, R45, 0x1, -R72 ;  /* 0x000000012d2de824 */ /* 0x000fe200078e0a48 */
[CC--:B------:R-:W-:Y:S01]  /*fb70*/  LEA R112, P6, R5.reuse, R69.reuse, 0x1 ;  /* 0x0000004505707211 */ /* 0x0c0fe200078c08ff */
[----:B------:R-:W-:Y:S01]  /*fb80*/  @!P5 IMAD.MOV R132, RZ, RZ, -R132 ;  /* 0x000000ffff84d224 */ /* 0x000fe200078e0a84 */
[C---:B0-----:R-:W-:Y:S01]  /*fb90*/  LEA R6, P5, R4.reuse, R69, 0x1 ;  /* 0x0000004504067211 */ /* 0x041fe200078a08ff */
[----:B------:R-:W0:Y:S01]  /*fba0*/  LDCU UR5, c[0x0][0x3b0] ;  /* 0x00007600ff0577ac */ /* 0x000e220008000800 */
[-C--:B------:R-:W-:Y:S02]  /*fbb0*/  LEA.HI.X.SX32 R113, R5, R68.reuse, 0x1, P6 ;  /* 0x0000004405717211 */ /* 0x080fe400030f0eff */
[----:B------:R-:W-:Y:S01]  /*fbc0*/  LEA.HI.X.SX32 R7, R4, R68, 0x1, P5 ;  /* 0x0000004404077211 */ /* 0x000fe200028f0eff */
[----:B------:R-:W-:Y:S01]  /*fbd0*/  @P0 IMAD.MOV.U32 R4, RZ, RZ, R112 ;  /* 0x000000ffff040224 */ /* 0x000fe200078e0070 */
[----:B------:R-:W-:Y:S01]  /*fbe0*/  PRMT R57, RZ, 0x7610, R57 ;  /* 0x00007610ff397816 */ /* 0x000fe20000000039 */
[----:B------:R-:W-:Y:S01]  /*fbf0*/  @P0 IMAD.MOV.U32 R5, RZ, RZ, R113 ;  /* 0x000000ffff050224 */ /* 0x000fe200078e0071 */
[----:B------:R-:W-:Y:S01]  /*fc00*/  PRMT R56, RZ, 0x7610, R56 ;  /* 0x00007610ff387816 */ /* 0x000fe20000000038 */
[----:B------:R-:W-:Y:S01]  /*fc10*/  @!P3 IMAD.IADD R109, R109, 0x1, -R72 ;  /* 0x000000016d6db824 */ /* 0x000fe200078e0a48 */
[C---:B------:R-:W-:Y:S01]  /*fc20*/  ISETP.GT.U32.AND P3, PT, R72.reuse, R45, PT ;  /* 0x0000002d4800720c */ /* 0x040fe20003f64070 */
[----:B------:R-:W1:Y:S01]  /*fc30*/  LDCU UR7, c[0x0][0x3b0] ;  /* 0x00007600ff0777ac */ /* 0x000e620008000800 */
[----:B------:R-:W-:Y:S01]  /*fc40*/  SEL R132, R75, R132, !P1 ;  /* 0x000000844b847207 */ /* 0x000fe20004800000 */
[----:B------:R0:W3:Y:S01]  /*fc50*/  @P0 LDG.E.U16 R58, desc[UR20][R4.64] ;  /* 0x00000014043a0981 */ /* 0x0000e2000c1e1500 */
[----:B----4-:R-:W-:-:S03]  /*fc60*/  ISETP.GT.U32.AND P6, PT, R72, R44, PT ;  /* 0x0000002c4800720c */ /* 0x010fc60003fc4070 */
[----:B------:R-:W-:Y:S01]  /*fc70*/  STL [R1+0x318], R112 ;  /* 0x0003187001007387 */ /* 0x000fe20000100800 */
[----:B0-----:R-:W-:-:S03]  /*fc80*/  IMAD.MOV.U32 R4, RZ, RZ, R109 ;  /* 0x000000ffff047224 */ /* 0x001fc600078e006d */
[----:B------:R0:W-:Y:S01]  /*fc90*/  STL [R1+0x350], R6 ;  /* 0x0003500601007387 */ /* 0x0001e20000100800 */
[----:B------:R-:W-:Y:S01]  /*fca0*/  IMAD R132, R132, UR11, RZ ;  /* 0x0000000b84847c24 */ /* 0x000fe2000f8e02ff */
[----:B------:R-:W-:Y:S01]  /*fcb0*/  PRMT R55, RZ, 0x7610, R55 ;  /* 0x00007610ff377816 */ /* 0x000fe20000000037 */
[----:B------:R-:W-:Y:S01]  /*fcc0*/  @!P4 IMAD.MOV R4, RZ, RZ, -R4 ;  /* 0x000000ffff04c224 */ /* 0x000fe200078e0a04 */
[----:B------:R-:W-:Y:S01]  /*fcd0*/  STL [R1+0x314], R113 ;  /* 0x0003147101007387 */ /* 0x000fe20000100800 */
[----:B------:R-:W-:Y:S01]  /*fce0*/  @!P3 IMAD.IADD R45, R45, 0x1, -R72 ;  /* 0x000000012d2db824 */ /* 0x000fe200078e0a48 */
[----:B------:R-:W-:Y:S02]  /*fcf0*/  PRMT R54, RZ, 0x7610, R54 ;  /* 0x00007610ff367816 */ /* 0x000fe40000000036 */
[----:B------:R0:W4:Y:S01]  /*fd00*/  @P0 LDG.E.U16 R57, desc[UR20][R6.64] ;  /* 0x0000001406390981 */ /* 0x000122000c1e1500 */
[----:B------:R-:W-:Y:S02]  /*fd10*/  SEL R5, R75, R4, !P1 ;  /* 0x000000044b057207 */ /* 0x000fe40004800000 */
[----:B------:R-:W-:Y:S01]  /*fd20*/  ISETP.GE.AND P5, PT, R8, RZ, PT ;  /* 0x000000ff0800720c */ /* 0x000fe20003fa6270 */
[----:B------:R1:W-:Y:S01]  /*fd30*/  STL [R1+0x34c], R7 ;  /* 0x00034c0701007387 */ /* 0x0003e20000100800 */
[----:B0-----:R-:W-:Y:S01]  /*fd40*/  LEA R6, P4, R132, R69, 0x1 ;  /* 0x0000004584067211 */ /* 0x001fe200078808ff */
[----:B------:R-:W-:Y:S01]  /*fd50*/  @!P6 IMAD.IADD R44, R44, 0x1, -R72 ;  /* 0x000000012c2ce824 */ /* 0x000fe200078e0a48 */
[----:B------:R-:W-:Y:S01]  /*fd60*/  PRMT R53, RZ, 0x7610, R53 ;  /* 0x00007610ff357816 */ /* 0x000fe20000000035 */
[----:B------:R-:W4:Y:S01]  /*fd70*/  LDL.LU R8, [R1+0x8c] ;  /* 0x00008c0001087983 */ /* 0x000f220000300800 */
[----:B------:R-:W-:Y:S01]  /*fd80*/  IMAD.MOV.U32 R4, RZ, RZ, R45 ;  /* 0x000000ffff047224 */ /* 0x000fe200078e002d */
[----:B------:R-:W0:Y:S01]  /*fd90*/  LDCU UR11, c[0x0][0x3b0] ;  /* 0x00007600ff0b77ac */ /* 0x000e220008000800 */
[----:B------:R-:W-:Y:S01]  /*fda0*/  IMAD R5, R5, UR4, RZ ;  /* 0x0000000405057c24 */ /* 0x000fe2000f8e02ff */
[----:B-1----:R-:W-:Y:S01]  /*fdb0*/  LEA.HI.X.SX32 R7, R132, R68, 0x1, P4 ;  /* 0x0000004484077211 */ /* 0x002fe200020f0eff */
[----:B------:R1:W-:Y:S01]  /*fdc0*/  STL [R1+0x4c], R45 ;  /* 0x00004c2d01007387 */ /* 0x0003e20000100800 */
[----:B------:R-:W-:-:S02]  /*fdd0*/  ISETP.GT.U32.AND P6, PT, R72, R44, PT ;  /* 0x0000002c4800720c */ /* 0x000fc40003fc4070 */
[----:B------:R-:W-:Y:S01]  /*fde0*/  @!P5 IMAD.MOV R4, RZ, RZ, -R4 ;  /* 0x000000ffff04d224 */ /* 0x000fe200078e0a04 */
[----:B--2---:R-:W-:Y:S01]  /*fdf0*/  ISETP.GT.U32.AND P3, PT, R72, R111, PT ;  /* 0x0000006f4800720c */ /* 0x004fe20003f64070 */
[----:B------:R2:W-:Y:S01]  /*fe00*/  STL [R1+0x388], R6 ;  /* 0x0003880601007387 */ /* 0x0005e20000100800 */
[----:B------:R-:W-:-:S03]  /*fe10*/  LEA R152, P5, R5, R69, 0x1 ;  /* 0x0000004505987211 */ /* 0x000fc600078a08ff */
[----:B------:R-:W-:Y:S01]  /*fe20*/  STL [R1+0x384], R7 ;  /* 0x0003840701007387 */ /* 0x000fe20000100800 */
[----:B------:R-:W-:-:S03]  /*fe30*/  SEL R4, R75, R4, !P1 ;  /* 0x000000044b047207 */ /* 0x000fc60004800000 */
[----:B-1----:R-:W4:Y:S01]  /*fe40*/  LDL R45, [R1+0x90c] ;  /* 0x00090c00012d7983 */ /* 0x002f220000100800 */
[----:B------:R-:W-:-:S03]  /*fe50*/  LEA.HI.X.SX32 R151, R5, R68, 0x1, P5 ;  /* 0x0000004405977211 */ /* 0x000fc600028f0eff */
[----:B------:R-:W4:Y:S04]  /*fe60*/  LDL.LU R113, [R1+0x94] ;  /* 0x0000940001717983 */ /* 0x000f280000300800 */
[----:B------:R-:W4:Y:S01]  /*fe70*/  LDL R112, [R1+0x934] ;  /* 0x0009340001707983 */ /* 0x000f220000100800 */
[----:B------:R-:W-:-:S03]  /*fe80*/  @P0 IMAD.MOV.U32 R5, RZ, RZ, R151 ;  /* 0x000000ffff050224 */ /* 0x000fc600078e0097 */
[----:B------:R2:W4:Y:S01]  /*fe90*/  @P0 LDG.E.U16 R56, desc[UR20][R6.64] ;  /* 0x0000001406380981 */ /* 0x000522000c1e1500 */
[--C-:B------:R-:W-:Y:S02]  /*fea0*/  @!P6 IMAD.IADD R44, R44, 0x1, -R72.reuse ;  /* 0x000000012c2ce824 */ /* 0x100fe400078e0a48 */
[----:B------:R-:W-:Y:S02]  /*feb0*/  @!P3 IMAD.IADD R111, R111, 0x1, -R72 ;  /* 0x000000016f6fb824 */ /* 0x000fe400078e0a48 */
[----:B--2---:R-:W-:Y:S02]  /*fec0*/  IMAD R6, R4, UR4, RZ ;  /* 0x0000000404067c24 */ /* 0x004fe4000f8e02ff */
[----:B------:R-:W-:-:S05]  /*fed0*/  @P0 IMAD.MOV.U32 R4, RZ, RZ, R152 ;  /* 0x000000ffff040224 */ /* 0x000fca00078e0098 */
[----:B------:R1:W2:Y:S02]  /*fee0*/  @P0 LDG.E.U16 R55, desc[UR20][R4.64] ;  /* 0x0000001404370981 */ /* 0x0002a4000c1e1500 */
[----:B-1----:R-:W-:Y:S01]  /*fef0*/  IMAD.MOV.U32 R4, RZ, RZ, R44 ;  /* 0x000000ffff047224 */ /* 0x002fe200078e002c */
[----:B---3--:R-:W-:Y:S02]  /*ff00*/  ISETP.GE.AND P3, PT, R43, RZ, PT ;  /* 0x000000ff2b00720c */ /* 0x008fe40003f66270 */
[----:B------:R-:W3:Y:S04]  /*ff10*/  LDL.LU R43, [R1+0x90] ;  /* 0x00009000012b7983 */ /* 0x000ee80000300800 */
[----:B------:R1:W-:Y:S04]  /*ff20*/  STL [R1+0x50], R44 ;  /* 0x0000502c01007387 */ /* 0x0003e80000100800 */
[----:B-1----:R-:W2:Y:S01]  /*ff30*/  LDL R44, [R1+0x96c] ;  /* 0x00096c00012c7983 */ /* 0x002ea20000100800 */
[----:B------:R-:W-:-:S02]  /*ff40*/  ISETP.GT.U32.AND P4, PT, R72, R110, PT ;  /* 0x0000006e4800720c */ /* 0x000fc40003f84070 */
[----:B------:R-:W-:Y:S01]  /*ff50*/  @!P3 IMAD.MOV R4, RZ, RZ, -R4 ;  /* 0x000000ffff04b224 */ /* 0x000fe200078e0a04 */
[----:B------:R-:W-:-:S10]  /*ff60*/  LEA R5, P6, R6, R69, 0x1 ;  /* 0x0000004506057211 */ /* 0x000fd400078c08ff */
[----:B------:R-:W-:Y:S01]  /*ff70*/  @!P4 IMAD.IADD R110, R110, 0x1, -R72 ;  /* 0x000000016e6ec824 */ /* 0x000fe200078e0a48 */
[----:B------:R-:W-:-:S04]  /*ff80*/  LEA.HI.X.SX32 R7, R6, R68, 0x1, P6 ;  /* 0x0000004406077211 */ /* 0x000fc800030f0eff */
[C---:B------:R-:W-:Y:S02]  /*ff90*/  ISETP.GT.U32.AND P4, PT, R72.reuse, R110, PT ;  /* 0x0000006e4800720c */ /* 0x040fe40003f84070 */
[----:B------:R-:W-:Y:S02]  /*ffa0*/  SEL R6, R75, R4, !P1 ;  /* 0x000000044b067207 */ /* 0x000fe40004800000 */
[----:B------:R-:W-:Y:S01]  /*ffb0*/  ISETP.GT.U32.AND P5, PT, R72, R111, PT ;  /* 0x0000006f4800720c */ /* 0x000fe20003fa4070 */
[----:B------:R1:W-:Y:S02]  /*ffc0*/  STL [R1+0x8], R5 ;  /* 0x0000080501007387 */ /* 0x0003e40000100800 */
[----:B------:R-:W-:Y:S01]  /*ffd0*/  IMAD R6, R6, UR5, RZ ;  /* 0x0000000506067c24 */ /* 0x000fe2000f8e02ff */
[----:B------:R-:W0:Y:S01]  /*ffe0*/  LDCU UR5, c[0x0][0x3b0] ;  /* 0x00007600ff0577ac */ /* 0x000e220008000800 */
[----:B------:R-:W-:Y:S01]  /*fff0*/  @P0 IMAD.MOV.U32 R4, RZ, RZ, R5 ;  /* 0x000000ffff040224 */ /* 0x000fe200078e0005 */
[----:B------:R0:W-:Y:S03]  /*10000*/  STL [R1+0x4], R7 ;  /* 0x0000040701007387 */ /* 0x0001e60000100800 */
[----:B------:R-:W-:Y:S01]  /*10010*/  @!P4 IMAD.IADD R110, R110, 0x1, -R72 ;  /* 0x000000016e6ec824 */ /* 0x000fe200078e0a48 */
[----:B------:R-:W2:Y:S01]  /*10020*/  LDL R109, [R1+0x99c] ;  /* 0x00099c00016d7983 */ /* 0x000ea20000100800 */
[----:B-1----:R-:W-:Y:S01]  /*10030*/  @P0 IMAD.MOV.U32 R5, RZ, RZ, R7 ;  /* 0x000000ffff050224 */ /* 0x002fe200078e0007 */
[----:B----4-:R-:W-:-:S04]  /*10040*/  ISETP.GT.U32.AND P3, PT, R72, R8, PT ;  /* 0x000000084800720c */ /* 0x010fc80003f64070 */
[----:B------:R1:W4:Y:S01]  /*10050*/  @P0 LDG.E.U16 R54, desc[UR20][R4.64] ;  /* 0x0000001404360981 */ /* 0x000322000c1e1500 */
[----:B0-----:R-:W-:Y:S01]  /*10060*/  LEA R7, P4, R6, R69, 0x1 ;  /* 0x0000004506077211 */ /* 0x001fe200078808ff */
[----:B------:R-:W-:-:S07]  /*10070*/  @!P5 IMAD.IADD R111, R111, 0x1, -R72 ;  /* 0x000000016f6fd824 */ /* 0x000fce00078e0a48 */
[----:B------:R-:W-:Y:S01]  /*10080*/  @!P3 IMAD.IADD R8, R8, 0x1, -R72 ;  /* 0x000000010808b824 */ /* 0x000fe200078e0a48 */
[----:B-1----:R-:W-:Y:S02]  /*10090*/  LEA.HI.X.SX32 R4, R6, R68, 0x1, P4 ;  /* 0x0000004406047211 */ /* 0x002fe400020f0eff */
[----:B------:R-:W-:Y:S02]  /*100a0*/  ISETP.GE.AND P6, PT, R45, RZ, PT ;  /* 0x000000ff2d00720c */ /* 0x000fe40003fc6270 */
[----:B------:R-:W4:Y:S01]  /*100b0*/  LDL.LU R45, [R1+0x98] ;  /* 0x00009800012d7983 */ /* 0x000f220000300800 */
[----:B------:R-:W-:Y:S01]  /*100c0*/  ISETP.GE.AND P3, PT, R112, RZ, PT ;  /* 0x000000ff7000720c */ /* 0x000fe20003f66270 */
[----:B------:R-:W-:Y:S02]  /*100d0*/  IMAD.MOV.U32 R5, RZ, RZ, R111 ;  /* 0x000000ffff057224 */ /* 0x000fe400078e006f */
[----:B------:R0:W-:Y:S01]  /*100e0*/  STL [R1+0x48], R7 ;  /* 0x0000480701007387 */ /* 0x0001e20000100800 */
[----:B------:R-:W-:-:S03]  /*100f0*/  @P0 IMAD.MOV.U32 R6, RZ, RZ, R7 ;  /* 0x000000ffff060224 */ /* 0x000fc600078e0007 */
[----:B------:R1:W-:Y:S03]  /*10100*/  STL [R1+0x44], R4 ;  /* 0x0000440401007387 */ /* 0x0003e60000100800 */
[----:B------:R-:W-:Y:S01]  /*10110*/  @!P6 IMAD.MOV R5, RZ, RZ, -R5 ;  /* 0x000000ffff05e224 */ /* 0x000fe200078e0a05 */
[----:B------:R-:W-:Y:S01]  /*10120*/  ISETP.GT.U32.AND P4, PT, R72, R8, PT ;  /* 0x000000084800720c */ /* 0x000fe20003f84070 */
[----:B------:R-:W4:Y:S01]  /*10130*/  LDL.LU R112, [R1+0xcc] ;  /* 0x0000cc0001707983 */ /* 0x000f220000300800 */
[----:B0-----:R-:W-:Y:S02]  /*10140*/  @P0 IMAD.MOV.U32 R7, RZ, RZ, R4 ;  /* 0x000000ffff070224 */ /* 0x001fe400078e0004 */
[----:B-1----:R-:W-:Y:S01]  /*10150*/  IMAD.MOV.U32 R4, RZ, RZ, R110 ;  /* 0x000000ffff047224 */ /* 0x002fe200078e006e */
[----:B------:R-:W-:Y:S02]  /*10160*/  SEL R5, R75, R5, !P1 ;  /* 0x000000054b057207 */ /* 0x000fe40004800000 */
[----:B------:R0:W4:Y:S01]  /*10170*/  @P0 LDG.E.U16 R53, desc[UR20][R6.64] ;  /* 0x0000001406350981 */ /* 0x000122000c1e1500 */
[----:B------:R-:W-:-:S02]  /*10180*/  @!P3 IMAD.MOV R4, RZ, RZ, -R4 ;  /* 0x000000ffff04b224 */ /* 0x000fc400078e0a04 */
[----:B0-----:R-:W-:-:S03]  /*10190*/  IMAD R6, R5, UR7, RZ ;  /* 0x0000000705067c24 */ /* 0x001fc6000f8e02ff */
[--C-:B------:R-:W-:Y:S01]  /*101a0*/  @!P4 IMAD.IADD R8, R8, 0x1, -R72.reuse ;  /* 0x000000010808c824 */ /* 0x100fe200078e0a48 */
[----:B---3--:R-:W-:Y:S02]  /*101b0*/  ISETP.GT.U32.AND P6, PT, R72, R43, PT ;  /* 0x0000002b4800720c */ /* 0x008fe40003fc4070 */
[----:B--2---:R-:W-:Y:S01]  /*101c0*/  ISETP.GE.AND P3, PT, R44, RZ, PT ;  /* 0x000000ff2c00720c */ /* 0x004fe20003f66270 */
[----:B------:R-:W0:Y:S01]  /*101d0*/  LDCU UR7, c[0x0][0x3b0] ;  /* 0x00007600ff0777ac */ /* 0x000e220008000800 */
[----:B------:R-:W2:Y:S09]  /*101e0*/  LDL R44, [R1+0x9c4] ;  /* 0x0009c400012c7983 */ /* 0x000eb20000100800 */
[----:B------:R-:W-:Y:S01]  /*101f0*/  @!P6 IMAD.IADD R43, R43, 0x1, -R72 ;  /* 0x000000012b2be824 */ /* 0x000fe200078e0a48 */
[----:B------:R-:W-:-:S04]  /*10200*/  LEA R7, P6, R6, R69, 0x1 ;  /* 0x0000004506077211 */ /* 0x000fc800078c08ff */
[----:B------:R-:W-:Y:S01]  /*10210*/  LEA.HI.X.SX32 R6, R6, R68, 0x1, P6 ;  /* 0x0000004406067211 */ /* 0x000fe200030f0eff */
[----:B------:R1:W-:Y:S01]  /*10220*/  STL [R1+0x8c], R8 ;  /* 0x00008c0801007387 */ /* 0x0003e20000100800 */
[----:B------:R-:W-:-:S03]  /*10230*/  IMAD.MOV.U32 R5, RZ, RZ, R8 ;  /* 0x000000ffff057224 */ /* 0x000fc600078e0008 */
[----:B------:R3:W-:Y:S04]  /*10240*/  STL [R1+0x88], R7 ;  /* 0x0000880701007387 */ /* 0x0007e80000100800 */
[----:B------:R0:W-:Y:S04]  /*10250*/  STL [R1+0x84], R6 ;  /* 0x0000840601007387 */ /* 0x0001e80000100800 */
[----:B-1----:R-:W2:Y:S01]  /*10260*/  LDL R8, [R1+0x9fc] ;  /* 0x0009fc0001087983 */ /* 0x002ea20000100800 */
[----:B------:R-:W-:Y:S02]  /*10270*/  ISETP.GT.U32.AND P5, PT, R72, R113, PT ;  /* 0x000000714800720c */ /* 0x000fe40003fa4070 */
[----:B------:R-:W-:Y:S01]  /*10280*/  SEL R4, R75, R4, !P1 ;  /* 0x000000044b047207 */ /* 0x000fe20004800000 */
[----:B------:R-:W-:Y:S01]  /*10290*/  @!P3 IMAD.MOV R5, RZ, RZ, -R5 ;  /* 0x000000ffff05b224 */ /* 0x000fe200078e0a05 */
[----:B---3--:R-:W-:Y:S01]  /*102a0*/  @P0 LOP3.LUT R7, R7, R6, RZ, 0x3c, !PT ;  /* 0x0000000607070212 */ /* 0x008fe200078e3cff */
[----:B------:R-:W3:Y:S08]  /*102b0*/  LDL.LU R111, [R1+0xd0] ;  /* 0x0000d000016f7983 */ /* 0x000ef00000300800 */
[----:B------:R-:W-:-:S05]  /*102c0*/  @!P5 IMAD.IADD R113, R113, 0x1, -R72 ;  /* 0x000000017171d824 */ /* 0x000fca00078e0a48 */
[----:B------:R-:W-:Y:S01]  /*102d0*/  ISETP.GT.U32.AND P5, PT, R72, R113, PT ;  /* 0x000000714800720c */ /* 0x000fe20003fa4070 */
[----:B------:R-:W-:Y:S01]  /*102e0*/  IMAD R4, R4, UR5, RZ ;  /* 0x0000000504047c24 */ /* 0x000fe2000f8e02ff */
[----:B------:R-:W-:Y:S01]  /*102f0*/  ISETP.GE.AND P4, PT, R109, RZ, PT ;  /* 0x000000ff6d00720c */ /* 0x000fe20003f86270 */
[----:B------:R-:W1:Y:S01]  /*10300*/  LDCU UR5, c[0x0][0x3b0] ;  /* 0x00007600ff0577ac */ /* 0x000e620008000800 */
[----:B0-----:R-:W-:Y:S02]  /*10310*/  @P0 LOP3.LUT R6, R7, R6, RZ, 0x3c, !PT ;  /* 0x0000000607060212 */ /* 0x001fe400078e3cff */
[----:B------:R-:W-:-:S07]  /*10320*/  LEA R109, P3, R4, R69, 0x1 ;  /* 0x00000045046d7211 */ /* 0x000fce00078608ff */
[----:B------:R-:W-:Y:S01]  /*10330*/  @!P5 IMAD.IADD R113, R113, 0x1, -R72 ;  /* 0x000000017171d824 */ /* 0x000fe200078e0a48 */
[----:B------:R-:W-:Y:S02]  /*10340*/  PRMT R52, RZ, 0x7610, R52 ;  /* 0x00007610ff347816 */ /* 0x000fe40000000034 */
[----:B------:R-:W-:Y:S02]  /*10350*/  @P0 LOP3.LUT R7, R7, R6, RZ, 0x3c, !PT ;  /* 0x0000000607070212 */ /* 0x000fe400078e3cff */
[----:B------:R-:W-:Y:S02]  /*10360*/  ISETP.GT.U32.AND P6, PT, R72, R43, PT ;  /* 0x0000002b4800720c */ /* 0x000fe40003fc4070 */
[----:B------:R-:W-:Y:S02]  /*10370*/  LEA.HI.X.SX32 R110, R4, R68, 0x1, P3 ;  /* 0x00000044046e7211 */ /* 0x000fe400018f0eff */
[----:B----4-:R-:W-:Y:S01]  /*10380*/  ISETP.GT.U32.AND P5, PT, R72, R45, PT ;  /* 0x0000002d4800720c */ /* 0x010fe20003fa4070 */
[----:B------:R-:W-:Y:S01]  /*10390*/  IMAD.MOV.U32 R4, RZ, RZ, R113 ;  /* 0x000000ffff047224 */ /* 0x000fe200078e0071 */
[----:B------:R0:W4:Y:S01]  /*103a0*/  @P0 LDG.E.U16 R52, desc[UR20][R6.64] ;  /* 0x0000001406340981 */ /* 0x000122000c1e1500 */
[----:B------:R-:W-:-:S03]  /*103b0*/  PRMT R51, RZ, 0x7610, R51 ;  /* 0x00007610ff337816 */ /* 0x000fc60000000033 */
[----:B------:R1:W-:Y:S01]  /*103c0*/  STL [R1+0xc8], R109 ;  /* 0x0000c86d01007387 */ /* 0x0003e20000100800 */
[----:B------:R-:W-:-:S03]  /*103d0*/  @!P4 IMAD.MOV R4, RZ, RZ, -R4 ;  /* 0x000000ffff04c224 */ /* 0x000fc600078e0a04 */
[----:B------:R-:W-:Y:S01]  /*103e0*/  STL [R1+0xc4], R110 ;  /* 0x0000c46e01007387 */ /* 0x000fe20000100800 */
[----:B0-----:R-:W-:Y:S02]  /*103f0*/  @P0 IMAD.MOV.U32 R6, RZ, RZ, R109 ;  /* 0x000000ffff060224 */ /* 0x001fe400078e006d */
[----:B------:R-:W-:Y:S02]  /*10400*/  @P0 IMAD.MOV.U32 R7, RZ, RZ, R110 ;  /* 0x000000ffff070224 */ /* 0x000fe400078e006e */
[----:B------:R-:W-:-:S03]  /*10410*/  @!P5 IMAD.IADD R45, R45, 0x1, -R72 ;  /* 0x000000012d2dd824 */ /* 0x000fc600078e0a48 */
[----:B------:R0:W4:Y:S01]  /*10420*/  @P0 LDG.E.U16 R51, desc[UR20][R6.64] ;  /* 0x0000001406330981 */ /* 0x000122000c1e1500 */
[----:B------:R-:W-:Y:S01]  /*10430*/  @!P6 IMAD.IADD R43, R43, 0x1, -R72 ;  /* 0x000000012b2be824 */ /* 0x000fe200078e0a48 */
[----:B------:R-:W-:Y:S02]  /*10440*/  ISETP.GT.U32.AND P4, PT, R72, R45, PT ;  /* 0x0000002d4800720c */ /* 0x000fe40003f84070 */
[C---:B0-----:R-:W-:Y:S02]  /*10450*/  SEL R6, R75.reuse, R5, !P1 ;  /* 0x000000054b067207 */ /* 0x041fe40004800000 */
[----:B------:R-:W-:Y:S01]  /*10460*/  SEL R5, R75, R4, !P1 ;  /* 0x000000044b057207 */ /* 0x000fe20004800000 */
[----:B------:R-:W-:Y:S02]  /*10470*/  IMAD.MOV.U32 R4, RZ, RZ, R43 ;  /* 0x000000ffff047224 */ /* 0x000fe400078e002b */
[----:B------:R-:W-:Y:S01]  /*10480*/  IMAD R6, R6, UR11, RZ ;  /* 0x0000000b06067c24 */ /* 0x000fe2000f8e02ff */
[----:B------:R-:W-:Y:S01]  /*10490*/  PRMT R50, RZ, 0x7610, R50 ;  /* 0x00007610ff327816 */ /* 0x000fe20000000032 */
[----:B-1----:R-:W-:Y:S01]  /*104a0*/  IMAD R5, R5, UR5, RZ ;  /* 0x0000000505057c24 */ /* 0x002fe2000f8e02ff */
[----:B------:R-:W-:-:S03]  /*104b0*/  ISETP.GT.U32.AND P3, PT, R72, R112, PT ;  /* 0x000000704800720c */ /* 0x000fc60003f64070 */
[----:B------:R-:W-:Y:S01]  /*104c0*/  @!P4 IMAD.IADD R45, R45, 0x1, -R72 ;  /* 0x000000012d2dc824 */ /* 0x000fe200078e0a48 */
[CC--:B------:R-:W-:Y:S01]  /*104d0*/  LEA R113, P6, R6.reuse, R69.reuse, 0x1 ;  /* 0x0000004506717211 */ /* 0x0c0fe200078c08ff */
[----:B------:R-:W0:Y:S03]  /*104e0*/  LDCU UR5, c[0x0][0x3b0] ;  /* 0x00007600ff0577ac */ /* 0x000e260008000800 */
[----:B------:R-:W-:Y:S01]  /*104f0*/  LEA.HI.X.SX32 R114, R6, R68, 0x1, P6 ;  /* 0x0000004406727211 */ /* 0x000fe200030f0eff */
[----:B------:R-:W1:Y:S01]  /*10500*/  LDCU UR11, c[0x0][0x3b0] ;  /* 0x00007600ff0b77ac */ /* 0x000e620008000800 */
[----:B--2---:R-:W-:Y:S02]  /*10510*/  ISETP.GE.AND P5, PT, R44, RZ, PT ;  /* 0x000000ff2c00720c */ /* 0x004fe40003fa6270 */
[----:B------:R-:W2:Y:S04]  /*10520*/  LDL R44, [R1+0xa04] ;  /* 0x000a0400012c7983 */ /* 0x000ea80000100800 */
[----:B------:R-:W4:Y:S04]  /*10530*/  LDL.LU R109, [R1+0xd4] ;  /* 0x0000d400016d7983 */ /* 0x000f280000300800 */
[----:B------:R0:W-:Y:S03]  /*10540*/  STL [R1+0x90], R43 ;  /* 0x0000902b01007387 */ /* 0x0001e60000100800 */
[----:B------:R-:W-:Y:S01]  /*10550*/  @!P5 IMAD.MOV R4, RZ, RZ, -R4 ;  /* 0x000000ffff04d224 */ /* 0x000fe200078e0a04 */
[----:B------:R-:W-:Y:S01]  /*10560*/  LEA R7, P5, R5, R69, 0x1 ;  /* 0x0000004505077211 */ /* 0x000fe200078a08ff */
[----:B0-----:R-:W4:Y:S01]  /*10570*/  LDL.LU R43, [R1+0xd8] ;  /* 0x0000d800012b7983 */ /* 0x001f220000300800 */
[----:B------:R-:W-:-:S03]  /*10580*/  ISETP.GE.AND P4, PT, R8, RZ, PT ;  /* 0x000000ff0800720c */ /* 0x000fc60003f86270 */
[----:B------:R-:W-:Y:S04]  /*10590*/  STL [R1+0x108], R113 ;  /* 0x0001087101007387 */ /* 0x000fe80000100800 */
[----:B------:R-:W-:Y:S04]  /*105a0*/  STL [R1+0x168], R7 ;  /* 0x0001680701007387 */ /* 0x000fe80000100800 */
[----:B------:R-:W4:Y:S01]  /*105b0*/  LDL R8, [R1+0x9c8] ;  /* 0x0009c80001087983 */ /* 0x000f220000100800 */
[----:B------:R-:W-:Y:S01]  /*105c0*/  LEA.HI.X.SX32 R110, R5, R68, 0x1, P5 ;  /* 0x00000044056e7211 */ /* 0x000fe200028f0eff */
[----:B------:R-:W-:Y:S01]  /*105d0*/  @P0 IMAD.MOV.U32 R5, RZ, RZ, R114 ;  /* 0x000000ffff050224 */ /* 0x000fe200078e0072 */
[----:B------:R-:W-:Y:S01]  /*105e0*/  SEL R6, R75, R4, !P1 ;  /* 0x000000044b067207 */ /* 0x000fe20004800000 */
[----:B------:R-:W-:Y:S01]  /*105f0*/  @P0 IMAD.MOV.U32 R4, RZ, RZ, R113 ;  /* 0x000000ffff040224 */ /* 0x000fe200078e0071 */
[----:B------:R-:W-:Y:S04]  /*10600*/  STL [R1+0x104], R114 ;  /* 0x0001047201007387 */ /* 0x000fe80000100800 */
[----:B------:R-:W-:Y:S04]  /*10610*/  STL [R1+0x98], R45 ;  /* 0x0000982d01007387 */ /* 0x000fe80000100800 */
[----:B------:R0:W4:Y:S04]  /*10620*/  @P0 LDG.E.U16 R50, desc[UR20][R4.64] ;  /* 0x0000001404320981 */ /* 0x000128000c1e1500 */
[----:B------:R1:W-:Y:S01]  /*10630*/  STL [R1+0x164], R110 ;  /* 0x0001646e01007387 */ /* 0x0003e20000100800 */
[----:B0-----:R-:W-:-:S03]  /*10640*/  @P0 IMAD.MOV.U32 R5, RZ, RZ, R110 ;  /* 0x000000ffff050224 */ /* 0x001fc600078e006e */
[----:B-1----:R-:W4:Y:S01]  /*10650*/  LDL R110, [R1+0x980] ;  /* 0x00098000016e7983 */ /* 0x002f220000100800 */
[----:B------:R-:W-:Y:S01]  /*10660*/  @!P3 IMAD.IADD R112, R112, 0x1, -R72 ;  /* 0x000000017070b824 */ /* 0x000fe200078e0a48 */
[----:B------:R-:W-:Y:S01]  /*10670*/  PRMT R49, RZ, 0x7610, R49 ;  /* 0x00007610ff317816 */ /* 0x000fe20000000031 */
[----:B------:R-:W-:-:S03]  /*10680*/  @P0 IMAD.MOV.U32 R4, RZ, RZ, R7 ;  /* 0x000000ffff040224 */ /* 0x000fc600078e0007 */
[----:B------:R-:W-:Y:S01]  /*10690*/  ISETP.GT.U32.AND P3, PT, R72, R112, PT ;  /* 0x000000704800720c */ /* 0x000fe20003f64070 */
[----:B------:R-:W-:Y:S01]  /*106a0*/  IMAD R6, R6, UR7, RZ ;  /* 0x0000000706067c24 */ /* 0x000fe2000f8e02ff */
[----:B------:R0:W4:Y:S01]  /*106b0*/  @P0 LDG.E.U16 R49, desc[UR20][R4.64] ;  /* 0x0000001404310981 */ /* 0x000122000c1e1500 */
[----:B---3--:R-:W-:Y:S01]  /*106c0*/  ISETP.GT.U32.AND P6, PT, R72, R111, PT ;  /* 0x0000006f4800720c */ /* 0x008fe20003fc4070 */
[----:B------:R-:W1:Y:S01]  /*106d0*/  LDCU UR7, c[0x0][0x3b0] ;  /* 0x00007600ff0777ac */ /* 0x000e620008000800 */
[----:B0-----:R-:W-:-:S08]  /*106e0*/  IMAD.MOV.U32 R4, RZ, RZ, R45 ;  /* 0x000000ffff047224 */ /* 0x001fd000078e002d */
[----:B------:R-:W-:Y:S01]  /*106f0*/  @!P3 IMAD.IADD R112, R112, 0x1, -R72 ;  /* 0x000000017070b824 */ /* 0x000fe200078e0a48 */
[----:B------:R-:W3:Y:S01]  /*10700*/  LDL.LU R45, [R1+0x10c] ;  /* 0x00010c00012d7983 */ /* 0x000ee20000300800 */
[----:B------:R-:W-:Y:S01]  /*10710*/  @!P4 IMAD.MOV R4, RZ, RZ, -R4 ;  /* 0x000000ffff04c224 */ /* 0x000fe200078e0a04 */
[----:B------:R-:W-:Y:S01]  /*10720*/  LEA R7, P4, R6, R69, 0x1 ;  /* 0x0000004506077211 */ /* 0x000fe200078808ff */
[----:B------:R-:W-:-:S03]  /*10730*/  @!P6 IMAD.IADD R111, R111, 0x1, -R72 ;  /* 0x000000016f6fe824 */ /* 0x000fc600078e0a48 */
[----:B------:R-:W-:Y:S01]  /*10740*/  SEL R5, R75, R4, !P1 ;  /* 0x000000044b057207 */ /* 0x000fe20004800000 */
[----:B------:R0:W-:Y:S01]  /*10750*/  STL [R1+0x1a8], R7 ;  /* 0x0001a80701007387 */ /* 0x0001e20000100800 */
[----:B------:R-:W-:Y:S01]  /*10760*/  IMAD.MOV.U32 R4, RZ, RZ, R112 ;  /* 0x000000ffff047224 */ /* 0x000fe200078e0070 */
[----:B------:R-:W-:Y:S02]  /*10770*/  ISETP.GT.U32.AND P6, PT, R72, R111, PT ;  /* 0x0000006f4800720c */ /* 0x000fe40003fc4070 */
[----:B------:R-:W-:Y:S01]  /*10780*/  IMAD R5, R5, UR12, RZ ;  /* 0x0000000c05057c24 */ /* 0x000fe2000f8e02ff */
[----:B------:R-:W-:Y:S02]  /*10790*/  PRMT R48, RZ, 0x7610, R48 ;  /* 0x00007610ff307816 */ /* 0x000fe40000000030 */
[----:B------:R-:W-:-:S08]  /*107a0*/  PRMT R47, RZ, 0x7610, R47 ;  /* 0x00007610ff2f7816 */ /* 0x000fd0000000002f */
[----:B------:R-:W-:Y:S01]  /*107b0*/  @!P6 IMAD.IADD R111, R111, 0x1, -R72 ;  /* 0x000000016f6fe824 */ /* 0x000fe200078e0a48 */
[----:B------:R-:W-:Y:S02]  /*107c0*/  PRMT R46, RZ, 0x7610, R46 ;  /* 0x00007610ff2e7816 */ /* 0x000fe4000000002e */
[----:B--2---:R-:W-:Y:S02]  /*107d0*/  ISETP.GE.AND P5, PT, R44, RZ, PT ;  /* 0x000000ff2c00720c */ /* 0x004fe40003fa6270 */
[----:B------:R-:W-:Y:S02]  /*107e0*/  LEA.HI.X.SX32 R44, R6, R68, 0x1, P4 ;  /* 0x00000044062c7211 */ /* 0x000fe400020f0eff */
[----:B----4-:R-:W-:-:S03]  /*107f0*/  ISETP.GT.U32.AND P3, PT, R72, R109, PT ;  /* 0x0000006d4800720c */ /* 0x010fc60003f64070 */
[----:B------:R2:W-:Y:S04]  /*10800*/  STL [R1+0x1a4], R44 ;  /* 0x0001a42c01007387 */ /* 0x0005e80000100800 */
[----:B------:R-:W4:Y:S02]  /*10810*/  LDL R112, [R1+0x940] ;  /* 0x0009400001707983 */ /* 0x000f240000100800 */
[----:B------:R-:W-:Y:S01]  /*10820*/  @!P5 IMAD.MOV R4, RZ, RZ, -R4 ;  /* 0x000000ffff04d224 */ /* 0x000fe200078e0a04 */
[----:B------:R-:W-:Y:S01]  /*10830*/  LEA R113, P5, R5, R69, 0x1 ;  /* 0x0000004505717211 */ /* 0x000fe200078a08ff */
[----:B------:R-:W-:Y:S02]  /*10840*/  @P0 IMAD.MOV.U32 R6, RZ, RZ, R7 ;  /* 0x000000ffff060224 */ /* 0x000fe400078e0007 */
[----:B0-----:R-:W-:Y:S01]  /*10850*/  @P0 IMAD.MOV.U32 R7, RZ, RZ, R44 ;  /* 0x000000ffff070224 */ /* 0x001fe200078e002c */
[----:B------:R-:W-:Y:S01]  /*10860*/  ISETP.GT.U32.AND P4, PT, R72, R43, PT ;  /* 0x0000002b4800720c */ /* 0x000fe20003f84070 */
[----:B------:R-:W-:Y:S01]  /*10870*/  @!P3 IMAD.IADD R109, R109, 0x1, -R72 ;  /* 0x000000016d6db824 */ /* 0x000fe200078e0a48 */
[----:B------:R-:W-:Y:S01]  /*10880*/  SEL R4, R75, R4, !P1 ;  /* 0x000000044b047207 */ /* 0x000fe20004800000 */
[----:B--2---:R-:W2:Y:S01]  /*10890*/  LDL.LU R44, [R1+0x110] ;  /* 0x00011000012c7983 */ /* 0x004ea20000300800 */
[----:B------:R-:W-:-:S03]  /*108a0*/  LEA.HI.X.SX32 R5, R5, R68, 0x1, P5 ;  /* 0x0000004405057211 */ /* 0x000fc600028f0eff */
[----:B------:R-:W-:Y:S04]  /*108b0*/  STL [R1+0x1e8], R113 ;  /* 0x0001e87101007387 */ /* 0x000fe80000100800 */
[----:B------:R0:W2:Y:S01]  /*108c0*/  @P0 LDG.E.U16 R48, desc[UR20][R6.64] ;  /* 0x0000001406300981 */ /* 0x0000a2000c1e1500 */
[----:B------:R-:W-:-:S03]  /*108d0*/  ISETP.GE.AND P3, PT, R8, RZ, PT ;  /* 0x000000ff0800720c */ /* 0x000fc60003f66270 */
[----:B------:R-:W2:Y:S01]  /*108e0*/  LDL.LU R8, [R1+0x114] ;  /* 0x0001140001087983 */ /* 0x000ea20000300800 */
[----:B0-----:R-:W-:-:S03]  /*108f0*/  IMAD R6, R4, UR5, RZ ;  /* 0x0000000504067c24 */ /* 0x001fc6000f8e02ff */
[----:B------:R0:W-:Y:S01]  /*10900*/  STL [R1+0x1e4], R5 ;  /* 0x0001e40501007387 */ /* 0x0001e20000100800 */
[----:B------:R-:W-:Y:S02]  /*10910*/  @P0 IMAD.MOV.U32 R4, RZ, RZ, R113 ;  /* 0x000000ffff040224 */ /* 0x000fe400078e0071 */
[----:B------:R-:W-:Y:S01]  /*10920*/  @!P4 IMAD.IADD R43, R43, 0x1, -R72 ;  /* 0x000000012b2bc824 */ /* 0x000fe200078e0a48 */
[C---:B------:R-:W-:Y:S01]  /*10930*/  ISETP.GT.U32.AND P5, PT, R72.reuse, R109, PT ;  /* 0x0000006d4800720c */ /* 0x040fe20003fa4070 */
[----:B------:R-:W1:Y:S01]  /*10940*/  LDCU UR5, c[0x0][0x3b0] ;  /* 0x00007600ff0577ac */ /* 0x000e620008000800 */
[----:B------:R0:W2:Y:S02]  /*10950*/  @P0 LDG.E.U16 R47, desc[UR20][R4.64] ;  /* 0x00000014042f0981 */ /* 0x0000a4000c1e1500 */
[----:B------:R-:W-:Y:S01]  /*10960*/  ISETP.GT.U32.AND P4, PT, R72, R43, PT ;  /* 0x0000002b4800720c */ /* 0x000fe20003f84070 */
[----:B0-----:R-:W-:Y:S01]  /*10970*/  IMAD.MOV.U32 R4, RZ, RZ, R111 ;  /* 0x000000ffff047224 */ /* 0x001fe200078e006f */
[----:B------:R-:W-:-:S03]  /*10980*/  LEA R5, P6, R6, R69, 0x1 ;  /* 0x0000004506057211 */ /* 0x000fc600078c08ff */
[----:B------:R-:W-:Y:S01]  /*10990*/  @!P3 IMAD.MOV R4, RZ, RZ, -R4 ;  /* 0x000000ffff04b224 */ /* 0x000fe200078e0a04 */
[----:B------:R-:W-:Y:S01]  /*109a0*/  ISETP.GE.AND P3, PT, R110, RZ, PT ;  /* 0x000000ff6e00720c */ /* 0x000fe20003f66270 */
[----:B------:R0:W-:Y:S01]  /*109b0*/  STL [R1+0x228], R5 ;  /* 0x0002280501007387 */ /* 0x0001e20000100800 */
[----:B------:R-:W-:-:S03]  /*109c0*/  LEA.HI.X.SX32 R7, R6, R68, 0x1, P6 ;  /* 0x0000004406077211 */ /* 0x000fc600030f0eff */
[----:B------:R-:W2:Y:S01]  /*109d0*/  LDL R110, [R1+0x8f0] ;  /* 0x0008f000016e7983 */ /* 0x000ea20000100800 */
[----:B------:R-:W-:Y:S01]  /*109e0*/  SEL R6, R75, R4, !P1 ;  /* 0x000000044b067207 */ /* 0x000fe20004800000 */
[----:B------:R-:W-:-:S04]  /*109f0*/  @P0 IMAD.MOV.U32 R4, RZ, RZ, R5 ;  /* 0x000000ffff040224 */ /* 0x000fc800078e0005 */
[----:B-1----:R-:W-:Y:S01]  /*10a00*/  IMAD R6, R6, UR7, RZ ;  /* 0x0000000706067c24 */ /* 0x002fe2000f8e02ff */
[----:B------:R1:W-:Y:S01]  /*10a10*/  STL [R1+0x224], R7 ;  /* 0x0002240701007387 */ /* 0x0003e20000100800 */
[----:B0-----:R-:W-:Y:S01]  /*10a20*/  @P0 IMAD.MOV.U32 R5, RZ, RZ, R7 ;  /* 0x000000ffff050224 */ /* 0x001fe200078e0007 */
[----:B------:R-:W0:Y:S01]  /*10a30*/  LDCU UR7, c[0x0][0x3b0] ;  /* 0x00007600ff0777ac */ /* 0x000e220008000800 */
[--C-:B------:R-:W-:Y:S02]  /*10a40*/  @!P4 IMAD.IADD R43, R43, 0x1, -R72.reuse ;  /* 0x000000012b2bc824 */ /* 0x100fe400078e0a48 */
[----:B------:R-:W-:Y:S01]  /*10a50*/  @!P5 IMAD.IADD R109, R109, 0x1, -R72 ;  /* 0x000000016d6dd824 */ /* 0x000fe200078e0a48 */
[----:B------:R3:W2:Y:S01]  /*10a60*/  @P0 LDG.E.U16 R46, desc[UR20][R4.64] ;  /* 0x00000014042e0981 */ /* 0x0006a2000c1e1500 */
[----:B-1----:R-:W-:-:S03]  /*10a70*/  LEA R7, P4, R6, R69, 0x1 ;  /* 0x0000004506077211 */ /* 0x002fc600078808ff */
[----:B------:R1:W-:Y:S01]  /*10a80*/  STL [R1+0xd8], R43 ;  /* 0x0000d82b01007387 */ /* 0x0003e20000100800 */
[----:B------:R-:W-:-:S03]  /*10a90*/  LEA.HI.X.SX32 R6, R6, R68, 0x1, P4 ;  /* 0x0000004406067211 */ /* 0x000fc600020f0eff */
[----:B------:R0:W-:Y:S01]  /*10aa0*/  STL [R1+0x268], R7 ;  /* 0x0002680701007387 */ /* 0x0001e20000100800 */
[----:B---3--:R-:W-:-:S03]  /*10ab0*/  IMAD.MOV.U32 R4, RZ, RZ, R43 ;  /* 0x000000ffff047224 */ /* 0x008fc600078e002b */
[----:B------:R3:W-:Y:S01]  /*10ac0*/  STL [R1+0x264], R6 ;  /* 0x0002640601007387 */ /* 0x0007e20000100800 */
[----:B------:R-:W-:-:S03]  /*10ad0*/  IMAD.MOV.U32 R5, RZ, RZ, R109 ;  /* 0x000000ffff057224 */ /* 0x000fc600078e006d */
[----:B-1----:R-:W2:Y:S04]  /*10ae0*/  LDL R43, [R1+0x854] ;  /* 0x00085400012b7983 */ /* 0x002ea80000100800 */
[----:B------:R-:W2:Y:S01]  /*10af0*/  LDL R109, [R1+0x8a0] ;  /* 0x0008a000016d7983 */ /* 0x000ea20000100800 */
[----:B------:R-:W-:Y:S02]  /*10b00*/  ISETP.GT.U32.AND P6, PT, R72, R45, PT ;  /* 0x0000002d4800720c */ /* 0x000fe40003fc4070 */
[----:B0-----:R-:W-:Y:S01]  /*10b10*/  @P0 LOP3.LUT R7, R7, R6, RZ, 0x3c, !PT ;  /* 0x0000000607070212 */ /* 0x001fe200078e3cff */
[----:B------:R-:W-:-:S03]  /*10b20*/  @!P3 IMAD.MOV R5, RZ, RZ, -R5 ;  /* 0x000000ffff05b224 */ /* 0x000fc600078e0a05 */
[----:B---3--:R-:W-:-:S07]  /*10b30*/  @P0 LOP3.LUT R6, R7, R6, RZ, 0x3c, !PT ;  /* 0x0000000607060212 */ /* 0x008fce00078e3cff */
[----:B------:R-:W-:Y:S01]  /*10b40*/  @!P6 IMAD.IADD R45, R45, 0x1, -R72 ;  /* 0x000000012d2de824 */ /* 0x000fe200078e0a48 */
[----:B------:R-:W-:Y:S02]  /*10b50*/  PRMT R42, RZ, 0x7610, R42 ;  /* 0x00007610ff2a7816 */ /* 0x000fe4000000002a */
[----:B------:R-:W-:Y:S02]  /*10b60*/  @P0 LOP3.LUT R7, R7, R6, RZ, 0x3c, !PT ;  /* 0x0000000607070212 */ /* 0x000fe400078e3cff */
[----:B------:R-:W-:Y:S02]  /*10b70*/  SEL R5, R75, R5, !P1 ;  /* 0x000000054b057207 */ /* 0x000fe40004800000 */
[----:B------:R-:W-:Y:S01]  /*10b80*/  ISETP.GT.U32.AND P6, PT, R72, R153, PT ;  /* 0x000000994800720c */ /* 0x000fe20003fc4070 */
[----:B------:R0:W3:Y:S02]  /*10b90*/  @P0 LDG.E.U16 R42, desc[UR20][R6.64] ;  /* 0x00000014062a0981 */ /* 0x0000e4000c1e1500 */
[----:B0-----:R-:W-:Y:S01]  /*10ba0*/  IMAD R6, R5, UR5, RZ ;  /* 0x0000000505067c24 */ /* 0x001fe2000f8e02ff */
[----:B------:R-:W-:-:S09]  /*10bb0*/  PRMT R41, RZ, 0x7610, R41 ;  /* 0x00007610ff297816 */ /* 0x000fd20000000029 */
[----:B------:R-:W-:Y:S01]  /*10bc0*/  @!P6 IMAD.IADD R153, R153, 0x1, -R72 ;  /* 0x000000019999e824 */ /* 0x000fe200078e0a48 */
[----:B------:R-:W-:Y:S01]  /*10bd0*/  PRMT R40, RZ, 0x7610, R40 ;  /* 0x00007610ff287816 */ /* 0x000fe20000000028 */
[----:B------:R-:W0:Y:S01]  /*10be0*/  LDCU UR5, c[0x0][0x3b0] ;  /* 0x00007600ff0577ac */ /* 0x000e220008000800 */
[----:B------:R-:W-:Y:S02]  /*10bf0*/  PRMT R39, RZ, 0x7610, R39 ;  /* 0x00007610ff277816 */ /* 0x000fe40000000027 */
[----:B----4-:R-:W-:Y:S02]  /*10c00*/  ISETP.GE.AND P5, PT, R112, RZ, PT ;  /* 0x000000ff7000720c */ /* 0x010fe40003fa6270 */
[----:B------:R-:W4:Y:S11]  /*10c10*/  LDL.LU R112, [R1+0x120] ;  /* 0x0001200001707983 */ /* 0x000f360000300800 */
[----:B------:R-:W-:Y:S01]  /*10c20*/  @!P5 IMAD.MOV R4, RZ, RZ, -R4 ;  /* 0x000000ffff04d224 */ /* 0x000fe200078e0a04 */
[----:B------:R-:W-:-:S02]  /*10c30*/  ISETP.GT.U32.AND P5, PT, R72, R45, PT ;  /* 0x0000002d4800720c */ /* 0x000fc40003fa4070 */
[C---:B--2---:R-:W-:Y:S02]  /*10c40*/  ISETP.GT.U32.AND P3, PT, R72.reuse, R8, PT ;  /* 0x000000084800720c */ /* 0x044fe40003f64070 */
[----:B------:R-:W-:Y:S02]  /*10c50*/  ISETP.GT.U32.AND P4, PT, R72, R44, PT ;  /* 0x0000002c4800720c */ /* 0x000fe40003f84070 */
[----:B------:R-:W-:-:S07]  /*10c60*/  SEL R4, R75, R4, !P1 ;  /* 0x000000044b047207 */ /* 0x000fce0004800000 */
[--C-:B------:R-:W-:Y:S01]  /*10c70*/  @!P5 IMAD.IADD R45, R45, 0x1, -R72.reuse ;  /* 0x000000012d2dd824 */ /* 0x100fe200078e0a48 */
[-C--:B------:R-:W-:Y:S01]  /*10c80*/  LEA R7, P5, R6, R69.reuse, 0x1 ;  /* 0x0000004506077211 */ /* 0x080fe200078a08ff */
[----:B------:R-:W-:Y:S02]  /*10c90*/  IMAD R5, R4, UR7, RZ ;  /* 0x0000000704057c24 */ /* 0x000fe4000f8e02ff */
[--C-:B------:R-:W-:Y:S01]  /*10ca0*/  @!P3 IMAD.IADD R8, R8, 0x1, -R72.reuse ;  /* 0x000000010808b824 */ /* 0x100fe200078e0a48 */
[----:B------:R-:W-:Y:S01]  /*10cb0*/  LEA.HI.X.SX32 R6, R6, R68, 0x1, P5 ;  /* 0x0000004406067211 */ /* 0x000fe200028f0eff */
[----:B------:R-:W-:Y:S01]  /*10cc0*/  @!P4 IMAD.IADD R44, R44, 0x1, -R72 ;  /* 0x000000012c2cc824 */ /* 0x000fe200078e0a48 */
[----:B------:R-:W-:Y:S01]  /*10cd0*/  LEA R111, P6, R5, R69, 0x1 ;  /* 0x00000045056f7211 */ /* 0x000fe200078c08ff */
[----:B------:R-:W-:Y:S01]  /*10ce0*/  IMAD.MOV.U32 R4, RZ, RZ, R45 ;  /* 0x000000ffff047224 */ /* 0x000fe200078e002d */
[C---:B------:R-:W-:Y:S01]  /*10cf0*/  ISETP.GT.U32.AND P4, PT, R72.reuse, R8, PT ;  /* 0x000000084800720c */ /* 0x040fe20003f84070 */
[----:B------:R-:W1:Y:S01]  /*10d00*/  LDCU UR7, c[0x0][0x3b0] ;  /* 0x00007600ff0777ac */ /* 0x000e620008000800 */
[----:B------:R-:W-:-:S02]  /*10d10*/  ISETP.GT.U32.AND P5, PT, R72, R44, PT ;  /* 0x0000002c4800720c */ /* 0x000fc40003fa4070 */
[----:B------:R-:W-:Y:S02]  /*10d20*/  ISETP.GE.AND P3, PT, R110, RZ, PT ;  /* 0x000000ff6e00720c */ /* 0x000fe40003f66270 */
[----:B------:R-:W2:Y:S04]  /*10d30*/  LDL.LU R110, [R1+0x11c] ;  /* 0x00011c00016e7983 */ /* 0x000ea80000300800 */
[----:B------:R0:W-:Y:S04]  /*10d40*/  STL [R1+0x10c], R45 ;  /* 0x00010c2d01007387 */ /* 0x0001e80000100800 */
[----:B------:R1:W-:Y:S01]  /*10d50*/  STL [R1+0x2a8], R7 ;  /* 0x0002a80701007387 */ /* 0x0003e20000100800 */
[----:B------:R-:W-:-:S03]  /*10d60*/  LEA.HI.X.SX32 R5, R5, R68, 0x1, P6 ;  /* 0x0000004405057211 */ /* 0x000fc600030f0eff */
[----:B0-----:R-:W3:Y:S01]  /*10d70*/  LDL R45, [R1+0x874] ;  /* 0x00087400012d7983 */ /* 0x001ee20000100800 */
[----:B-1----:R-:W-:-:S03]  /*10d80*/  @P0 LOP3.LUT R7, R7, R6, RZ, 0x3c, !PT ;  /* 0x0000000607070212 */ /* 0x002fc600078e3cff */
[----:B------:R-:W-:Y:S01]  /*10d90*/  STL [R1+0x2e8], R111 ;  /* 0x0002e86f01007387 */ /* 0x000fe20000100800 */
[----:B------:R-:W-:-:S03]  /*10da0*/  @!P3 IMAD.MOV R4, RZ, RZ, -R4 ;  /* 0x000000ffff04b224 */ /* 0x000fc600078e0a04 */
[----:B------:R0:W-:Y:S01]  /*10db0*/  STL [R1+0x2a4], R6 ;  /* 0x0002a40601007387 */ /* 0x0001e20000100800 */
[----:B------:R-:W-:Y:S02]  /*10dc0*/  ISETP.GT.U32.AND P6, PT, R72, R153, PT ;  /* 0x000000994800720c */ /* 0x000fe40003fc4070 */
[----:B------:R-:W-:Y:S02]  /*10dd0*/  SEL R4, R75, R4, !P1 ;  /* 0x000000044b047207 */ /* 0x000fe40004800000 */
[----:B0-----:R-:W-:-:S04]  /*10de0*/  @P0 LOP3.LUT R6, R7, R6, RZ, 0x3c, !PT ;  /* 0x0000000607060212 */ /* 0x001fc800078e3cff */
[----:B------:R-:W-:Y:S01]  /*10df0*/  @P0 LOP3.LUT R7, R7, R6, RZ, 0x3c, !PT ;  /* 0x0000000607070212 */ /* 0x000fe200078e3cff */
[----:B------:R0:W-:Y:S01]  /*10e00*/  STL [R1+0x2e4], R5 ;  /* 0x0002e40501007387 */ /* 0x0001e20000100800 */
[--C-:B------:R-:W-:Y:S01]  /*10e10*/  @!P4 IMAD.IADD R8, R8, 0x1, -R72.reuse ;  /* 0x000000010808c824 */ /* 0x100fe200078e0a48 */
[----:B------:R-:W-:Y:S02]  /*10e20*/  ISETP.GE.AND P4, PT, R43, RZ, PT ;  /* 0x000000ff2b00720c */ /* 0x000fe40003f86270 */
[----:B------:R1:W3:Y:S01]  /*10e30*/  @P0 LDG.E.U16 R41, desc[UR20][R6.64] ;  /* 0x0000001406290981 */ /* 0x0002e2000c1e1500 */
[----:B------:R-:W-:Y:S01]  /*10e40*/  ISETP.GE.AND P3, PT, R109, RZ, PT ;  /* 0x000000ff6d00720c */ /* 0x000fe20003f66270 */
[--C-:B------:R-:W-:Y:S02]  /*10e50*/  @!P5 IMAD.IADD R44, R44, 0x1, -R72.reuse ;  /* 0x000000012c2cd824 */ /* 0x100fe400078e0a48 */
[----:B------:R-:W3:Y:S01]  /*10e60*/  LDL.LU R43, [R1+0x118] ;  /* 0x00011800012b7983 */ /* 0x000ee20000300800 */
[----:B------:R-:W-:-:S02]  /*10e70*/  @!P6 IMAD.IADD R153, R153, 0x1, -R72 ;  /* 0x000000019999e824 */ /* 0x000fc400078e0a48 */
[----:B-1----:R-:W-:Y:S02]  /*10e80*/  @P0 IMAD.MOV.U32 R6, RZ, RZ, R111 ;  /* 0x000000ffff060224 */ /* 0x002fe400078e006f */
[----:B------:R-:W-:Y:S02]  /*10e90*/  @P0 IMAD.MOV.U32 R7, RZ, RZ, R5 ;  /* 0x000000ffff070224 */ /* 0x000fe400078e0005 */
[----:B0-----:R-:W-:Y:S01]  /*10ea0*/  IMAD R5, R4, UR11, RZ ;  /* 0x0000000b04057c24 */ /* 0x001fe2000f8e02ff */
[----:B------:R-:W-:Y:S04]  /*10eb0*/  STL [R1+0x114], R8 ;  /* 0x0001140801007387 */ /* 0x000fe80000100800 */
[----:B------:R0:W3:Y:S01]  /*10ec0*/  @P0 LDG.E.U16 R40, desc[UR20][R6.64] ;  /* 0x0000001406280981 */ /* 0x0000e2000c1e1500 */
[----:B------:R-:W-:Y:S01]  /*10ed0*/  IMAD.MOV.U32 R4, RZ, RZ, R44 ;  /* 0x000000ffff047224 */ /* 0x000fe200078e002c */
[----:B------:R-:W-:Y:S01]  /*10ee0*/  PRMT R38, RZ, 0x7610, R38 ;  /* 0x00007610ff267816 */ /* 0x000fe20000000026 */
[----:B------:R-:W-:Y:S01]  /*10ef0*/  @!P4 IMAD.MOV R153, RZ, RZ, -R153 ;  /* 0x000000ffff99c224 */ /* 0x000fe200078e0a99 */
[----:B------:R1:W-:Y:S01]  /*10f00*/  STL [R1+0x110], R44 ;  /* 0x0001102c01007387 */ /* 0x0003e20000100800 */
[----:B------:R-:W-:Y:S01]  /*10f10*/  PRMT R37, RZ, 0x7610, R37 ;  /* 0x00007610ff257816 */ /* 0x000fe20000000025 */
[----:B------:R-:W2:Y:S01]  /*10f20*/  LDCU UR11, c[0x0][0x3b0] ;  /* 0x00007600ff0b77ac */ /* 0x000ea20008000800 */
[----:B0-----:R-:W-:-:S04]  /*10f30*/  LEA R7, P6, R5, R69, 0x1 ;  /* 0x0000004505077211 */ /* 0x001fc800078c08ff */
[----:B-1----:R-:W-:Y:S01]  /*10f40*/  LEA.HI.X.SX32 R44, R5, R68, 0x1, P6 ;  /* 0x00000044052c7211 */ /* 0x002fe200030f0eff */
[----:B------:R-:W-:Y:S01]  /*10f50*/  STL [R1+0x320], R7 ;  /* 0x0003200701007387 */ /* 0x000fe20000100800 */
[----:B------:R-:W-:-:S03]  /*10f60*/  @!P3 IMAD.MOV R4, RZ, RZ, -R4 ;  /* 0x000000ffff04b224 */ /* 0x000fc600078e0a04 */
[----:B------:R0:W-:Y:S04]  /*10f70*/  STL [R1+0x31c], R44 ;  /* 0x00031c2c01007387 */ /* 0x0001e80000100800 */
[----:B------:R-:W3:Y:S01]  /*10f80*/  LDL R111, [R1+0x8cc] ;  /* 0x0008cc00016f7983 */ /* 0x000ee20000100800 */
[----:B------:R-:W-:Y:S01]  /*10f90*/  SEL R6, R75, R4, !P1 ;  /* 0x000000044b067207 */ /* 0x000fe20004800000 */
[----:B------:R-:W-:Y:S02]  /*10fa0*/  @P0 IMAD.MOV.U32 R4, RZ, RZ, R7 ;  /* 0x000000ffff040224 */ /* 0x000fe400078e0007 */
[----:B------:R-:W-:Y:S01]  /*10fb0*/  @P0 IMAD.MOV.U32 R5, RZ, RZ, R44 ;  /* 0x000000ffff050224 */ /* 0x000fe200078e002c */
[----:B------:R-:W3:Y:S04]  /*10fc0*/  LDL R113, [R1+0x8b0] ;  /* 0x0008b00001717983 */ /* 0x000ee80000100800 */
[----:B------:R1:W3:Y:S02]  /*10fd0*/  @P0 LDG.E.U16 R39, desc[UR20][R4.64] ;  /* 0x0000001404270981 */ /* 0x0002e4000c1e1500 */
[----:B-1----:R-:W-:-:S02]  /*10fe0*/  IMAD.MOV.U32 R4, RZ, RZ, R8 ;  /* 0x000000ffff047224 */ /* 0x002fc400078e0008 */
[----:B------:R-:W3:Y:S01]  /*10ff0*/  LDL R8, [R1+0x908] ;  /* 0x0009080001087983 */ /* 0x000ee20000100800 */
[----:B------:R-:W-:Y:S01]  /*11000*/  IMAD R6, R6, UR5, RZ ;  /* 0x0000000506067c24 */ /* 0x000fe2000f8e02ff */
[----:B------:R-:W-:Y:S01]  /*11010*/  SEL R153, R75, R153, !P1 ;  /* 0x000000994b997207 */ /* 0x000fe20004800000 */
[----:B------:R-:W1:Y:S01]  /*11020*/  LDCU UR5, c[0x0][0x3b0] ;  /* 0x00007600ff0577ac */ /* 0x000e620008000800 */
[----:B------:R-:W3:Y:S02]  /*11030*/  LDL.LU R109, [R1+0x12c] ;  /* 0x00012c00016d7983 */ /* 0x000ee40000300800 */
[C---:B------:R-:W-:Y:S01]  /*11040*/  LEA R5, P4, R6.reuse, R69, 0x1 ;  /* 0x0000004506057211 */ /* 0x040fe200078808ff */
[----:B------:R-:W-:Y:S01]  /*11050*/  IMAD R153, R153, UR7, RZ ;  /* 0x0000000799997c24 */ /* 0x000fe2000f8e02ff */
[----:B------:R-:W-:Y:S01]  /*11060*/  PRMT R36, RZ, 0x7610, R36 ;  /* 0x00007610ff247816 */ /* 0x000fe20000000024 */
[----:B------:R-:W0:Y:S01]  /*11070*/  LDCU UR7, c[0x0][0x3b0] ;  /* 0x00007600ff0777ac */ /* 0x000e220008000800 */
[----:B------:R-:W-:-:S02]  /*11080*/  LEA.HI.X.SX32 R115, R6, R68, 0x1, P4 ;  /* 0x0000004406737211 */ /* 0x000fc400020f0eff */
[----:B----4-:R-:W-:-:S13]  /*11090*/  ISETP.GT.U32.AND P5, PT, R72, R112, PT ;  /* 0x000000704800720c */ /* 0x010fda0003fa4070 */
[----:B------:R-:W-:-:S05]  /*110a0*/  @!P5 IMAD.IADD R112, R112, 0x1, -R72 ;  /* 0x000000017070d824 */ /* 0x000fca00078e0a48 */
[C---:B------:R-:W-:Y:S02]  /*110b0*/  ISETP.GT.U32.AND P5, PT, R72.reuse, R112, PT ;  /* 0x000000704800720c */ /* 0x040fe40003fa4070 */
[----:B--2---:R-:W-:Y:S02]  /*110c0*/  ISETP.GT.U32.AND P6, PT, R72, R110, PT ;  /* 0x0000006e4800720c */ /* 0x004fe40003fc4070 */
[----:B---3--:R-:W-:Y:S02]  /*110d0*/  ISETP.GE.AND P3, PT, R45, RZ, PT ;  /* 0x000000ff2d00720c */ /* 0x008fe40003f66270 */
[----:B------:R-:W2:Y:S09]  /*110e0*/  LDL.LU R45, [R1+0x128] ;  /* 0x00012800012d7983 */ /* 0x000eb20000300800 */
[----:B------:R-:W-:Y:S01]  /*110f0*/  @!P6 IMAD.IADD R110, R110, 0x1, -R72 ;  /* 0x000000016e6ee824 */ /* 0x000fe200078e0a48 */
[----:B0-----:R-:W3:Y:S01]  /*11100*/  LDL.LU R44, [R1+0x124] ;  /* 0x00012400012c7983 */ /* 0x001ee20000300800 */
[----:B------:R-:W-:Y:S01]  /*11110*/  @!P3 IMAD.MOV R4, RZ, RZ, -R4 ;  /* 0x000000ffff04b224 */ /* 0x000fe200078e0a04 */
[----:B------:R-:W-:-:S04]  /*11120*/  LEA R7, P3, R153, R69, 0x1 ;  /* 0x0000004599077211 */ /* 0x000fc800078608ff */
[----:B------:R-:W-:Y:S02]  /*11130*/  LEA.HI.X.SX32 R114, R153, R68, 0x1, P3 ;  /* 0x0000004499727211 */ /* 0x000fe400018f0eff */
[C---:B------:R-:W-:Y:S01]  /*11140*/  ISETP.GT.U32.AND P3, PT, R72.reuse, R110, PT ;  /* 0x0000006e4800720c */ /* 0x040fe20003f64070 */
[----:B------:R0:W-:Y:S01]  /*11150*/  STL [R1+0x358], R5 ;  /* 0x0003580501007387 */ /* 0x0001e20000100800 */
[----:B------:R-:W-:Y:S02]  /*11160*/  SEL R6, R75, R4, !P1 ;  /* 0x000000044b067207 */ /* 0x000fe40004800000 */
[----:B------:R-:W-:Y:S01]  /*11170*/  ISETP.GT.U32.AND P4, PT, R72, R43, PT ;  /* 0x0000002b4800720c */ /* 0x000fe20003f84070 */
[----:B------:R-:W-:Y:S02]  /*11180*/  @P0 IMAD.MOV.U32 R4, RZ, RZ, R5 ;  /* 0x000000ffff040224 */ /* 0x000fe400078e0005 */
[----:B0-----:R-:W-:-:S06]  /*11190*/  @P0 IMAD.MOV.U32 R5, RZ, RZ, R115 ;  /* 0x000000ffff050224 */ /* 0x001fcc00078e0073 */
[--C-:B------:R-:W-:Y:S01]  /*111a0*/  @!P3 IMAD.IADD R110, R110, 0x1, -R72.reuse ;  /* 0x000000016e6eb824 */ /* 0x100fe200078e0a48 */
[----:B------:R0:W4:Y:S03]  /*111b0*/  @P0 LDG.E.U16 R38, desc[UR20][R4.64] ;  /* 0x0000001404260981 */ /* 0x000126000c1e1500 */
[----:B------:R-:W-:Y:S02]  /*111c0*/  @!P4 IMAD.IADD R43, R43, 0x1, -R72 ;  /* 0x000000012b2bc824 */ /* 0x000fe400078e0a48 */
[----:B------:R-:W-:Y:S02]  /*111d0*/  IMAD R6, R6, UR4, RZ ;  /* 0x0000000406067c24 */ /* 0x000fe4000f8e02ff */
[----:B0-----:R-:W-:Y:S02]  /*111e0*/  @P0 IMAD.MOV.U32 R4, RZ, RZ, R7 ;  /* 0x000000ffff040224 */ /* 0x001fe400078e0007 */
[----:B------:R-:W-:Y:S01]  /*111f0*/  @P0 IMAD.MOV.U32 R5, RZ, RZ, R114 ;  /* 0x000000ffff050224 */ /* 0x000fe200078e0072 */
[----:B------:R-:W-:Y:S01]  /*11200*/  ISETP.GT.U32.AND P3, PT, R72, R43, PT ;  /* 0x0000002b4800720c */ /* 0x000fe20003f64070 */
[----:B------:R-:W-:-:S03]  /*11210*/  @!P5 IMAD.IADD R112, R112, 0x1, -R72 ;  /* 0x000000017070d824 */ /* 0x000fc600078e0a48 */
[----:B------:R0:W4:Y:S01]  /*11220*/  @P0 LDG.E.U16 R37, desc[UR20][R4.64] ;  /* 0x0000001404250981 */ /* 0x000122000c1e1500 */
[C---:B------:R-:W-:Y:S02]  /*11230*/  LEA R154, P5, R6.reuse, R69, 0x1 ;  /* 0x00000045069a7211 */ /* 0x040fe400078a08ff */
[----:B------:R-:W-:Y:S01]  /*11240*/  ISETP.GE.AND P4, PT, R111, RZ, PT ;  /* 0x000000ff6f00720c */ /* 0x000fe20003f86270 */
[----:B0-----:R-:W-:Y:S01]  /*11250*/  IMAD.MOV.U32 R4, RZ, RZ, R110 ;  /* 0x000000ffff047224 */ /* 0x001fe200078e006e */
[----:B------:R-:W-:Y:S01]  /*11260*/  ISETP.GE.AND P6, PT, R113, RZ, PT ;  /* 0x000000ff7100720c */ /* 0x000fe20003fc6270 */
[----:B------:R0:W-:Y:S01]  /*11270*/  STL [R1+0x390], R7 ;  /* 0x0003900701007387 */ /* 0x0001e20000100800 */
[----:B------:R-:W-:Y:S01]  /*11280*/  IMAD.MOV.U32 R5, RZ, RZ, R112 ;  /* 0x000000ffff057224 */ /* 0x000fe200078e0070 */
[----:B------:R-:W-:Y:S02]  /*11290*/  LEA.HI.X.SX32 R153, R6, R68, 0x1, P5 ;  /* 0x0000004406997211 */ /* 0x000fe400028f0eff */
[----:B------:R-:W-:Y:S06]  /*112a0*/  STL [R1+0x354], R115 ;  /* 0x0003547301007387 */ /* 0x000fec0000100800 */
[----:B------:R-:W-:Y:S01]  /*112b0*/  @!P4 IMAD.MOV R4, RZ, RZ, -R4 ;  /* 0x000000ffff04c224 */ /* 0x000fe200078e0a04 */
[----:B------:R-:W-:Y:S04]  /*112c0*/  STL [R1+0x38c], R114 ;  /* 0x00038c7201007387 */ /* 0x000fe80000100800 */
[----:B------:R-:W4:Y:S01]  /*112d0*/  LDL R112, [R1+0x93c] ;  /* 0x00093c0001707983 */ /* 0x000f220000100800 */
[----:B------:R-:W-:-:S03]  /*112e0*/  ISETP.GE.AND P4, PT, R8, RZ, PT ;  /* 0x000000ff0800720c */ /* 0x000fc60003f86270 */
[----:B------:R-:W4:Y:S01]  /*112f0*/  LDL R8, [R1+0x968] ;  /* 0x0009680001087983 */ /* 0x000f220000100800 */
[----:B------:R-:W-:Y:S02]  /*11300*/  @P0 IMAD.MOV.U32 R6, RZ, RZ, R154 ;  /* 0x000000ffff060224 */ /* 0x000fe400078e009a */
[----:B0-----:R-:W-:Y:S02]  /*11310*/  @P0 IMAD.MOV.U32 R7, RZ, RZ, R153 ;  /* 0x000000ffff070224 */ /* 0x001fe400078e0099 */
[----:B------:R-:W-:Y:S02]  /*11320*/  @!P6 IMAD.MOV R5, RZ, RZ, -R5 ;  /* 0x000000ffff05e224 */ /* 0x000fe400078e0a05 */
[----:B------:R-:W-:Y:S01]  /*11330*/  @!P3 IMAD.IADD R43, R43, 0x1, -R72 ;  /* 0x000000012b2bb824 */ /* 0x000fe200078e0a48 */
[----:B------:R0:W4:Y:S04]  /*11340*/  @P0 LDG.E.U16 R36, desc[UR20][R6.64] ;  /* 0x0000001406240981 */ /* 0x000128000c1e1500 */
[----:B------:R1:W-:Y:S01]  /*11350*/  STL [R1+0x118], R43 ;  /* 0x0001182b01007387 */ /* 0x0003e20000100800 */
[----:B0-----:R-:W-:-:S02]  /*11360*/  SEL R6, R75, R5, !P1 ;  /* 0x000000054b067207 */ /* 0x001fc40004800000 */
[----:B------:R-:W-:Y:S01]  /*11370*/  SEL R5, R75, R4, !P1 ;  /* 0x000000044b057207 */ /* 0x000fe20004800000 */
[----:B------:R-:W-:Y:S02]  /*11380*/  IMAD.MOV.U32 R4, RZ, RZ, R43 ;  /* 0x000000ffff047224 */ /* 0x000fe400078e002b */
[----:B-1----:R-:W4:Y:S01]  /*11390*/  LDL R43, [R1+0x998] ;  /* 0x00099800012b7983 */ /* 0x002f220000100800 */
[----:B------:R-:W-:Y:S01]  /*113a0*/  ISETP.GT.U32.AND P5, PT, R72, R109, PT ;  /* 0x0000006d4800720c */ /* 0x000fe20003fa4070 */
[----:B------:R-:W-:Y:S01]  /*113b0*/  IMAD R6, R6, UR5, RZ ;  /* 0x0000000506067c24 */ /* 0x000fe2000f8e02ff */
[----:B------:R-:W-:Y:S01]  /*113c0*/  PRMT R35, RZ, 0x7610, R35 ;  /* 0x00007610ff237816 */ /* 0x000fe20000000023 */
[----:B------:R-:W4:Y:S01]  /*113d0*/  LDL.LU R111, [R1+0x174] ;  /* 0x00017400016f7983 */ /* 0x000f220000300800 */
[----:B------:R-:W-:Y:S01]  /*113e0*/  IMAD R5, R5, UR7, RZ ;  /* 0x0000000705057c24 */ /* 0x000fe2000f8e02ff */
[----:B------:R-:W-:Y:S01]  /*113f0*/  PRMT R34, RZ, 0x7610, R34 ;  /* 0x00007610ff227816 */ /* 0x000fe20000000022 */
[----:B------:R-:W-:Y:S01]  /*11400*/  @!P4 IMAD.MOV R4, RZ, RZ, -R4 ;  /* 0x000000ffff04c224 */ /* 0x000fe200078e0a04 */
[----:B------:R-:W4:Y:S01]  /*11410*/  LDL.LU R110, [R1+0x138] ;  /* 0x00013800016e7983 */ /* 0x000f220000300800 */
[----:B------:R-:W0:Y:S01]  /*11420*/  LDCU UR5, c[0x0][0x3b0] ;  /* 0x00007600ff0577ac */ /* 0x000e220008000800 */
[----:B------:R-:W-:Y:S01]  /*11430*/  PRMT R33, RZ, 0x7610, R33 ;  /* 0x00007610ff217816 */ /* 0x000fe20000000021 */
[----:B------:R-:W1:Y:S03]  /*11440*/  LDCU UR7, c[0x0][0x3b0] ;  /* 0x00007600ff0777ac */ /* 0x000e660008000800 */
[----:B------:R-:W-:Y:S01]  /*11450*/  @!P5 IMAD.IADD R109, R109, 0x1, -R72 ;  /* 0x000000016d6dd824 */ /* 0x000fe200078e0a48 */
[----:B------:R-:W-:-:S04]  /*11460*/  LEA R7, P5, R5, R69, 0x1 ;  /* 0x0000004505077211 */ /* 0x000fc800078a08ff */
[----:B------:R-:W-:Y:S02]  /*11470*/  ISETP.GT.U32.AND P4, PT, R72, R109, PT ;  /* 0x0000006d4800720c */ /* 0x000fe40003f84070 */
[----:B------:R-:W-:-:S11]  /*11480*/  LEA.HI.X.SX32 R113, R5, R68, 0x1, P5 ;  /* 0x0000004405717211 */ /* 0x000fd600028f0eff */
[----:B------:R-:W-:Y:S01]  /*11490*/  @!P4 IMAD.IADD R109, R109, 0x1, -R72 ;  /* 0x000000016d6dc824 */ /* 0x000fe200078e0a48 */
[C---:B--2---:R-:W-:Y:S02]  /*114a0*/  ISETP.GT.U32.AND P6, PT, R72.reuse, R45, PT ;  /* 0x0000002d4800720c */ /* 0x044fe40003fc4070 */
[----:B---3--:R-:W-:-:S11]  /*114b0*/  ISETP.GT.U32.AND P3, PT, R72, R44, PT ;  /* 0x0000002c4800720c */ /* 0x008fd60003f64070 */
[----:B------:R-:W-:Y:S01]  /*114c0*/  @!P6 IMAD.IADD R45, R45, 0x1, -R72 ;  /* 0x000000012d2de824 */ /* 0x000fe200078e0a48 */
[----:B------:R-:W-:-:S04]  /*114d0*/  LEA R114, P6, R6, R69, 0x1 ;  /* 0x0000004506727211 */ /* 0x000fc800078c08ff */
[----:B------:R-:W-:Y:S02]  /*114e0*/  LEA.HI.X.SX32 R115, R6, R68, 0x1, P6 ;  /* 0x0000004406737211 */ /* 0x000fe400030f0eff */
[----:B------:R-:W-:Y:S01]  /*114f0*/  SEL R6, R75, R4, !P1 ;  /* 0x000000044b067207 */ /* 0x000fe20004800000 */
[----:B------:R-:W-:Y:S02]  /*11500*/  @P0 IMAD.MOV.U32 R4, RZ, RZ, R114 ;  /* 0x000000ffff040224 */ /* 0x000fe400078e0072 */
[----:B------:R-:W-:Y:S01]  /*11510*/  @P0 IMAD.MOV.U32 R5, RZ, RZ, R115 ;  /* 0x000000ffff050224 */ /* 0x000fe200078e0073 */
[----:B------:R-:W-:Y:S01]  /*11520*/  ISETP.GT.U32.AND P6, PT, R72, R45, PT ;  /* 0x0000002d4800720c */ /* 0x000fe20003fc4070 */
[----:B------:R-:W-:Y:S01]  /*11530*/  STL [R1+0x10], R114 ;  /* 0x0000107201007387 */ /* 0x000fe20000100800 */
[----:B------:R-:W-:Y:S01]  /*11540*/  IMAD R6, R6, UR11, RZ ;  /* 0x0000000b06067c24 */ /* 0x000fe2000f8e02ff */
[----:B------:R-:W2:Y:S02]  /*11550*/  LDCU UR11, c[0x0][0x3b0] ;  /* 0x00007600ff0b77ac */ /* 0x000ea40008000800 */
[----:B------:R-:W-:Y:S04]  /*11560*/  STL [R1+0x50], R7 ;  /* 0x0000500701007387 */ /* 0x000fe80000100800 */
[----:B------:R3:W2:Y:S04]  /*11570*/  @P0 LDG.E.U16 R35, desc[UR20][R4.64] ;  /* 0x0000001404230981 */ /* 0x0006a8000c1e1500 */
[----:B------:R-:W-:Y:S04]  /*11580*/  STL [R1+0xc], R115 ;  /* 0x00000c7301007387 */ /* 0x000fe80000100800 */
[----:B------:R0:W-:Y:S01]  /*11590*/  STL [R1+0x4c], R113 ;  /* 0x00004c7101007387 */ /* 0x0001e20000100800 */
[----:B---3--:R-:W-:-:S02]  /*115a0*/  @P0 IMAD.MOV.U32 R4, RZ, RZ, R7 ;  /* 0x000000ffff040224 */ /* 0x008fc400078e0007 */
[----:B------:R-:W-:Y:S02]  /*115b0*/  @P0 IMAD.MOV.U32 R5, RZ, RZ, R113 ;  /* 0x000000ffff050224 */ /* 0x000fe400078e0071 */
[----:B------:R-:W-:-:S03]  /*115c0*/  @!P3 IMAD.IADD R44, R44, 0x1, -R72 ;  /* 0x000000012c2cb824 */ /* 0x000fc600078e0a48 */
[----:B------:R3:W2:Y:S01]  /*115d0*/  @P0 LDG.E.U16 R34, desc[UR20][R4.64] ;  /* 0x0000001404220981 */ /* 0x0006a2000c1e1500 */
[----:B------:R-:W-:Y:S01]  /*115e0*/  @!P6 IMAD.IADD R45, R45, 0x1, -R72 ;  /* 0x000000012d2de824 */ /* 0x000fe200078e0a48 */
[----:B---3--:R-:W-:Y:S01]  /*115f0*/  LEA R4, P3, R6, R69, 0x1 ;  /* 0x0000004506047211 */ /* 0x008fe200078608ff */
[----:B------:R-:W-:-:S03]  /*11600*/  IMAD.MOV.U32 R5, RZ, RZ, R109 ;  /* 0x000000ffff057224 */ /* 0x000fc600078e006d */
[----:B------:R-:W-:Y:S02]  /*11610*/  LEA.HI.X.SX32 R6, R6, R68, 0x1, P3 ;  /* 0x0000004406067211 */ /* 0x000fe400018f0eff */
[----:B----4-:R-:W-:Y:S02]  /*11620*/  ISETP.GE.AND P5, PT, R112, RZ, PT ;  /* 0x000000ff7000720c */ /* 0x010fe40003fa6270 */
[----:B------:R-:W-:Y:S02]  /*11630*/  ISETP.GE.AND P4, PT, R8, RZ, PT ;  /* 0x000000ff0800720c */ /* 0x000fe40003f86270 */
[----:B------:R-:W3:Y:S04]  /*11640*/  LDL.LU R8, [R1+0x134] ;  /* 0x0001340001087983 */ /* 0x000ee80000300800 */
[----:B------:R-:W-:Y:S05]  /*11650*/  STL [R1+0x90], R4 ;  /* 0x0000900401007387 */ /* 0x000fea0000100800 */
[----:B------:R-:W-:Y:S01]  /*11660*/  @!P5 IMAD.MOV R5, RZ, RZ, -R5 ;  /* 0x000000ffff05d224 */ /* 0x000fe200078e0a05 */
[----:B------:R-:W-:Y:S04]  /*11670*/  STL [R1+0x128], R45 ;  /* 0x0001282d01007387 */ /* 0x000fe80000100800 */
[----:B------:R4:W-:Y:S04]  /*11680*/  STL [R1+0x8c], R6 ;  /* 0x00008c0601007387 */ /* 0x0009e80000100800 */
[----:B0-----:R-:W3:Y:S01]  /*11690*/  LDL R113, [R1+0x9cc] ;  /* 0x0009cc0001717983 */ /* 0x001ee20000100800 */
[----:B------:R-:W-:-:S03]  /*116a0*/  ISETP.GE.AND P5, PT, R43, RZ, PT ;  /* 0x000000ff2b00720c */ /* 0x000fc60003fa6270 */
[----:B------:R-:W3:Y:S01]  /*116b0*/  LDL R43, [R1+0x9f8] ;  /* 0x0009f800012b7983 */ /* 0x000ee20000100800 */
[C---:B------:R-:W-:Y:S01]  /*116c0*/  ISETP.GT.U32.AND P3, PT, R72.reuse, R44, PT ;  /* 0x0000002c4800720c */ /* 0x040fe20003f64070 */
[----:B------:R-:W-:Y:S02]  /*116d0*/  @P0 IMAD.MOV.U32 R7, RZ, RZ, R6 ;  /* 0x000000ffff070224 */ /* 0x000fe400078e0006 */
[----:B----4-:R-:W-:Y:S01]  /*116e0*/  @P0 IMAD.MOV.U32 R6, RZ, RZ, R4 ;  /* 0x000000ffff060224 */ /* 0x010fe200078e0004 */
[----:B------:R-:W-:Y:S01]  /*116f0*/  ISETP.GT.U32.AND P6, PT, R72, R111, PT ;  /* 0x0000006f4800720c */ /* 0x000fe20003fc4070 */
[----:B------:R-:W-:-:S03]  /*11700*/  IMAD.MOV.U32 R4, RZ, RZ, R45 ;  /* 0x000000ffff047224 */ /* 0x000fc600078e002d */
[----:B------:R0:W4:Y:S01]  /*11710*/  @P0 LDG.E.U16 R33, desc[UR20][R6.64] ;  /* 0x0000001406210981 */ /* 0x000122000c1e1500 */
[----:B------:R-:W-:Y:S01]  /*11720*/  @!P4 IMAD.MOV R4, RZ, RZ, -R4 ;  /* 0x000000ffff04c224 */ /* 0x000fe200078e0a04 */
[----:B------:R-:W-:-:S03]  /*11730*/  ISETP.GT.U32.AND P4, PT, R72, R110, PT ;  /* 0x0000006e4800720c */ /* 0x000fc60003f84070 */
[----:B------:R-:W-:Y:S01]  /*11740*/  @!P3 IMAD.IADD R44, R44, 0x1, -R72 ;  /* 0x000000012c2cb824 */ /* 0x000fe200078e0a48 */
[C---:B0-----:R-:W-:Y:S02]  /*11750*/  SEL R6, R75.reuse, R5, !P1 ;  /* 0x000000054b067207 */ /* 0x041fe40004800000 */
[----:B------:R-:W-:Y:S02]  /*11760*/  SEL R5, R75, R4, !P1 ;  /* 0x000000044b057207 */ /* 0x000fe40004800000 */
[----:B------:R0:W-:Y:S01]  /*11770*/  STL [R1+0x124], R44 ;  /* 0x0001242c01007387 */ /* 0x0001e20000100800 */
[----:B------:R-:W-:Y:S01]  /*11780*/  IMAD R6, R6, UR5, RZ ;  /* 0x0000000506067c24 */ /* 0x000fe2000f8e02ff */
[----:B------:R-:W-:Y:S01]  /*11790*/  PRMT R32, RZ, 0x7610, R32 ;  /* 0x00007610ff207816 */ /* 0x000fe20000000020 */
[----:B------:R-:W-:Y:S01]  /*117a0*/  IMAD.MOV.U32 R4, RZ, RZ, R44 ;  /* 0x000000ffff047224 */ /* 0x000fe200078e002c */
[----:B------:R-:W4:Y:S01]  /*117b0*/  LDL R109, [R1+0xa00] ;  /* 0x000a0000016d7983 */ /* 0x000f220000100800 */
[----:B------:R-:W-:Y:S01]  /*117c0*/  @!P6 IMAD.IADD R111, R111, 0x1, -R72 ;  /* 0x000000016f6fe824 */ /* 0x000fe200078e0a48 */
[CC--:B------:R-:W-:Y:S01]  /*117d0*/  LEA R45, P6, R6.reuse, R69.reuse, 0x1 ;  /* 0x00000045062d7211 */ /* 0x0c0fe200078c08ff */
[----:B-1----:R-:W-:Y:S01]  /*117e0*/  IMAD R5, R5, UR7, RZ ;  /* 0x0000000705057c24 */ /* 0x002fe2000f8e02ff */
[----:B------:R-:W4:Y:S01]  /*117f0*/  LDL.LU R112, [R1+0x1b8] ;  /* 0x0001b80001707983 */ /* 0x000f220000300800 */
[----:B------:R-:W-:Y:S01]  /*11800*/  @!P5 IMAD.MOV R4, RZ, RZ, -R4 ;  /* 0x000000ffff04d224 */ /* 0x000fe200078e0a04 */
[----:B------:R-:W-:Y:S01]  /*11810*/  LEA.HI.X.SX32 R115, R6, R68, 0x1, P6 ;  /* 0x0000004406737211 */ /* 0x000fe200030f0eff */
[----:B------:R-:W-:Y:S01]  /*11820*/  @!P4 IMAD.IADD R110, R110, 0x1, -R72 ;  /* 0x000000016e6ec824 */ /* 0x000fe200078e0a48 */
[----:B0-----:R-:W4:Y:S01]  /*11830*/  LDL.LU R44, [R1+0x1b4] ;  /* 0x0001b400012c7983 */ /* 0x001f220000300800 */
[----:B------:R-:W-:Y:S01]  /*11840*/  LEA R7, P5, R5, R69, 0x1 ;  /* 0x0000004505077211 */ /* 0x000fe200078a08ff */
[----:B------:R-:W0:Y:S01]  /*11850*/  LDCU UR5, c[0x0][0x3b0] ;  /* 0x00007600ff0577ac */ /* 0x000e220008000800 */
[----:B------:R-:W-:Y:S01]  /*11860*/  SEL R6, R75, R4, !P1 ;  /* 0x000000044b067207 */ /* 0x000fe20004800000 */
[----:B------:R-:W-:Y:S01]  /*11870*/  @P0 IMAD.MOV.U32 R4, RZ, RZ, R45 ;  /* 0x000000ffff040224 */ /* 0x000fe200078e002d */
[----:B------:R-:W-:Y:S01]  /*11880*/  LEA.HI.X.SX32 R114, R5, R68, 0x1, P5 ;  /* 0x0000004405727211 */ /* 0x000fe200028f0eff */
[----:B------:R-:W-:Y:S01]  /*11890*/  @P0 IMAD.MOV.U32 R5, RZ, RZ, R115 ;  /* 0x000000ffff050224 */ /* 0x000fe200078e0073 */
[----:B------:R-:W-:Y:S01]  /*118a0*/  PRMT R31, RZ, 0x7610, R31 ;  /* 0x00007610ff1f7816 */ /* 0x000fe2000000001f */
[----:B--2---:R-:W-:Y:S01]  /*118b0*/  IMAD R6, R6, UR11, RZ ;  /* 0x0000000b06067c24 */ /* 0x004fe2000f8e02ff */
[----:B------:R-:W-:Y:S01]  /*118c0*/  STL [R1+0xd0], R45 ;  /* 0x0000d02d01007387 */ /* 0x000fe20000100800 */
[----:B------:R-:W-:Y:S01]  /*118d0*/  ISETP.GT.U32.AND P3, PT, R72, R111, PT ;  /* 0x0000006f4800720c */ /* 0x000fe20003f64070 */
[----:B------:R-:W1:Y:S02]  /*118e0*/  LDCU UR7, c[0x0][0x3b0] ;  /* 0x00007600ff0777ac */ /* 0x000e640008000800 */
[----:B------:R2:W4:Y:S01]  /*118f0*/  @P0 LDG.E.U16 R32, desc[UR20][R4.64] ;  /* 0x0000001404200981 */ /* 0x000522000c1e1500 */
[----:B------:R-:W-:Y:S01]  /*11900*/  PRMT R30, RZ, 0x7610, R30 ;  /* 0x00007610ff1e7816 */ /* 0x000fe2000000001e */
[----:B------:R-:W0:Y:S02]  /*11910*/  LDCU UR11, c[0x0][0x3b0] ;  /* 0x00007600ff0b77ac */ /* 0x000e240008000800 */
[----:B------:R2:W-:Y:S02]  /*11920*/  STL [R1+0x130], R7 ;  /* 0x0001300701007387 */ /* 0x0005e40000100800 */
[----:B--2---:R-:W-:-:S02]  /*11930*/  @P0 IMAD.MOV.U32 R4, RZ, RZ, R7 ;  /* 0x000000ffff040224 */ /* 0x004fc400078e0007 */
[----:B------:R-:W-:Y:S01]  /*11940*/  STL [R1+0xcc], R115 ;  /* 0x0000cc7301007387 */ /* 0x000fe20000100800 */
[----:B------:R-:W-:-:S03]  /*11950*/  LEA R7, P6, R6, R69, 0x1 ;  /* 0x0000004506077211 */ /* 0x000fc600078c08ff */
[----:B------:R-:W2:Y:S01]  /*11960*/  LDL.LU R45, [R1+0x238] ;  /* 0x00023800012d7983 */ /* 0x000ea20000300800 */
[----:B------:R-:W-:-:S03]  /*11970*/  @P0 IMAD.MOV.U32 R5, RZ, RZ, R114 ;  /* 0x000000ffff050224 */ /* 0x000fc600078e0072 */
[----:B------:R-:W-:Y:S04]  /*11980*/  STL [R1+0x12c], R114 ;  /* 0x00012c7201007387 */ /* 0x000fe80000100800 */
[----:B------:R-:W-:Y:S04]  /*11990*/  STL [R1+0x170], R7 ;  /* 0x0001700701007387 */ /* 0x000fe80000100800 */
[----:B------:R0:W2:Y:S01]  /*119a0*/  @P0 LDG.E.U16 R31, desc[UR20][R4.64] ;  /* 0x00000014041f0981 */ /* 0x0000a2000c1e1500 */
[----:B------:R-:W-:Y:S01]  /*119b0*/  @!P3 IMAD.IADD R111, R111, 0x1, -R72 ;  /* 0x000000016f6fb824 */ /* 0x000fe200078e0a48 */
[----:B0-----:R-:W-:-:S05]  /*119c0*/  LEA.HI.X.SX32 R4, R6, R68, 0x1, P6 ;  /* 0x0000004406047211 */ /* 0x001fca00030f0eff */
[----:B------:R-:W-:Y:S01]  /*119d0*/  @P0 IMAD.MOV.U32 R5, RZ, RZ, R4 ;  /* 0x000000ffff050224 */ /* 0x000fe200078e0004 */
[----:B---3--:R-:W-:-:S13]  /*119e0*/  ISETP.GT.U32.AND P4, PT, R72, R8, PT ;  /* 0x000000084800720c */ /* 0x008fda0003f84070 */
[----:B------:R-:W-:Y:S01]  /*119f0*/  @!P4 IMAD.IADD R8, R8, 0x1, -R72 ;  /* 0x000000010808c824 */ /* 0x000fe200078e0a48 */
[----:B------:R-:W-:Y:S02]  /*11a00*/  ISETP.GE.AND P4, PT, R43, RZ, PT ;  /* 0x000000ff2b00720c */ /* 0x000fe40003f86270 */
[----:B------:R-:W3:Y:S04]  /*11a10*/  LDL.LU R43, [R1+0x178] ;  /* 0x00017800012b7983 */ /* 0x000ee80000300800 */
[----:B------:R0:W-:Y:S01]  /*11a20*/  STL [R1+0x16c], R4 ;  /* 0x00016c0401007387 */ /* 0x0001e20000100800 */
[----:B------:R-:W-:-:S03]  /*11a30*/  ISETP.GE.AND P3, PT, R113, RZ, PT ;  /* 0x000000ff7100720c */ /* 0x000fc60003f66270 */
[----:B------:R-:W3:Y:S01]  /*11a40*/  LDL R113, [R1+0x9bc] ;  /* 0x0009bc0001717983 */ /* 0x000ee20000100800 */
[----:B0-----:R-:W-:-:S05]  /*11a50*/  @P0 IMAD.MOV.U32 R4, RZ, RZ, R7 ;  /* 0x000000ffff040224 */ /* 0x001fca00078e0007 */
[----:B------:R0:W3:Y:S02]  /*11a60*/  @P0 LDG.E.U16 R30, desc[UR20][R4.64] ;  /* 0x00000014041e0981 */ /* 0x0000e4000c1e1500 */
[----:B0-----:R-:W-:Y:S02]  /*11a70*/  IMAD.MOV.U32 R5, RZ, RZ, R111 ;  /* 0x000000ffff057224 */ /* 0x001fe400078e006f */
[----:B------:R-:W3:Y:S01]  /*11a80*/  LDL R111, [R1+0x974] ;  /* 0x00097400016f7983 */ /* 0x000ee20000100800 */
[C---:B------:R-:W-:Y:S02]  /*11a90*/  ISETP.GT.U32.AND P5, PT, R72.reuse, R110, PT ;  /* 0x0000006e4800720c */ /* 0x040fe40003fa4070 */
[C---:B------:R-:W-:Y:S01]  /*11aa0*/  ISETP.GT.U32.AND P6, PT, R72.reuse, R8, PT ;  /* 0x000000084800720c */ /* 0x040fe20003fc4070 */
[----:B------:R-:W-:Y:S01]  /*11ab0*/  @!P3 IMAD.MOV R5, RZ, RZ, -R5 ;  /* 0x000000ffff05b224 */ /* 0x000fe200078e0a05 */
[----:B----4-:R-:W-:-:S09]  /*11ac0*/  ISETP.GT.U32.AND P3, PT, R72, R44, PT ;  /* 0x0000002c4800720c */ /* 0x010fd20003f64070 */
[----:B------:R-:W-:Y:S01]  /*11ad0*/  @!P5 IMAD.IADD R110, R110, 0x1, -R72 ;  /* 0x000000016e6ed824 */ /* 0x000fe200078e0a48 */
[----:B------:R-:W-:-:S03]  /*11ae0*/  ISETP.GT.U32.AND P5, PT, R72, R112, PT ;  /* 0x000000704800720c */ /* 0x000fc60003fa4070 */
[----:B------:R-:W-:Y:S01]  /*11af0*/  IMAD.MOV.U32 R4, RZ, RZ, R110 ;  /* 0x000000ffff047224 */ /* 0x000fe200078e006e */
[----:B------:R-:W-:Y:S01]  /*11b00*/  SEL R6, R75, R5, !P1 ;  /* 0x000000054b067207 */ /* 0x000fe20004800000 */
[----:B------:R-:W-:Y:S02]  /*11b10*/  @!P6 IMAD.IADD R8, R8, 0x1, -R72 ;  /* 0x000000010808e824 */ /* 0x000fe400078e0a48 */
[----:B------:R-:W-:Y:S01]  /*11b20*/  @!P4 IMAD.MOV R4, RZ, RZ, -R4 ;  /* 0x000000ffff04c224 */ /* 0x000fe200078e0a04 */
[----:B------:R-:W-:Y:S01]  /*11b30*/  ISETP.GE.AND P4, PT, R109, RZ, PT ;  /* 0x000000ff6d00720c */ /* 0x000fe20003f86270 */
[----:B------:R-:W-:Y:S01]  /*11b40*/  IMAD R6, R6, UR5, RZ ;  /* 0x0000000506067c24 */ /* 0x000fe2000f8e02ff */
[----:B------:R0:W-:Y:S01]  /*11b50*/  STL [R1+0x134], R8 ;  /* 0x0001340801007387 */ /* 0x0001e20000100800 */
[----:B------:R-:W-:Y:S01]  /*11b60*/  @!P3 IMAD.IADD R44, R44, 0x1, -R72 ;  /* 0x000000012c2cb824 */ /* 0x000fe200078e0a48 */
[----:B------:R-:W-:Y:S01]  /*11b70*/  SEL R5, R75, R4, !P1 ;  /* 0x000000044b057207 */ /* 0x000fe20004800000 */
[----:B------:R-:W-:Y:S01]  /*11b80*/  IMAD.MOV.U32 R4, RZ, RZ, R8 ;  /* 0x000000ffff047224 */ /* 0x000fe200078e0008 */
[----:B------:R-:W4:Y:S01]  /*11b90*/  LDL R109, [R1+0x938] ;  /* 0x00093800016d7983 */ /* 0x000f220000100800 */
[----:B------:R-:W-:Y:S01]  /*11ba0*/  @!P5 IMAD.IADD R112, R112, 0x1, -R72 ;  /* 0x000000017070d824 */ /* 0x000fe200078e0a48 */
[----:B------:R-:W-:Y:S01]  /*11bb0*/  PRMT R29, RZ, 0x7610, R29 ;  /* 0x00007610ff1d7816 */ /* 0x000fe2000000001d */
[----:B------:R-:W3:Y:S01]  /*11bc0*/  LDCU UR5, c[0x0][0x3b0] ;  /* 0x00007600ff0577ac */ /* 0x000ee20008000800 */
[----:B------:R-:W4:Y:S01]  /*11bd0*/  LDL.LU R110, [R1+0x1f4] ;  /* 0x0001f400016e7983 */ /* 0x000f220000300800 */
[----:B-1----:R-:W-:Y:S01]  /*11be0*/  IMAD R5, R5, UR7, RZ ;  /* 0x0000000705057c24 */ /* 0x002fe2000f8e02ff */
[----:B------:R-:W-:Y:S01]  /*11bf0*/  LEA R115, P5, R6, R69, 0x1 ;  /* 0x0000004506737211 */ /* 0x000fe200078a08ff */
[----:B------:R-:W-:Y:S01]  /*11c00*/  @!P4 IMAD.MOV R4, RZ, RZ, -R4 ;  /* 0x000000ffff04c224 */ /* 0x000fe200078e0a04 */
[----:B0-----:R-:W4:Y:S01]  /*11c10*/  LDL.LU R8, [R1+0x1f8] ;  /* 0x0001f80001087983 */ /* 0x001f220000300800 */
[----:B--2---:R-:W-:Y:S01]  /*11c20*/  ISETP.GT.U32.AND P6, PT, R72, R45, PT ;  /* 0x0000002d4800720c */ /* 0x004fe20003fc4070 */
[----:B------:R-:W0:Y:S01]  /*11c30*/  LDCU UR7, c[0x0][0x3b0] ;  /* 0x00007600ff0777ac */ /* 0x000e220008000800 */
[----:B------:R-:W-:-:S02]  /*11c40*/  LEA R7, P3, R5, R69, 0x1 ;  /* 0x0000004505077211 */ /* 0x000fc400078608ff */
[----:B------:R-:W-:Y:S02]  /*11c50*/  LEA.HI.X.SX32 R116, R6, R68, 0x1, P5 ;  /* 0x0000004406747211 */ /* 0x000fe400028f0eff */
[C---:B------:R-:W-:Y:S02]  /*11c60*/  ISETP.GT.U32.AND P4, PT, R72.reuse, R112, PT ;  /* 0x000000704800720c */ /* 0x040fe40003f84070 */
[----:B------:R-:W-:Y:S01]  /*11c70*/  LEA.HI.X.SX32 R114, R5, R68, 0x1, P3 ;  /* 0x0000004405727211 */ /* 0x000fe200018f0eff */
[----:B------:R-:W-:Y:S01]  /*11c80*/  @P0 IMAD.MOV.U32 R5, RZ, RZ, R116 ;  /* 0x000000ffff050224 */ /* 0x000fe200078e0074 */
[----:B------:R-:W-:Y:S01]  /*11c90*/  SEL R6, R75, R4, !P1 ;  /* 0x000000044b067207 */ /* 0x000fe20004800000 */
[----:B------:R-:W-:Y:S01]  /*11ca0*/  @P0 IMAD.MOV.U32 R4, RZ, RZ, R115 ;  /* 0x000000ffff040224 */ /* 0x000fe200078e0073 */
[----:B------:R-:W-:Y:S02]  /*11cb0*/  ISETP.GT.U32.AND P3, PT, R72, R44, PT ;  /* 0x0000002c4800720c */ /* 0x000fe40003f64070 */
[----:B------:R-:W-:-:S02]  /*11cc0*/  PRMT R28, RZ, 0x7610, R28 ;  /* 0x00007610ff1c7816 */ /* 0x000fc4000000001c */
[----:B------:R1:W2:Y:S01]  /*11cd0*/  @P0 LDG.E.U16 R29, desc[UR20][R4.64] ;  /* 0x00000014041d0981 */ /* 0x0002a2000c1e1500 */
[----:B------:R-:W-:Y:S01]  /*11ce0*/  IMAD R6, R6, UR11, RZ ;  /* 0x0000000b06067c24 */ /* 0x000fe2000f8e02ff */
[----:B------:R-:W-:Y:S01]  /*11cf0*/  PRMT R27, RZ, 0x7610, R27 ;  /* 0x00007610ff1b7816 */ /* 0x000fe2000000001b */
[--C-:B------:R-:W-:Y:S01]  /*11d00*/  @!P4 IMAD.IADD R112, R112, 0x1, -R72.reuse ;  /* 0x000000017070c824 */ /* 0x100fe200078e0a48 */
[----:B------:R-:W-:Y:S01]  /*11d10*/  STL [R1+0x1b0], R115 ;  /* 0x0001b07301007387 */ /* 0x000fe20000100800 */
[----:B------:R-:W-:Y:S01]  /*11d20*/  @!P6 IMAD.IADD R45, R45, 0x1, -R72 ;  /* 0x000000012d2de824 */ /* 0x000fe200078e0a48 */
[----:B------:R-:W0:Y:S01]  /*11d30*/  LDCU UR11, c[0x0][0x3b0] ;  /* 0x00007600ff0b77ac */ /* 0x000e220008000800 */
[----:B-1----:R-:W-:Y:S02]  /*11d40*/  @P0 IMAD.MOV.U32 R4, RZ, RZ, R7 ;  /* 0x000000ffff040224 */ /* 0x002fe400078e0007 */
[----:B------:R-:W-:-:S05]  /*11d50*/  @P0 IMAD.MOV.U32 R5, RZ, RZ, R114 ;  /* 0x000000ffff050224 */ /* 0x000fca00078e0072 */
[----:B------:R1:W2:Y:S01]  /*11d60*/  @P0 LDG.E.U16 R28, desc[UR20][R4.64] ;  /* 0x00000014041c0981 */ /* 0x0002a2000c1e1500 */
[----:B------:R-:W-:-:S03]  /*11d70*/  @!P3 IMAD.IADD R44, R44, 0x1, -R72 ;  /* 0x000000012c2cb824 */ /* 0x000fc600078e0a48 */
[----:B------:R0:W-:Y:S01]  /*11d80*/  STL [R1+0x1f0], R7 ;  /* 0x0001f00701007387 */ /* 0x0001e20000100800 */
[----:B-1----:R-:W-:-:S03]  /*11d90*/  LEA R4, P4, R6, R69, 0x1 ;  /* 0x0000004506047211 */ /* 0x002fc600078808ff */
[----:B------:R-:W-:Y:S01]  /*11da0*/  STL [R1+0x1ac], R116 ;  /* 0x0001ac7401007387 */ /* 0x000fe20000100800 */
[----:B------:R-:W-:-:S03]  /*11db0*/  LEA.HI.X.SX32 R6, R6, R68, 0x1, P4 ;  /* 0x0000004406067211 */ /* 0x000fc600020f0eff */
[----:B------:R-:W-:Y:S04]  /*11dc0*/  STL [R1+0x1ec], R114 ;  /* 0x0001ec7201007387 */ /* 0x000fe80000100800 */
[----:B------:R-:W-:Y:S01]  /*11dd0*/  STL [R1+0x230], R4 ;  /* 0x0002300401007387 */ /* 0x000fe20000100800 */
[----:B0-----:R-:W-:Y:S02]  /*11de0*/  @P0 IMAD.MOV.U32 R7, RZ, RZ, R6 ;  /* 0x000000ffff070224 */ /* 0x001fe400078e0006 */
[----:B------:R-:W-:Y:S01]  /*11df0*/  IMAD.MOV.U32 R5, RZ, RZ, R112 ;  /* 0x000000ffff057224 */ /* 0x000fe200078e0070 */
[----:B---3--:R-:W-:Y:S02]  /*11e00*/  ISETP.GT.U32.AND P5, PT, R72, R43, PT ;  /* 0x0000002b4800720c */ /* 0x008fe40003fa4070 */
[----:B------:R-:W-:-:S11]  /*11e10*/  ISETP.GE.AND P6, PT, R113, RZ, PT ;  /* 0x000000ff7100720c */ /* 0x000fd60003fc6270 */
[----:B------:R-:W-:-:S05]  /*11e20*/  @!P5 IMAD.IADD R43, R43, 0x1, -R72 ;  /* 0x000000012b2bd824 */ /* 0x000fca00078e0a48 */
[----:B------:R-:W-:Y:S02]  /*11e30*/  ISETP.GT.U32.AND P3, PT, R72, R43, PT ;  /* 0x0000002b4800720c */ /* 0x000fe40003f64070 */
[----:B------:R-:W-:Y:S02]  /*11e40*/  ISETP.GE.AND P5, PT, R111, RZ, PT ;  /* 0x000000ff6f00720c */ /* 0x000fe40003fa6270 */
[----:B------:R-:W3:Y:S04]  /*11e50*/  LDL.LU R111, [R1+0x54] ;  /* 0x00005400016f7983 */ /* 0x000ee80000300800 */
[----:B------:R0:W-:Y:S04]  /*11e60*/  STL [R1+0x22c], R6 ;  /* 0x00022c0601007387 */ /* 0x0001e80000100800 */
[----:B------:R1:W-:Y:S04]  /*11e70*/  STL [R1+0x1b4], R44 ;  /* 0x0001b42c01007387 */ /* 0x0003e80000100800 */
[----:B------:R-:W2:Y:S01]  /*11e80*/  LDL R115, [R1+0x8c0] ;  /* 0x0008c00001737983 */ /* 0x000ea20000100800 */
[----:B0-----:R-:W-:-:S02]  /*11e90*/  @P0 IMAD.MOV.U32 R6, RZ, RZ, R4 ;  /* 0x000000ffff060224 */ /* 0x001fc400078e0004 */
[----:B------:R-:W-:Y:S02]  /*11ea0*/  IMAD.MOV.U32 R4, RZ, RZ, R44 ;  /* 0x000000ffff047224 */ /* 0x000fe400078e002c */
[----:B------:R-:W-:Y:S01]  /*11eb0*/  @!P6 IMAD.MOV R5, RZ, RZ, -R5 ;  /* 0x000000ffff05e224 */ /* 0x000fe200078e0a05 */
[----:B------:R0:W3:Y:S01]  /*11ec0*/  @P0 LDG.E.U16 R27, desc[UR20][R6.64] ;  /* 0x00000014061b0981 */ /* 0x0000e2000c1e1500 */
[----:B------:R-:W-:Y:S02]  /*11ed0*/  @!P5 IMAD.MOV R4, RZ, RZ, -R4 ;  /* 0x000000ffff04d224 */ /* 0x000fe400078e0a04 */
[----:B------:R-:W-:Y:S01]  /*11ee0*/  @!P3 IMAD.IADD R43, R43, 0x1, -R72 ;  /* 0x000000012b2bb824 */ /* 0x000fe200078e0a48 */
[----:B-1----:R-:W3:Y:S04]  /*11ef0*/  LDL.LU R44, [R1+0x234] ;  /* 0x00023400012c7983 */ /* 0x002ee80000300800 */
[----:B------:R1:W-:Y:S01]  /*11f00*/  STL [R1+0x178], R43 ;  /* 0x0001782b01007387 */ /* 0x0003e20000100800 */
[----:B0-----:R-:W-:-:S02]  /*11f10*/  SEL R6, R75, R5, !P1 ;  /* 0x000000054b067207 */ /* 0x001fc40004800000 */
[----:B------:R-:W-:Y:S01]  /*11f20*/  SEL R5, R75, R4, !P1 ;  /* 0x000000044b057207 */ /* 0x000fe20004800000 */
[----:B------:R-:W-:Y:S02]  /*11f30*/  IMAD.MOV.U32 R4, RZ, RZ, R43 ;  /* 0x000000ffff047224 */ /* 0x000fe400078e002b */
[----:B-1----:R-:W3:Y:S01]  /*11f40*/  LDL R43, [R1+0x89c] ;  /* 0x00089c00012b7983 */ /* 0x002ee20000100800 */
[----:B----4-:R-:W-:Y:S01]  /*11f50*/  ISETP.GT.U32.AND P6, PT, R72, R8, PT ;  /* 0x000000084800720c */ /* 0x010fe20003fc4070 */
[----:B------:R-:W-:Y:S01]  /*11f60*/  IMAD R6, R6, UR5, RZ ;  /* 0x0000000506067c24 */ /* 0x000fe2000f8e02ff */
[----:B------:R-:W-:Y:S02]  /*11f70*/  ISETP.GT.U32.AND P4, PT, R72, R110, PT ;  /* 0x0000006e4800720c */ /* 0x000fe40003f84070 */
[----:B------:R-:W-:Y:S01]  /*11f80*/  ISETP.GE.AND P5, PT, R109, RZ, PT ;  /* 0x000000ff6d00720c */ /* 0x000fe20003fa6270 */
[----:B------:R-:W-:Y:S01]  /*11f90*/  IMAD R5, R5, UR7, RZ ;  /* 0x0000000705057c24 */ /* 0x000fe2000f8e02ff */
[----:B------:R-:W-:Y:S01]  /*11fa0*/  PRMT R26, RZ, 0x7610, R26 ;  /* 0x00007610ff1a7816 */ /* 0x000fe2000000001a */
[----:B------:R-:W0:Y:S01]  /*11fb0*/  LDCU UR5, c[0x0][0x3b0] ;  /* 0x00007600ff0577ac */ /* 0x000e220008000800 */
[----:B------:R-:W-:-:S02]  /*11fc0*/  PRMT R25, RZ, 0x7610, R25 ;  /* 0x00007610ff197816 */ /* 0x000fc40000000019 */
[----:B------:R-:W-:Y:S01]  /*11fd0*/  PRMT R24, RZ, 0x7610, R24 ;  /* 0x00007610ff187816 */ /* 0x000fe20000000018 */
[----:B------:R-:W1:Y:S02]  /*11fe0*/  LDCU UR7, c[0x0][0x3b0] ;  /* 0x00007600ff0777ac */ /* 0x000e640008000800 */
[--C-:B------:R-:W-:Y:S01]  /*11ff0*/  @!P6 IMAD.IADD R8, R8, 0x1, -R72.reuse ;  /* 0x000000010808e824 */ /* 0x100fe200078e0a48 */
[----:B------:R-:W-:Y:S01]  /*12000*/  LEA R7, P6, R6, R69, 0x1 ;  /* 0x0000004506077211 */ /* 0x000fe200078c08ff */
[----:B------:R-:W-:-:S03]  /*12010*/  @!P4 IMAD.IADD R110, R110, 0x1, -R72 ;  /* 0x000000016e6ec824 */ /* 0x000fc600078e0a48 */
[----:B------:R-:W-:Y:S01]  /*12020*/  LEA.HI.X.SX32 R109, R6, R68, 0x1, P6 ;  /* 0x00000044066d7211 */ /* 0x000fe200030f0eff */
[----:B------:R4:W-:Y:S01]  /*12030*/  STL [R1+0x270], R7 ;  /* 0x0002700701007387 */ /* 0x0009e20000100800 */
[----:B------:R-:W-:Y:S01]  /*12040*/  @P0 IMAD.MOV.U32 R6, RZ, RZ, R7 ;  /* 0x000000ffff060224 */ /* 0x000fe200078e0007 */
[C---:B------:R-:W-:Y:S01]  /*12050*/  LEA R112, P4, R5.reuse, R69, 0x1 ;  /* 0x0000004505707211 */ /* 0x040fe200078808ff */
[----:B------:R-:W-:Y:S01]  /*12060*/  @!P5 IMAD.MOV R4, RZ, RZ, -R4 ;  /* 0x000000ffff04d224 */ /* 0x000fe200078e0a04 */
[C---:B------:R-:W-:Y:S02]  /*12070*/  ISETP.GT.U32.AND P5, PT, R72.reuse, R8, PT ;  /* 0x000000084800720c */ /* 0x040fe40003fa4070 */
[----:B------:R-:W-:Y:S01]  /*12080*/  ISETP.GT.U32.AND P3, PT, R72, R110, PT ;  /* 0x0000006e4800720c */ /* 0x000fe20003f64070 */
[----:B----4-:R-:W-:Y:S01]  /*12090*/  @P0 IMAD.MOV.U32 R7, RZ, RZ, R109 ;  /* 0x000000ffff070224 */ /* 0x010fe200078e006d */
[----:B------:R-:W-:-:S04]  /*120a0*/  LEA.HI.X.SX32 R113, R5, R68, 0x1, P4 ;  /* 0x0000004405717211 */ /* 0x000fc800020f0eff */
[----:B------:R4:W3:Y:S01]  /*120b0*/  @P0 LDG.E.U16 R26, desc[UR20][R6.64] ;  /* 0x00000014061a0981 */ /* 0x0008e2000c1e1500 */
[----:B------:R-:W-:Y:S01]  /*120c0*/  @P0 IMAD.MOV.U32 R5, RZ, RZ, R113 ;  /* 0x000000ffff050224 */ /* 0x000fe200078e0071 */
[----:B----4-:R-:W-:Y:S01]  /*120d0*/  SEL R6, R75, R4, !P1 ;  /* 0x000000044b067207 */ /* 0x010fe20004800000 */
[----:B------:R-:W-:-:S04]  /*120e0*/  @P0 IMAD.MOV.U32 R4, RZ, RZ, R112 ;  /* 0x000000ffff040224 */ /* 0x000fc800078e0070 */
[----:B------:R-:W-:Y:S01]  /*120f0*/  IMAD R6, R6, UR11, RZ ;  /* 0x0000000b06067c24 */ /* 0x000fe2000f8e02ff */
[----:B------:R4:W3:Y:S01]  /*12100*/  @P0 LDG.E.U16 R25, desc[UR20][R4.64] ;  /* 0x0000001404190981 */ /* 0x0008e2000c1e1500 */
[--C-:B------:R-:W-:Y:S01]  /*12110*/  @!P5 IMAD.IADD R8, R8, 0x1, -R72.reuse ;  /* 0x000000010808d824 */ /* 0x100fe200078e0a48 */
[----:B------:R-:W-:Y:S01]  /*12120*/  PRMT R23, RZ, 0x7610, R23 ;  /* 0x00007610ff177816 */ /* 0x000fe20000000017 */
[----:B------:R-:W-:Y:S01]  /*12130*/  @!P3 IMAD.IADD R110, R110, 0x1, -R72 ;  /* 0x000000016e6eb824 */ /* 0x000fe200078e0a48 */
[----:B------:R-:W-:Y:S01]  /*12140*/  STL [R1+0x2b0], R112 ;  /* 0x0002b07001007387 */ /* 0x000fe20000100800 */
[----:B------:R-:W0:Y:S03]  /*12150*/  LDCU UR11, c[0x0][0x3b0] ;  /* 0x00007600ff0b77ac */ /* 0x000e260008000800 */
[----:B------:R1:W-:Y:S01]  /*12160*/  STL [R1+0x26c], R109 ;  /* 0x00026c6d01007387 */ /* 0x0003e20000100800 */
[----:B----4-:R-:W-:Y:S01]  /*12170*/  LEA R5, P5, R6, R69, 0x1 ;  /* 0x0000004506057211 */ /* 0x010fe200078a08ff */
[----:B------:R-:W-:-:S03]  /*12180*/  IMAD.MOV.U32 R4, RZ, RZ, R110 ;  /* 0x000000ffff047224 */ /* 0x000fc600078e006e */
[----:B------:R-:W-:Y:S01]  /*12190*/  LEA.HI.X.SX32 R7, R6, R68, 0x1, P5 ;  /* 0x0000004406077211 */ /* 0x000fe200028f0eff */
[----:B-1----:R-:W4:Y:S04]  /*121a0*/  LDL.LU R109, [R1+0x274] ;  /* 0x00027400016d7983 */ /* 0x002f280000300800 */
[----:B------:R1:W-:Y:S04]  /*121b0*/  STL [R1+0x2ac], R113 ;  /* 0x0002ac7101007387 */ /* 0x0003e80000100800 */
[----:B-1----:R-:W4:Y:S04]  /*121c0*/  LDL R113, [R1+0x850] ;  /* 0x0008500001717983 */ /* 0x002f280000100800 */
[----:B------:R-:W-:Y:S04]  /*121d0*/  STL [R1+0x1f8], R8 ;  /* 0x0001f80801007387 */ /* 0x000fe80000100800 */
[----:B------:R1:W-:Y:S04]  /*121e0*/  STL [R1+0x2f0], R5 ;  /* 0x0002f00501007387 */ /* 0x0003e80000100800 */
[----:B------:R-:W4:Y:S04]  /*121f0*/  LDL R112, [R1+0x878] ;  /* 0x0008780001707983 */ /* 0x000f280000100800 */
[----:B------:R-:W4:Y:S04]  /*12200*/  LDL R110, [R1+0x8c4] ;  /* 0x0008c400016e7983 */ /* 0x000f280000100800 */
[----:B------:R0:W-:Y:S01]  /*12210*/  STL [R1+0x2ec], R7 ;  /* 0x0002ec0701007387 */ /* 0x0001e20000100800 */
[----:B--2---:R-:W-:-:S13]  /*12220*/  ISETP.GE.AND P4, PT, R115, RZ, PT ;  /* 0x000000ff7300720c */ /* 0x004fda0003f86270 */
[----:B------:R-:W-:Y:S01]  /*12230*/  @!P4 IMAD.MOV R4, RZ, RZ, -R4 ;  /* 0x000000ffff04c224 */ /* 0x000fe200078e0a04 */
[----:B---3--:R-:W-:Y:S02]  /*12240*/  ISETP.GE.AND P4, PT, R43, RZ, PT ;  /* 0x000000ff2b00720c */ /* 0x008fe40003f86270 */
[----:B------:R-:W2:Y:S01]  /*12250*/  LDL R43, [R1+0x8e8] ;  /* 0x0008e800012b7983 */ /* 0x000ea20000100800 */
[C---:B------:R-:W-:Y:S02]  /*12260*/  ISETP.GT.U32.AND P6, PT, R72.reuse, R111, PT ;  /* 0x0000006f4800720c */ /* 0x040fe40003fc4070 */
[----:B------:R-:W-:Y:S01]  /*12270*/  SEL R6, R75, R4, !P1 ;  /* 0x000000044b067207 */ /* 0x000fe20004800000 */
[----:B------:R-:W-:Y:S02]  /*12280*/  @P0 IMAD.MOV.U32 R4, RZ, RZ, R5 ;  /* 0x000000ffff040224 */ /* 0x000fe400078e0005 */
[----:B-1----:R-:W-:Y:S01]  /*12290*/  @P0 IMAD.MOV.U32 R5, RZ, RZ, R7 ;  /* 0x000000ffff050224 */ /* 0x002fe200078e0007 */
[----:B------:R-:W-:-:S04]  /*122a0*/  ISETP.GT.U32.AND P3, PT, R72, R44, PT ;  /* 0x0000002c4800720c */ /* 0x000fc80003f64070 */
[----:B------:R1:W3:Y:S03]  /*122b0*/  @P0 LDG.E.U16 R24, desc[UR20][R4.64] ;  /* 0x0000001404180981 */ /* 0x0002e6000c1e1500 */
[----:B------:R-:W-:Y:S01]  /*122c0*/  @!P6 IMAD.IADD R111, R111, 0x1, -R72 ;  /* 0x000000016f6fe824 */ /* 0x000fe200078e0a48 */
[----:B------:R-:W-:Y:S01]  /*122d0*/  ISETP.GT.U32.AND P6, PT, R72, R45, PT ;  /* 0x0000002d4800720c */ /* 0x000fe20003fc4070 */
[----:B0-----:R-:W-:Y:S01]  /*122e0*/  IMAD R6, R6, UR5, RZ ;  /* 0x0000000506067c24 */ /* 0x001fe2000f8e02ff */
[----:B------:R-:W-:Y:S01]  /*122f0*/  PRMT R22, RZ, 0x7610, R22 ;  /* 0x00007610ff167816 */ /* 0x000fe20000000016 */
[----:B------:R-:W0:Y:S01]  /*12300*/  LDCU UR5, c[0x0][0x3b0] ;  /* 0x00007600ff0577ac */ /* 0x000e220008000800 */
[----:B------:R-:W-:Y:S01]  /*12310*/  ISETP.GT.U32.AND P5, PT, R72, R111, PT ;  /* 0x0000006f4800720c */ /* 0x000fe20003fa4070 */
[----:B-1----:R-:W-:Y:S02]  /*12320*/  IMAD.MOV.U32 R4, RZ, RZ, R8 ;  /* 0x000000ffff047224 */ /* 0x002fe400078e0008 */
[----:B------:R-:W3:Y:S02]  /*12330*/  LDL.LU R8, [R1+0x278] ;  /* 0x0002780001087983 */ /* 0x000ee40000300800 */
[----:B------:R-:W-:-:S04]  /*12340*/  @!P4 IMAD.MOV R4, RZ, RZ, -R4 ;  /* 0x000000ffff04c224 */ /* 0x000fc800078e0a04 */
[--C-:B------:R-:W-:Y:S01]  /*12350*/  @!P6 IMAD.IADD R45, R45, 0x1, -R72.reuse ;  /* 0x000000012d2de824 */ /* 0x100fe200078e0a48 */
[----:B------:R-:W-:Y:S01]  /*12360*/  LEA R5, P6, R6, R69, 0x1 ;  /* 0x0000004506057211 */ /* 0x000fe200078c08ff */
[--C-:B------:R-:W-:Y:S01]  /*12370*/  @!P3 IMAD.IADD R44, R44, 0x1, -R72.reuse ;  /* 0x000000012c2cb824 */ /* 0x100fe200078e0a48 */
[----:B------:R-:W-:Y:S02]  /*12380*/  SEL R4, R75, R4, !P1 ;  /* 0x000000044b047207 */ /* 0x000fe40004800000 */
[----:B------:R-:W-:Y:S01]  /*12390*/  LEA.HI.X.SX32 R7, R6, R68, 0x1, P6 ;  /* 0x0000004406077211 */ /* 0x000fe200030f0eff */
[----:B------:R-:W-:Y:S01]  /*123a0*/  @!P5 IMAD.IADD R111, R111, 0x1, -R72 ;  /* 0x000000016f6fd824 */ /* 0x000fe200078e0a48 */
[----:B------:R-:W-:Y:S01]  /*123b0*/  STL [R1+0x238], R45 ;  /* 0x0002382d01007387 */ /* 0x000fe20000100800 */
[----:B------:R-:W-:Y:S01]  /*123c0*/  ISETP.GT.U32.AND P5, PT, R72, R44, PT ;  /* 0x0000002c4800720c */ /* 0x000fe20003fa4070 */
[----:B------:R-:W-:Y:S01]  /*123d0*/  IMAD R6, R4, UR7, RZ ;  /* 0x0000000704067c24 */ /* 0x000fe2000f8e02ff */
[----:B------:R-:W1:Y:S01]  /*123e0*/  LDCU UR7, c[0x0][0x3b0] ;  /* 0x00007600ff0777ac */ /* 0x000e620008000800 */
[----:B------:R0:W-:Y:S01]  /*123f0*/  STL [R1+0x328], R5 ;  /* 0x0003280501007387 */ /* 0x0001e20000100800 */
[----:B------:R-:W-:-:S02]  /*12400*/  @P0 IMAD.MOV.U32 R4, RZ, RZ, R5 ;  /* 0x000000ffff040224 */ /* 0x000fc400078e0005 */
[----:B0-----:R-:W-:Y:S01]  /*12410*/  @P0 IMAD.MOV.U32 R5, RZ, RZ, R7 ;  /* 0x000000ffff050224 */ /* 0x001fe200078e0007 */
[----:B------:R0:W-:Y:S04]  /*12420*/  STL [R1+0x324], R7 ;  /* 0x0003240701007387 */ /* 0x0001e80000100800 */
[----:B------:R0:W3:Y:S02]  /*12430*/  @P0 LDG.E.U16 R23, desc[UR20][R4.64] ;  /* 0x0000001404170981 */ /* 0x0000e4000c1e1500 */
[----:B------:R-:W-:Y:S01]  /*12440*/  @!P5 IMAD.IADD R44, R44, 0x1, -R72 ;  /* 0x000000012c2cd824 */ /* 0x000fe200078e0a48 */
[----:B0-----:R-:W-:-:S04]  /*12450*/  LEA R5, P6, R6, R69, 0x1 ;  /* 0x0000004506057211 */ /* 0x001fc800078c08ff */
[----:B------:R-:W-:Y:S01]  /*12460*/  LEA.HI.X.SX32 R7, R6, R68, 0x1, P6 ;  /* 0x0000004406077211 */ /* 0x000fe200030f0eff */
[----:B------:R0:W-:Y:S04]  /*12470*/  STL [R1+0x360], R5 ;  /* 0x0003600501007387 */ /* 0x0001e80000100800 */
[----:B------:R0:W-:Y:S04]  /*12480*/  STL [R1+0x35c], R7 ;  /* 0x00035c0701007387 */ /* 0x0001e80000100800 */
[----:B------:R0:W-:Y:S01]  /*12490*/  STL [R1+0x234], R44 ;  /* 0x0002342c01007387 */ /* 0x0001e20000100800 */
[----:B--2---:R-:W-:-:S03]  /*124a0*/  ISETP.GE.AND P5, PT, R43, RZ, PT ;  /* 0x000000ff2b00720c */ /* 0x004fc60003fa6270 */
[----:B------:R-:W2:Y:S01]  /*124b0*/  LDL R43, [R1+0x910] ;  /* 0x00091000012b7983 */ /* 0x000ea20000100800 */
[----:B----4-:R-:W-:Y:S02]  /*124c0*/  ISETP.GE.AND P3, PT, R113, RZ, PT ;  /* 0x000000ff7100720c */ /* 0x010fe40003f66270 */
[----:B------:R-:W-:Y:S01]  /*124d0*/  ISETP.GT.U32.AND P4, PT, R72, R109, PT ;  /* 0x0000006d4800720c */ /* 0x000fe20003f84070 */
[----:B------:R-:W-:-:S10]  /*124e0*/  IMAD.MOV.U32 R4, RZ, RZ, R111 ;  /* 0x000000ffff047224 */ /* 0x000fd400078e006f */
[----:B------:R-:W-:Y:S02]  /*124f0*/  @!P3 IMAD.MOV R4, RZ, RZ, -R4 ;  /* 0x000000ffff04b224 */ /* 0x000fe400078e0a04 */
[----:B------:R-:W-:Y:S01]  /*12500*/  @!P4 IMAD.IADD R109, R109, 0x1, -R72 ;  /* 0x000000016d6dc824 */ /* 0x000fe200078e0a48 */
[----:B------:R-:W-:Y:S02]  /*12510*/  ISETP.GE.AND P4, PT, R112, RZ, PT ;  /* 0x000000ff7000720c */ /* 0x000fe40003f86270 */
[----:B------:R-:W-:Y:S01]  /*12520*/  SEL R6, R75, R4, !P1 ;  /* 0x000000044b067207 */ /* 0x000fe20004800000 */
[----:B------:R-:W-:Y:S01]  /*12530*/  @P0 IMAD.MOV.U32 R4, RZ, RZ, R5 ;  /* 0x000000ffff040224 */ /* 0x000fe200078e0005 */
[----:B------:R-:W-:Y:S01]  /*12540*/  ISETP.GE.AND P3, PT, R110, RZ, PT ;  /* 0x000000ff6e00720c */ /* 0x000fe20003f66270 */
[----:B0-----:R-:W-:Y:S01]  /*12550*/  @P0 IMAD.MOV.U32 R5, RZ, RZ, R7 ;  /* 0x000000ffff050224 */ /* 0x001fe200078e0007 */
[----:B------:R-:W-:-:S04]  /*12560*/  ISETP.GT.U32.AND P6, PT, R72, R109, PT ;  /* 0x0000006d4800720c */ /* 0x000fc80003fc4070 */
[----:B------:R0:W4:Y:S01]  /*12570*/  @P0 LDG.E.U16 R22, desc[UR20][R4.64] ;  /* 0x0000001404160981 */ /* 0x000122000c1e1500 */
[----:B------:R-:W-:Y:S02]  /*12580*/  IMAD R7, R6, UR11, RZ ;  /* 0x0000000b06077c24 */ /* 0x000fe4000f8e02ff */
[----:B0-----:R-:W-:Y:S02]  /*12590*/  IMAD.MOV.U32 R4, RZ, RZ, R45 ;  /* 0x000000ffff047224 */ /* 0x001fe400078e002d */
[----:B------:R-:W-:Y:S02]  /*125a0*/  IMAD.MOV.U32 R5, RZ, RZ, R44 ;  /* 0x000000ffff057224 */ /* 0x000fe400078e002c */
[----:B------:R-:W-:Y:S01]  /*125b0*/  @!P4 IMAD.MOV R4, RZ, RZ, -R4 ;  /* 0x000000ffff04c224 */ /* 0x000fe200078e0a04 */
[----:B---3--:R-:W-:Y:S01]  /*125c0*/  ISETP.GT.U32.AND P4, PT, R72, R8, PT ;  /* 0x000000084800720c */ /* 0x008fe20003f84070 */
[----:B------:R-:W-:Y:S02]  /*125d0*/  @!P3 IMAD.MOV R5, RZ, RZ, -R5 ;  /* 0x000000ffff05b224 */ /* 0x000fe400078e0a05 */
[----:B------:R-:W-:Y:S01]  /*125e0*/  @!P6 IMAD.IADD R109, R109, 0x1, -R72 ;  /* 0x000000016d6de824 */ /* 0x000fe200078e0a48 */
[----:B------:R-:W-:-:S02]  /*125f0*/  SEL R6, R75, R4, !P1 ;  /* 0x000000044b067207 */ /* 0x000fc40004800000 */
[----:B------:R-:W-:Y:S01]  /*12600*/  LEA R44, P3, R7, R69, 0x1 ;  /* 0x00000045072c7211 */ /* 0x000fe200078608ff */
[----:B------:R-:W-:Y:S01]  /*12610*/  IMAD.MOV.U32 R4, RZ, RZ, R109 ;  /* 0x000000ffff047224 */ /* 0x000fe200078e006d */
[----:B------:R-:W-:Y:S01]  /*12620*/  SEL R5, R75, R5, !P1 ;  /* 0x000000054b057207 */ /* 0x000fe20004800000 */
[----:B------:R-:W-:Y:S01]  /*12630*/  IMAD R155, R6, UR4, RZ ;  /* 0x00000004069b7c24 */ /* 0x000fe2000f8e02ff */
[----:B------:R-:W-:Y:S01]  /*12640*/  LEA.HI.X.SX32 R45, R7, R68, 0x1, P3 ;  /* 0x00000044072d7211 */ /* 0x000fe200018f0eff */
[----:B------:R-:W-:Y:S01]  /*12650*/  @!P5 IMAD.MOV R4, RZ, RZ, -R4 ;  /* 0x000000ffff04d224 */ /* 0x000fe200078e0a04 */
[----:B------:R-:W-:Y:S01]  /*12660*/  PRMT R21, RZ, 0x7610, R21 ;  /* 0x00007610ff157816 */ /* 0x000fe20000000015 */
[----:B------:R-:W-:Y:S01]  /*12670*/  IMAD R5, R5, UR5, RZ ;  /* 0x0000000505057c24 */ /* 0x000fe2000f8e02ff */
[----:B------:R-:W-:Y:S01]  /*12680*/  LEA R156, P3, R155, R69, 0x1 ;  /* 0x000000459b9c7211 */ /* 0x000fe200078608ff */
[----:B------:R-:W-:Y:S01]  /*12690*/  STL [R1+0x398], R44 ;  /* 0x0003982c01007387 */ /* 0x000fe20000100800 */
[----:B------:R-:W-:Y:S01]  /*126a0*/  @P0 IMAD.MOV.U32 R6, RZ, RZ, R44 ;  /* 0x000000ffff060224 */ /* 0x000fe200078e002c */
[----:B------:R-:W-:Y:S01]  /*126b0*/  SEL R4, R75, R4, !P1 ;  /* 0x000000044b047207 */ /* 0x000fe20004800000 */
[----:B------:R-:W-:Y:S01]  /*126c0*/  @P0 IMAD.MOV.U32 R7, RZ, RZ, R45 ;  /* 0x000000ffff070224 */ /* 0x000fe200078e002d */
[----:B------:R0:W-:Y:S01]  /*126d0*/  STL [R1+0x394], R45 ;  /* 0x0003942d01007387 */ /* 0x0001e20000100800 */
[----:B------:R-:W-:Y:S01]  /*126e0*/  @!P4 IMAD.IADD R8, R8, 0x1, -R72 ;  /* 0x000000010808c824 */ /* 0x000fe200078e0a48 */
[----:B------:R-:W-:Y:S01]  /*126f0*/  LEA.HI.X.SX32 R155, R155, R68, 0x1, P3 ;  /* 0x000000449b9b7211 */ /* 0x000fe200018f0eff */
[----:B------:R-:W3:Y:S01]  /*12700*/  LDCU UR4, c[0x0][0x3b0] ;  /* 0x00007600ff0477ac */ /* 0x000ee20008000800 */
[----:B------:R1:W4:Y:S01]  /*12710*/  @P0 LDG.E.U16 R21, desc[UR20][R6.64] ;  /* 0x0000001406150981 */ /* 0x000322000c1e1500 */
        /* <DEDUP_REMOVED lines=10> */
[----:B------:R-:W-:Y:S01]  /*127c0*/  PRMT R10, RZ, 0x7610, R10 ;  /* 0x00007610ff0a7816 */ /* 0x000fe2000000000a */
[----:B------:R-:W-:Y:S01]  /*127d0*/  VIADD R110, R0, 0x7f ;  /* 0x0000007f006e7836 */ /* 0x000fe20000000000 */
[CC--:B0-----:R-:W-:Y:S01]  /*127e0*/  LEA R45, P4, R5.reuse, R69.reuse, 0x1 ;  /* 0x00000045052d7211 */ /* 0x0c1fe200078808ff */
[----:B-1----:R-:W-:Y:S01]  /*127f0*/  IMAD R6, R4, UR7, RZ ;  /* 0x0000000704067c24 */ /* 0x002fe2000f8e02ff */
[----:B------:R-:W-:Y:S01]  /*12800*/  PRMT R9, RZ, 0x7610, R9 ;  /* 0x00007610ff097816 */ /* 0x000fe20000000009 */
[----:B------:R-:W-:Y:S01]  /*12810*/  @P0 IMAD.MOV.U32 R4, RZ, RZ, R156 ;  /* 0x000000ffff040224 */ /* 0x000fe200078e009c */
[----:B------:R-:W-:Y:S01]  /*12820*/  LEA.HI.X.SX32 R109, R5, R68, 0x1, P4 ;  /* 0x00000044056d7211 */ /* 0x000fe200020f0eff */
[----:B------:R-:W-:Y:S01]  /*12830*/  @P0 IMAD.MOV.U32 R5, RZ, RZ, R155 ;  /* 0x000000ffff050224 */ /* 0x000fe200078e009b */
[----:B------:R-:W-:Y:S01]  /*12840*/  ISETP.GT.U32.AND P3, PT, R72, R8, PT ;  /* 0x000000084800720c */ /* 0x000fe20003f64070 */
[----:B------:R-:W-:Y:S01]  /*12850*/  VIADD R111, R0, 0x6f ;  /* 0x0000006f006f7836 */ /* 0x000fe20000000000 */
[----:B------:R-:W0:Y:S02]  /*12860*/  LDCU UR5, c[0x0][0x3b0] ;  /* 0x00007600ff0577ac */ /* 0x000e240008000800 */
[----:B------:R1:W4:Y:S01]  /*12870*/  @P0 LDG.E.U16 R20, desc[UR20][R4.64] ;  /* 0x0000001404140981 */ /* 0x000322000c1e1500 */
[----:B------:R-:W-:Y:S01]  /*12880*/  LEA R44, P5, R6, R69, 0x1 ;  /* 0x00000045062c7211 */ /* 0x000fe200078a08ff */
[----:B-1----:R-:W-:-:S02]  /*12890*/  @P0 IMAD.MOV.U32 R4, RZ, RZ, R45 ;  /* 0x000000ffff040224 */ /* 0x002fc400078e002d */
[----:B------:R-:W-:Y:S01]  /*128a0*/  @P0 IMAD.MOV.U32 R5, RZ, RZ, R109 ;  /* 0x000000ffff050224 */ /* 0x000fe200078e006d */
[----:B------:R-:W-:Y:S04]  /*128b0*/  STL [R1+0x18], R45 ;  /* 0x0000182d01007387 */ /* 0x000fe80000100800 */
[----:B------:R1:W4:Y:S04]  /*128c0*/  @P0 LDG.E.U16 R19, desc[UR20][R4.64] ;  /* 0x0000001404130981 */ /* 0x000328000c1e1500 */
[----:B------:R-:W-:Y:S01]  /*128d0*/  STL [R1+0x14], R109 ;  /* 0x0000146d01007387 */ /* 0x000fe20000100800 */
[----:B-1----:R-:W-:-:S03]  /*128e0*/  LEA.HI.X.SX32 R4, R6, R68, 0x1, P5 ;  /* 0x0000004406047211 */ /* 0x002fc600028f0eff */
[----:B------:R-:W-:Y:S01]  /*128f0*/  STL [R1+0x58], R44 ;  /* 0x0000582c01007387 */ /* 0x000fe20000100800 */
[----:B------:R-:W-:-:S03]  /*12900*/  @!P3 IMAD.IADD R8, R8, 0x1, -R72 ;  /* 0x000000010808b824 */ /* 0x000fc600078e0a48 */
[----:B------:R1:W-:Y:S01]  /*12910*/  STL [R1+0x54], R4 ;  /* 0x0000540401007387 */ /* 0x0003e20000100800 */
[----:B------:R-:W-:Y:S02]  /*12920*/  @P0 IMAD.MOV.U32 R5, RZ, RZ, R4 ;  /* 0x000000ffff050224 */ /* 0x000fe400078e0004 */
[----:B-1----:R-:W-:-:S05]  /*12930*/  @P0 IMAD.MOV.U32 R4, RZ, RZ, R44 ;  /* 0x000000ffff040224 */ /* 0x002fca00078e002c */
[----:B------:R1:W4:Y:S02]  /*12940*/  @P0 LDG.E.U16 R18, desc[UR20][R4.64] ;  /* 0x0000001404120981 */ /* 0x000324000c1e1500 */
[----:B-1----:R-:W-:Y:S01]  /*12950*/  IMAD.MOV.U32 R4, RZ, RZ, R8 ;  /* 0x000000ffff047224 */ /* 0x002fe200078e0008 */
[----:B--2---:R-:W-:Y:S01]  /*12960*/  ISETP.GE.AND P4, PT, R43, RZ, PT ;  /* 0x000000ff2b00720c */ /* 0x004fe20003f86270 */
[----:B------:R-:W-:-:S05]  /*12970*/  VIADD R43, R0, 0x27 ;  /* 0x00000027002b7836 */ /* 0x000fca0000000000 */
[----:B------:R-:W-:-:S07]  /*12980*/  IABS R5, R43 ;  /* 0x0000002b00057213 */ /* 0x000fce0000000000 */
[----:B------:R-:W-:Y:S02]  /*12990*/  @!P4 IMAD.MOV R4, RZ, RZ, -R4 ;  /* 0x000000ffff04c224 */ /* 0x000fe400078e0a04 */
[----:B------:R-:W-:-:S03]  /*129a0*/  IMAD.HI.U32 R6, R73, R5, RZ ;  /* 0x0000000549067227 */ /* 0x000fc600078e00ff */
[----:B------:R-:W-:Y:S01]  /*129b0*/  SEL R4, R75, R4, !P1 ;  /* 0x000000044b047207 */ /* 0x000fe20004800000 */
[----:B------:R-:W-:Y:S01]  /*129c0*/  IMAD.MOV R6, RZ, RZ, -R6 ;  /* 0x000000ffff067224 */ /* 0x000fe200078e0a06 */
[----:B------:R-:W-:Y:S03]  /*129d0*/  STL [R1+0x7ec], R43 ;  /* 0x0007ec2b01007387 */ /* 0x000fe60000100800 */
[----:B---3--:R-:W-:Y:S01]  /*129e0*/  IMAD R7, R4, UR4, RZ ;  /* 0x0000000404077c24 */ /* 0x008fe2000f8e02ff */
[----:B------:R1:W-:Y:S01]  /*129f0*/  STL [R1+0x278], R8 ;  /* 0x0002780801007387 */ /* 0x0003e20000100800 */
[----:B------:R-:W-:Y:S01]  /*12a00*/  IMAD R4, R72, R6, R5 ;  /* 0x0000000648047224 */ /* 0x000fe200078e0205 */
[----:B------:R-:W-:Y:S01]  /*12a10*/  ISETP.GE.AND P4, PT, R43, RZ, PT ;  /* 0x000000ff2b00720c */ /* 0x000fe20003f86270 */
[----:B------:R-:W2:Y:S01]  /*12a20*/  LDCU UR4, c[0x0][0x3b0] ;  /* 0x00007600ff0477ac */ /* 0x000ea20008000800 */
[----:B-1----:R-:W-:-:S04]  /*12a30*/  LEA R8, P3, R7, R69, 0x1 ;  /* 0x0000004507087211 */ /* 0x002fc800078608ff */
[----:B------:R-:W-:Y:S02]  /*12a40*/  LEA.HI.X.SX32 R44, R7, R68, 0x1, P3 ;  /* 0x00000044072c7211 */ /* 0x000fe400018f0eff */
[----:B------:R-:W-:Y:S01]  /*12a50*/  ISETP.GT.U32.AND P3, PT, R72, R4, PT ;  /* 0x000000044800720c */ /* 0x000fe20003f64070 */
[----:B------:R1:W-:Y:S01]  /*12a60*/  STL [R1+0x98], R8 ;  /* 0x0000980801007387 */ /* 0x0003e20000100800 */
[----:B------:R-:W-:Y:S02]  /*12a70*/  @P0 IMAD.MOV.U32 R6, RZ, RZ, R8 ;  /* 0x000000ffff060224 */ /* 0x000fe400078e0008 */
[----:B------:R-:W-:-:S05]  /*12a80*/  @P0 IMAD.MOV.U32 R7, RZ, RZ, R44 ;  /* 0x000000ffff070224 */ /* 0x000fca00078e002c */
[----:B------:R3:W4:Y:S01]  /*12a90*/  @P0 LDG.E.U16 R17, desc[UR20][R6.64] ;  /* 0x0000001406110981 */ /* 0x000722000c1e1500 */
[----:B-1----:R-:W-:-:S03]  /*12aa0*/  VIADD R8, R0, 0x2f ;  /* 0x0000002f00087836 */ /* 0x002fc60000000000 */
[----:B------:R-:W-:Y:S02]  /*12ab0*/  @!P3 IMAD.IADD R4, R4, 0x1, -R72 ;  /* 0x000000010404b824 */ /* 0x000fe400078e0a48 */
[----:B------:R-:W-:-:S03]  /*12ac0*/  IABS R5, R8 ;  /* 0x0000000800057213 */ /* 0x000fc60000000000 */
[----:B------:R-:W-:Y:S02]  /*12ad0*/  ISETP.GT.U32.AND P3, PT, R72, R4, PT ;  /* 0x000000044800720c */ /* 0x000fe40003f64070 */
[----:B---3--:R-:W-:-:S04]  /*12ae0*/  IMAD.HI.U32 R6, R73, R5, RZ ;  /* 0x0000000549067227 */ /* 0x008fc800078e00ff */
[----:B------:R-:W-:-:S04]  /*12af0*/  IMAD.MOV R6, RZ, RZ, -R6 ;  /* 0x000000ffff067224 */ /* 0x000fc800078e0a06 */
[----:B------:R-:W-:-:S03]  /*12b00*/  IMAD R5, R72, R6, R5 ;  /* 0x0000000648057224 */ /* 0x000fc600078e0205 */
[----:B------:R-:W-:Y:S02]  /*12b10*/  @!P3 IMAD.IADD R4, R4, 0x1, -R72 ;  /* 0x000000010404b824 */ /* 0x000fe400078e0a48 */
[----:B------:R-:W-:Y:S02]  /*12b20*/  ISETP.GT.U32.AND P3, PT, R72, R5, PT ;  /* 0x000000054800720c */ /* 0x000fe40003f64070 */
[----:B------:R-:W-:-:S05]  /*12b30*/  @!P4 IMAD.MOV R4, RZ, RZ, -R4 ;  /* 0x000000ffff04c224 */ /* 0x000fca00078e0a04 */
[----:B------:R-:W-:-:S05]  /*12b40*/  SEL R4, R75, R4, !P1 ;  /* 0x000000044b047207 */ /* 0x000fca0004800000 */
[----:B--2---:R-:W-:Y:S01]  /*12b50*/  IMAD R4, R4, UR4, RZ ;  /* 0x0000000404047c24 */ /* 0x004fe2000f8e02ff */
[----:B------:R-:W1:Y:S01]  /*12b60*/  LDCU UR4, c[0x0][0x3b0] ;  /* 0x00007600ff0477ac */ /* 0x000e620008000800 */
[----:B------:R-:W-:-:S03]  /*12b70*/  @!P3 IMAD.IADD R5, R5, 0x1, -R72 ;  /* 0x000000010505b824 */ /* 0x000fc600078e0a48 */
[----:B------:R-:W-:Y:S02]  /*12b80*/  LEA R7, P4, R4, R69, 0x1 ;  /* 0x0000004504077211 */ /* 0x000fe400078808ff */
[----:B------:R-:W-:Y:S02]  /*12b90*/  ISETP.GT.U32.AND P3, PT, R72, R5, PT ;  /* 0x000000054800720c */ /* 0x000fe40003f64070 */
[----:B------:R-:W-:Y:S02]  /*12ba0*/  LEA.HI.X.SX32 R43, R4, R68, 0x1, P4 ;  /* 0x00000044042b7211 */ /* 0x000fe400020f0eff */
[----:B------:R-:W-:Y:S01]  /*12bb0*/  ISETP.GE.AND P4, PT, R8, RZ, PT ;  /* 0x000000ff0800720c */ /* 0x000fe20003f86270 */
[----:B------:R-:W-:Y:S01]  /*12bc0*/  STL [R1+0x94], R44 ;  /* 0x0000942c01007387 */ /* 0x000fe20000100800 */
[----:B------:R-:W-:-:S03]  /*12bd0*/  @P0 IMAD.MOV.U32 R6, RZ, RZ, R7 ;  /* 0x000000ffff060224 */ /* 0x000fc600078e0007 */
[----:B------:R-:W-:Y:S04]  /*12be0*/  STL [R1+0x7e0], R8 ;  /* 0x0007e00801007387 */ /* 0x000fe80000100800 */
[----:B------:R2:W-:Y:S01]  /*12bf0*/  STL [R1+0xd8], R7 ;  /* 0x0000d80701007387 */ /* 0x0005e20000100800 */
[----:B------:R-:W-:-:S03]  /*12c00*/  @!P3 IMAD.IADD R5, R5, 0x1, -R72 ;  /* 0x000000010505b824 */ /* 0x000fc600078e0a48 */
[----:B------:R3:W-:Y:S01]  /*12c10*/  STL [R1+0xd4], R43 ;  /* 0x0000d42b01007387 */ /* 0x0007e20000100800 */
[----:B------:R-:W-:Y:S02]  /*12c20*/  @!P4 IMAD.MOV R5, RZ, RZ, -R5 ;  /* 0x000000ffff05c224 */ /* 0x000fe400078e0a05 */
[----:B--2---:R-:W-:Y:S02]  /*12c30*/  @P0 IMAD.MOV.U32 R7, RZ, RZ, R43 ;  /* 0x000000ffff070224 */ /* 0x004fe400078e002b */
[----:B---3--:R-:W-:-:S03]  /*12c40*/  VIADD R43, R0, 0x37 ;  /* 0x00000037002b7836 */ /* 0x008fc60000000000 */
[----:B------:R2:W3:Y:S02]  /*12c50*/  @P0 LDG.E.U16 R16, desc[UR20][R6.64] ;  /* 0x0000001406100981 */ /* 0x0004e4000c1e1500 */
[----:B------:R-:W-:Y:S02]  /*12c60*/  IABS R4, R43 ;  /* 0x0000002b00047213 */ /* 0x000fe40000000000 */
[----:B--2---:R-:W-:-:S03]  /*12c70*/  SEL R6, R75, R5, !P1 ;  /* 0x000000054b067207 */ /* 0x004fc60004800000 */
[----:B------:R-:W-:-:S04]  /*12c80*/  IMAD.HI.U32 R5, R73, R4, RZ ;  /* 0x0000000449057227 */ /* 0x000fc800078e00ff */
[----:B-1----:R-:W-:Y:S01]  /*12c90*/  IMAD R6, R6, UR4, RZ ;  /* 0x0000000406067c24 */ /* 0x002fe2000f8e02ff */
[----:B------:R-:W-:Y:S01]  /*12ca0*/  STL [R1+0x7d8], R43 ;  /* 0x0007d82b01007387 */ /* 0x000fe20000100800 */
[----:B------:R-:W-:Y:S01]  /*12cb0*/  IMAD.MOV R5, RZ, RZ, -R5 ;  /* 0x000000ffff057224 */ /* 0x000fe200078e0a05 */
[----:B------:R-:W-:Y:S01]  /*12cc0*/  ISETP.GE.AND P4, PT, R43, RZ, PT ;  /* 0x000000ff2b00720c */ /* 0x000fe20003f86270 */
[----:B------:R-:W1:Y:S01]  /*12cd0*/  LDCU UR4, c[0x0][0x3b0] ;  /* 0x00007600ff0477ac */ /* 0x000e620008000800 */
[----:B------:R-:W-:Y:S01]  /*12ce0*/  LEA R7, P3, R6, R69, 0x1 ;  /* 0x0000004506077211 */ /* 0x000fe200078608ff */
[----:B------:R-:W-:-:S03]  /*12cf0*/  IMAD R4, R72, R5, R4 ;  /* 0x0000000548047224 */ /* 0x000fc600078e0204 */
[----:B------:R-:W-:Y:S02]  /*12d00*/  LEA.HI.X.SX32 R8, R6, R68, 0x1, P3 ;  /* 0x0000004406087211 */ /* 0x000fe400018f0eff */
[----:B------:R-:W-:Y:S01]  /*12d10*/  ISETP.GT.U32.AND P3, PT, R72, R4, PT ;  /* 0x000000044800720c */ /* 0x000fe20003f64070 */
[----:B------:R2:W-:Y:S01]  /*12d20*/  STL [R1+0x138], R7 ;  /* 0x0001380701007387 */ /* 0x0005e20000100800 */
[----:B------:R-:W-:-:S03]  /*12d30*/  @P0 IMAD.MOV.U32 R6, RZ, RZ, R7 ;  /* 0x000000ffff060224 */ /* 0x000fc600078e0007 */
[----:B------:R2:W-:Y:S02]  /*12d40*/  STL [R1+0x134], R8 ;  /* 0x0001340801007387 */ /* 0x0005e40000100800 */
[----:B--2---:R-:W-:Y:S02]  /*12d50*/  @P0 IMAD.MOV.U32 R7, RZ, RZ, R8 ;  /* 0x000000ffff070224 */ /* 0x004fe400078e0008 */
[----:B------:R-:W-:-:S03]  /*12d60*/  VIADD R8, R0, 0x3f ;  /* 0x0000003f00087836 */ /* 0x000fc60000000000 */
[----:B------:R2:W3:Y:S01]  /*12d70*/  @P0 LDG.E.U16 R15, desc[UR20][R6.64] ;  /* 0x00000014060f0981 */ /* 0x0004e2000c1e1500 */
[----:B------:R-:W-:Y:S01]  /*12d80*/  @!P3 IMAD.IADD R4, R4, 0x1, -R72 ;  /* 0x000000010404b824 */ /* 0x000fe200078e0a48 */
[----:B------:R-:W-:-:S04]  /*12d90*/  IABS R5, R8 ;  /* 0x0000000800057213 */ /* 0x000fc80000000000 */
[----:B------:R-:W-:Y:S01]  /*12da0*/  ISETP.GT.U32.AND P3, PT, R72, R4, PT ;  /* 0x000000044800720c */ /* 0x000fe20003f64070 */
[----:B--2---:R-:W-:-:S04]  /*12db0*/  IMAD.HI.U32 R6, R73, R5, RZ ;  /* 0x0000000549067227 */ /* 0x004fc800078e00ff */
[----:B------:R-:W-:-:S04]  /*12dc0*/  IMAD.MOV R6, RZ, RZ, -R6 ;  /* 0x000000ffff067224 */ /* 0x000fc800078e0a06 */
[----:B------:R-:W-:-:S04]  /*12dd0*/  IMAD R5, R72, R6, R5 ;  /* 0x0000000648057224 */ /* 0x000fc800078e0205 */
[----:B------:R-:W-:Y:S01]  /*12de0*/  @!P3 IMAD.IADD R4, R4, 0x1, -R72 ;  /* 0x000000010404b824 */ /* 0x000fe200078e0a48 */
[----:B------:R-:W-:-:S03]  /*12df0*/  ISETP.GT.U32.AND P3, PT, R72, R5, PT ;  /* 0x000000054800720c */ /* 0x000fc60003f64070 */
[----:B------:R-:W-:-:S05]  /*12e00*/  @!P4 IMAD.MOV R4, RZ, RZ, -R4 ;  /* 0x000000ffff04c224 */ /* 0x000fca00078e0a04 */
[----:B------:R-:W-:-:S05]  /*12e10*/  SEL R4, R75, R4, !P1 ;  /* 0x000000044b047207 */ /* 0x000fca0004800000 */
[----:B-1----:R-:W-:Y:S01]  /*12e20*/  IMAD R4, R4, UR4, RZ ;  /* 0x0000000404047c24 */ /* 0x002fe2000f8e02ff */
        /* <DEDUP_REMOVED lines=8> */
[----:B------:R2:W-:Y:S04]  /*12eb0*/  STL [R1+0x178], R7 ;  /* 0x0001780701007387 */ /* 0x0005e80000100800 */
[----:B------:R0:W-:Y:S01]  /*12ec0*/  STL [R1+0x174], R43 ;  /* 0x0001742b01007387 */ /* 0x0001e20000100800 */
[----:B------:R-:W-:Y:S02]  /*12ed0*/  @!P3 IMAD.IADD R5, R5, 0x1, -R72 ;  /* 0x000000010505b824 */ /* 0x000fe400078e0a48 */
[----:B--2---:R-:W-:Y:S02]  /*12ee0*/  @P0 IMAD.MOV.U32 R7, RZ, RZ, R43 ;  /* 0x000000ffff070224 */ /* 0x004fe400078e002b */
[----:B0-----:R-:W-:-:S03]  /*12ef0*/  VIADD R43, R0, 0x47 ;  /* 0x00000047002b7836 */ /* 0x001fc60000000000 */
[----:B------:R0:W2:Y:S01]  /*12f00*/  @P0 LDG.E.U16 R14, desc[UR20][R6.64] ;  /* 0x00000014060e0981 */ /* 0x0000a2000c1e1500 */
[----:B------:R-:W-:Y:S01]  /*12f10*/  @!P4 IMAD.MOV R5, RZ, RZ, -R5 ;  /* 0x000000ffff05c224 */ /* 0x000fe200078e0a05 */
[----:B------:R-:W-:-:S04]  /*12f20*/  IABS R4, R43 ;  /* 0x0000002b00047213 */ /* 0x000fc80000000000 */
[----:B0-----:R-:W-:Y:S01]  /*12f30*/  SEL R6, R75, R5, !P1 ;  /* 0x000000054b067207 */ /* 0x001fe20004800000 */
[----:B------:R-:W-:-:S04]  /*12f40*/  IMAD.HI.U32 R5, R73, R4, RZ ;  /* 0x0000000449057227 */ /* 0x000fc800078e00ff */
[----:B-1----:R-:W-:Y:S01]  /*12f50*/  IMAD R6, R6, UR4, RZ ;  /* 0x0000000406067c24 */ /* 0x002fe2000f8e02ff */
[----:B------:R-:W-:Y:S01]  /*12f60*/  STL [R1+0x7d0], R43 ;  /* 0x0007d02b01007387 */ /* 0x000fe20000100800 */
[----:B------:R-:W-:Y:S01]  /*12f70*/  IMAD.MOV R5, RZ, RZ, -R5 ;  /* 0x000000ffff057224 */ /* 0x000fe200078e0a05 */
[----:B------:R-:W-:Y:S01]  /*12f80*/  ISETP.GE.AND P4, PT, R43, RZ, PT ;  /* 0x000000ff2b00720c */ /* 0x000fe20003f86270 */
[----:B------:R-:W0:Y:S01]  /*12f90*/  LDCU UR4, c[0x0][0x3b0] ;  /* 0x00007600ff0477ac */ /* 0x000e220008000800 */
[----:B------:R-:W-:Y:S01]  /*12fa0*/  LEA R7, P3, R6, R69, 0x1 ;  /* 0x0000004506077211 */ /* 0x000fe200078608ff */
[----:B------:R-:W-:-:S03]  /*12fb0*/  IMAD R4, R72, R5, R4 ;  /* 0x0000000548047224 */ /* 0x000fc600078e0204 */
[----:B------:R-:W-:Y:S02]  /*12fc0*/  LEA.HI.X.SX32 R8, R6, R68, 0x1, P3 ;  /* 0x0000004406087211 */ /* 0x000fe400018f0eff */
[----:B------:R-:W-:Y:S01]  /*12fd0*/  ISETP.GT.U32.AND P3, PT, R72, R4, PT ;  /* 0x000000044800720c */ /* 0x000fe20003f64070 */
[----:B------:R1:W-:Y:S01]  /*12fe0*/  STL [R1+0x1b8], R7 ;  /* 0x0001b80701007387 */ /* 0x0003e20000100800 */
[----:B------:R-:W-:-:S03]  /*12ff0*/  @P0 IMAD.MOV.U32 R6, RZ, RZ, R7 ;  /* 0x000000ffff060224 */ /* 0x000fc600078e0007 */
[----:B------:R1:W-:Y:S02]  /*13000*/  STL [R1+0x1b4], R8 ;  /* 0x0001b40801007387 */ /* 0x0003e40000100800 */
[----:B-1----:R-:W-:Y:S02]  /*13010*/  @P0 IMAD.MOV.U32 R7, RZ, RZ, R8 ;  /* 0x000000ffff070224 */ /* 0x002fe400078e0008 */
[----:B------:R-:W-:-:S03]  /*13020*/  VIADD R8, R0, 0x4f ;  /* 0x0000004f00087836 */ /* 0x000fc60000000000 */
[----:B------:R1:W2:Y:S01]  /*13030*/  @P0 LDG.E.U16 R13, desc[UR20][R6.64] ;  /* 0x00000014060d0981 */ /* 0x0002a2000c1e1500 */
[----:B------:R-:W-:Y:S01]  /*13040*/  @!P3 IMAD.IADD R4, R4, 0x1, -R72 ;  /* 0x000000010404b824 */ /* 0x000fe200078e0a48 */
[----:B------:R-:W-:-:S04]  /*13050*/  IABS R5, R8 ;  /* 0x0000000800057213 */ /* 0x000fc80000000000 */
[----:B------:R-:W-:Y:S01]  /*13060*/  ISETP.GT.U32.AND P3, PT, R72, R4, PT ;  /* 0x000000044800720c */ /* 0x000fe20003f64070 */
[----:B-1----:R-:W-:-:S04]  /*13070*/  IMAD.HI.U32 R6, R73, R5, RZ ;  /* 0x0000000549067227 */ /* 0x002fc800078e00ff */
[----:B------:R-:W-:-:S04]  /*13080*/  IMAD.MOV R6, RZ, RZ, -R6 ;  /* 0x000000ffff067224 */ /* 0x000fc800078e0a06 */
[----:B------:R-:W-:-:S04]  /*13090*/  IMAD R5, R72, R6, R5 ;  /* 0x0000000648057224 */ /* 0x000fc800078e0205 */
[----:B------:R-:W-:Y:S01]  /*130a0*/  @!P3 IMAD.IADD R4, R4, 0x1, -R72 ;  /* 0x000000010404b824 */ /* 0x000fe200078e0a48 */
[----:B------:R-:W-:-:S03]  /*130b0*/  ISETP.GT.U32.AND P3, PT, R72, R5, PT ;  /* 0x000000054800720c */ /* 0x000fc60003f64070 */
[----:B------:R-:W-:-:S05]  /*130c0*/  @!P4 IMAD.MOV R4, RZ, RZ, -R4 ;  /* 0x000000ffff04c224 */ /* 0x000fca00078e0a04 */
[----:B------:R-:W-:-:S05]  /*130d0*/  SEL R4, R75, R4, !P1 ;  /* 0x000000044b047207 */ /* 0x000fca0004800000 */
[----:B0-----:R-:W-:Y:S01]  /*130e0*/  IMAD R4, R4, UR4, RZ ;  /* 0x0000000404047c24 */ /* 0x001fe2000f8e02ff */
[----:B------:R-:W0:Y:S01]  /*130f0*/  LDCU UR4, c[0x0][0x3b0] ;  /* 0x00007600ff0477ac */ /* 0x000e220008000800 */
        /* <DEDUP_REMOVED lines=10> */
[----:B-1----:R-:W-:Y:S02]  /*131a0*/  @P0 IMAD.MOV.U32 R7, RZ, RZ, R43 ;  /* 0x000000ffff070224 */ /* 0x002fe400078e002b */
[----:B0-----:R-:W-:-:S03]  /*131b0*/  VIADD R43, R0, 0x57 ;  /* 0x00000057002b7836 */ /* 0x001fc60000000000 */
[----:B------:R0:W2:Y:S01]  /*131c0*/  @P0 LDG.E.U16 R12, desc[UR20][R6.64] ;  /* 0x00000014060c0981 */ /* 0x0000a2000c1e1500 */
[----:B------:R-:W-:Y:S01]  /*131d0*/  @!P4 IMAD.MOV R5, RZ, RZ, -R5 ;  /* 0x000000ffff05c224 */ /* 0x000fe200078e0a05 */
[----:B------:R-:W-:-:S04]  /*131e0*/  IABS R4, R43 ;  /* 0x0000002b00047213 */ /* 0x000fc80000000000 */
[----:B0-----:R-:W-:Y:S01]  /*131f0*/  SEL R6, R75, R5, !P1 ;  /* 0x000000054b067207 */ /* 0x001fe20004800000 */
[----:B------:R-:W-:-:S04]  /*13200*/  IMAD.HI.U32 R5, R73, R4, RZ ;  /* 0x0000000449057227 */ /* 0x000fc800078e00ff */
[----:B------:R-:W-:Y:S01]  /*13210*/  IMAD R6, R6, UR4, RZ ;  /* 0x0000000406067c24 */ /* 0x000fe2000f8e02ff */
        /* <DEDUP_REMOVED lines=32> */
[----:B------:R-:W-:Y:S02]  /*13420*/  VIADD R44, R0, 0x67 ;  /* 0x00000067002c7836 */ /* 0x000fe40000000000 */
[----:B------:R-:W-:Y:S01]  /*13430*/  @P0 IMAD.MOV.U32 R6, RZ, RZ, R7 ;  /* 0x000000ffff060224 */ /* 0x000fe200078e0007 */
[----:B------:R1:W-:Y:S04]  /*13440*/  STL [R1+0x278], R7 ;  /* 0x0002780701007387 */ /* 0x0003e80000100800 */
[----:B------:R-:W-:Y:S01]  /*13450*/  @!P3 IMAD.IADD R5, R5, 0x1, -R72 ;  /* 0x000000010505b824 */ /* 0x000fe200078e0a48 */
[----:B------:R-:W-:-:S03]  /*13460*/  IABS R4, R44 ;  /* 0x0000002c00047213 */ /* 0x000fc60000000000 */
[----:B------:R-:W-:Y:S02]  /*13470*/  @!P4 IMAD.MOV R5, RZ, RZ, -R5 ;  /* 0x000000ffff05c224 */ /* 0x000fe400078e0a05 */
[----:B-1----:R-:W-:-:S05]  /*13480*/  @P0 IMAD.MOV.U32 R7, RZ, RZ, R43 ;  /* 0x000000ffff070224 */ /* 0x002fca00078e002b */
[----:B------:R1:W2:Y:S02]  /*13490*/  @P0 LDG.E.U16 R10, desc[UR20][R6.64] ;  /* 0x00000014060a0981 */ /* 0x0002a4000c1e1500 */
[----:B-1----:R-:W-:Y:S01]  /*134a0*/  SEL R6, R75, R5, !P1 ;  /* 0x000000054b067207 */ /* 0x002fe20004800000 */
[----:B------:R-:W-:-:S04]  /*134b0*/  IMAD.HI.U32 R5, R73, R4, RZ ;  /* 0x0000000449057227 */ /* 0x000fc800078e00ff */
[----:B0-----:R-:W-:Y:S01]  /*134c0*/  IMAD R6, R6, UR4, RZ ;  /* 0x0000000406067c24 */ /* 0x001fe2000f8e02ff */
[----:B------:R-:W-:Y:S01]  /*134d0*/  STL [R1+0x274], R43 ;  /* 0x0002742b01007387 */ /* 0x000fe20000100800 */
[----:B------:R-:W-:Y:S01]  /*134e0*/  IMAD.MOV R5, RZ, RZ, -R5 ;  /* 0x000000ffff057224 */ /* 0x000fe200078e0a05 */
[----:B------:R-:W0:Y:S02]  /*134f0*/  LDCU UR4, c[0x0][0x3b0] ;  /* 0x00007600ff0477ac */ /* 0x000e240008000800 */
[----:B------:R-:W-:Y:S01]  /*13500*/  LEA R7, P3, R6, R69, 0x1 ;  /* 0x0000004506077211 */ /* 0x000fe200078608ff */
[----:B------:R-:W-:-:S03]  /*13510*/  IMAD R4, R72, R5, R4 ;  /* 0x0000000548047224 */ /* 0x000fc600078e0204 */
[----:B------:R-:W-:Y:S02]  /*13520*/  LEA.HI.X.SX32 R8, R6, R68, 0x1, P3 ;  /* 0x0000004406087211 */ /* 0x000fe400018f0eff */
[----:B------:R-:W-:Y:S01]  /*13530*/  ISETP.GT.U32.AND P3, PT, R72, R4, PT ;  /* 0x000000044800720c */ /* 0x000fe20003f64070 */
[----:B------:R-:W-:Y:S01]  /*13540*/  STL [R1+0x7c0], R44 ;  /* 0x0007c02c01007387 */ /* 0x000fe20000100800 */
[----:B------:R-:W-:-:S03]  /*13550*/  @P0 IMAD.MOV.U32 R6, RZ, RZ, R7 ;  /* 0x000000ffff060224 */ /* 0x000fc600078e0007 */
[----:B------:R1:W-:Y:S01]  /*13560*/  STL [R1+0x2b8], R7 ;  /* 0x0002b80701007387 */ /* 0x0003e20000100800 */
[----:B------:R-:W-:Y:S01]  /*13570*/  VIADD R109, R0, 0x77 ;  /* 0x00000077006d7836 */ /* 0x000fe20000000000 */
[----:B------:R-:W-:Y:S01]  /*13580*/  IABS R5, R110 ;  /* 0x0000006e00057213 */ /* 0x000fe20000000000 */
[----:B-1----:R-:W-:-:S05]  /*13590*/  @P0 IMAD.MOV.U32 R7, RZ, RZ, R8 ;  /* 0x000000ffff070224 */ /* 0x002fca00078e0008 */
[----:B------:R-:W-:Y:S01]  /*135a0*/  @!P3 IMAD.IADD R4, R4, 0x1, -R72 ;  /* 0x000000010404b824 */ /* 0x000fe200078e0a48 */
[----:B------:R1:W2:Y:S04]  /*135b0*/  @P0 LDG.E.U16 R9, desc[UR20][R6.64] ;  /* 0x0000001406090981 */ /* 0x0002a8000c1e1500 */
[----:B------:R0:W-:Y:S01]  /*135c0*/  STL [R1+0x2b4], R8 ;  /* 0x0002b40801007387 */ /* 0x0001e20000100800 */
[----:B------:R-:W-:Y:S02]  /*135d0*/  ISETP.GT.U32.AND P4, PT, R72, R4, PT ;  /* 0x000000044800720c */ /* 0x000fe40003f84070 */
[----:B-1----:R-:W-:Y:S02]  /*135e0*/  IABS R7, R111 ;  /* 0x0000006f00077213 */ /* 0x002fe40000000000 */
[----:B------:R-:W-:Y:S01]  /*135f0*/  IABS R6, R109 ;  /* 0x0000006d00067213 */ /* 0x000fe20000000000 */
[----:B0-----:R-:W-:-:S04]  /*13600*/  IMAD.HI.U32 R8, R73, R5, RZ ;  /* 0x0000000549087227 */ /* 0x001fc800078e00ff */
[----:B------:R-:W-:Y:S01]  /*13610*/  IMAD.HI.U32 R43, R73, R7, RZ ;  /* 0x00000007492b7227 */ /* 0x000fe200078e00ff */
[----:B------:R-:W-:-:S03]  /*13620*/  ISETP.GE.AND P3, PT, R44, RZ, PT ;  /* 0x000000ff2c00720c */ /* 0x000fc60003f66270 */
[----:B------:R-:W-:-:S04]  /*13630*/  IMAD.HI.U32 R73, R73, R6, RZ ;  /* 0x0000000649497227 */ /* 0x000fc800078e00ff */
[----:B------:R-:W-:Y:S02]  /*13640*/  IMAD.MOV R8, RZ, RZ, -R8 ;  /* 0x000000ffff087224 */ /* 0x000fe400078e0a08 */
[----:B------:R-:W-:Y:S02]  /*13650*/  IMAD.MOV R73, RZ, RZ, -R73 ;  /* 0x000000ffff497224 */ /* 0x000fe400078e0a49 */
[----:B------:R-:W-:Y:S02]  /*13660*/  IMAD.MOV R43, RZ, RZ, -R43 ;  /* 0x000000ffff2b7224 */ /* 0x000fe400078e0a2b */
[C---:B------:R-:W-:Y:S02]  /*13670*/  IMAD R5, R72.reuse, R8, R5 ;  /* 0x0000000848057224 */ /* 0x040fe400078e0205 */
[C---:B------:R-:W-:Y:S02]  /*13680*/  IMAD R6, R72.reuse, R73, R6 ;  /* 0x0000004948067224 */ /* 0x040fe400078e0206 */
[C---:B------:R-:W-:Y:S01]  /*13690*/  IMAD R7, R72.reuse, R43, R7 ;  /* 0x0000002b48077224 */ /* 0x040fe200078e0207 */
[----:B------:R-:W-:Y:S01]  /*136a0*/  ISETP.GT.U32.AND P6, PT, R72, R5, PT ;  /* 0x000000054800720c */ /* 0x000fe20003fc4070 */
[----:B------:R-:W-:Y:S01]  /*136b0*/  @!P4 IMAD.IADD R4, R4, 0x1, -R72 ;  /* 0x000000010404c824 */ /* 0x000fe200078e0a48 */
[----:B------:R-:W-:-:S02]  /*136c0*/  ISETP.GT.U32.AND P5, PT, R72, R6, PT ;  /* 0x000000064800720c */ /* 0x000fc40003fa4070 */
[----:B------:R-:W-:Y:S01]  /*136d0*/  ISETP.GT.U32.AND P4, PT, R72, R7, PT ;  /* 0x000000074800720c */ /* 0x000fe20003f84070 */
[----:B------:R-:W-:-:S05]  /*136e0*/  @!P3 IMAD.MOV R4, RZ, RZ, -R4 ;  /* 0x000000ffff04b224 */ /* 0x000fca00078e0a04 */
[----:B------:R-:W-:-:S03]  /*136f0*/  SEL R4, R75, R4, !P1 ;  /* 0x000000044b047207 */ /* 0x000fc60004800000 */
[--C-:B------:R-:W-:Y:S02]  /*13700*/  @!P6 IMAD.IADD R5, R5, 0x1, -R72.reuse ;  /* 0x000000010505e824 */ /* 0x100fe400078e0a48 */
[--C-:B------:R-:W-:Y:S02]  /*13710*/  @!P5 IMAD.IADD R6, R6, 0x1, -R72.reuse ;  /* 0x000000010606d824 */ /* 0x100fe400078e0a48 */
[----:B------:R-:W-:Y:S01]  /*13720*/  IMAD R4, R4, UR4, RZ ;  /* 0x0000000404047c24 */ /* 0x000fe2000f8e02ff */
[----:B------:R-:W0:Y:S01]  /*13730*/  LDCU UR4, c[0x0][0x3b0] ;  /* 0x00007600ff0477ac */ /* 0x000e220008000800 */
[----:B------:R-:W-:Y:S01]  /*13740*/  @!P4 IMAD.IADD R7, R7, 0x1, -R72 ;  /* 0x000000010707c824 */ /* 0x000fe200078e0a48 */
[C---:B------:R-:W-:Y:S02]  /*13750*/  ISETP.GT.U32.AND P4, PT, R72.reuse, R5, PT ;  /* 0x000000054800720c */ /* 0x040fe40003f84070 */
[----:B------:R-:W-:Y:S02]  /*13760*/  ISETP.GT.U32.AND P5, PT, R72, R6, PT ;  /* 0x000000064800720c */ /* 0x000fe40003fa4070 */
[----:B------:R-:W-:-:S02]  /*13770*/  LEA R43, P3, R4, R69, 0x1 ;  /* 0x00000045042b7211 */ /* 0x000fc400078608ff */
[----:B------:R-:W-:Y:S02]  /*13780*/  ISETP.GT.U32.AND P6, PT, R72, R7, PT ;  /* 0x000000074800720c */ /* 0x000fe40003fc4070 */
[----:B------:R-:W-:Y:S02]  /*13790*/  LEA.HI.X.SX32 R44, R4, R68, 0x1, P3 ;  /* 0x00000044042c7211 */ /* 0x000fe400018f0eff */
[----:B------:R-:W-:-:S03]  /*137a0*/  ISETP.GE.AND P3, PT, R111, RZ, PT ;  /* 0x000000ff6f00720c */ /* 0x000fc60003f66270 */
[--C-:B------:R-:W-:Y:S01]  /*137b0*/  @!P4 IMAD.IADD R5, R5, 0x1, -R72.reuse ;  /* 0x000000010505c824 */ /* 0x100fe200078e0a48 */
[----:B------:R-:W-:Y:S01]  /*137c0*/  ISETP.GE.AND P4, PT, R109, RZ, PT ;  /* 0x000000ff6d00720c */ /* 0x000fe20003f86270 */
[----:B------:R-:W-:Y:S01]  /*137d0*/  @!P5 IMAD.IADD R6, R6, 0x1, -R72 ;  /* 0x000000010606d824 */ /* 0x000fe200078e0a48 */
[----:B------:R-:W-:-:S03]  /*137e0*/  ISETP.GE.AND P5, PT, R110, RZ, PT ;  /* 0x000000ff6e00720c */ /* 0x000fc60003fa6270 */
[----:B------:R-:W-:-:S04]  /*137f0*/  @!P6 IMAD.IADD R7, R7, 0x1, -R72 ;  /* 0x000000010707e824 */ /* 0x000fc800078e0a48 */
[----:B------:R-:W-:Y:S01]  /*13800*/  @!P3 IMAD.MOV R7, RZ, RZ, -R7 ;  /* 0x000000ffff07b224 */ /* 0x000fe200078e0a07 */
[----:B------:R-:W-:Y:S03]  /*13810*/  STL [R1+0x7b4], R110 ;  /* 0x0007b46e01007387 */ /* 0x000fe60000100800 */
[----:B------:R-:W-:Y:S01]  /*13820*/  @!P4 IMAD.MOV R6, RZ, RZ, -R6 ;  /* 0x000000ffff06c224 */ /* 0x000fe200078e0a06 */
[----:B------:R-:W-:Y:S01]  /*13830*/  SEL R7, R75, R7, !P1 ;  /* 0x000000074b077207 */ /* 0x000fe20004800000 */
[----:B------:R-:W-:Y:S01]  /*13840*/  STL [R1+0x7bc], R111 ;  /* 0x0007bc6f01007387 */ /* 0x000fe20000100800 */
[----:B------:R-:W-:Y:S01]  /*13850*/  @!P5 IMAD.MOV R5, RZ, RZ, -R5 ;  /* 0x000000ffff05d224 */ /* 0x000fe200078e0a05 */
[----:B------:R-:W-:Y:S02]  /*13860*/  PRMT R8, RZ, 0x7610, R8 ;  /* 0x00007610ff087816 */ /* 0x000fe40000000008 */
[----:B------:R-:W-:Y:S01]  /*13870*/  STL [R1+0x7b8], R109 ;  /* 0x0007b86d01007387 */ /* 0x000fe20000100800 */
[----:B0-----:R-:W-:Y:S01]  /*13880*/  IMAD R7, R7, UR4, RZ ;  /* 0x0000000407077c24 */ /* 0x001fe2000f8e02ff */
[C---:B------:R-:W-:Y:S01]  /*13890*/  SEL R6, R75.reuse, R6, !P1 ;  /* 0x000000064b067207 */ /* 0x040fe20004800000 */
[----:B------:R-:W-:Y:S01]  /*138a0*/  @P0 IMAD.MOV.U32 R45, RZ, RZ, R44 ;  /* 0x000000ffff2d0224 */ /* 0x000fe200078e002c */
[----:B------:R-:W-:Y:S01]  /*138b0*/  STL [R1+0x128], R43 ;  /* 0x0001282b01007387 */ /* 0x000fe20000100800 */
[----:B------:R-:W-:Y:S01]  /*138c0*/  SEL R75, R75, R5, !P1 ;  /* 0x000000054b4b7207 */ /* 0x000fe20004800000 */
[----:B------:R-:W0:Y:S02]  /*138d0*/  LDCU UR4, c[0x0][0x3b0] ;  /* 0x00007600ff0477ac */ /* 0x000e240008000800 */
[----:B------:R1:W-:Y:S01]  /*138e0*/  STL [R1+0x10c], R44 ;  /* 0x00010c2c01007387 */ /* 0x0003e20000100800 */
[----:B------:R-:W-:Y:S01]  /*138f0*/  LEA R4, P1, R7, R69, 0x1 ;  /* 0x0000004507047211 */ /* 0x000fe200078208ff */
[----:B-1----:R-:W-:-:S02]  /*13900*/  @P0 IMAD.MOV.U32 R44, RZ, RZ, R43 ;  /* 0x000000ffff2c0224 */ /* 0x002fc400078e002b */
[----:B------:R-:W-:-:S03]  /*13910*/  IMAD R43, R6, UR5, RZ ;  /* 0x00000005062b7c24 */ /* 0x000fc6000f8e02ff */
[----:B------:R1:W2:Y:S04]  /*13920*/  @P0 LDG.E.U16 R8, desc[UR20][R44.64] ;  /* 0x000000142c080981 */ /* 0x0002a8000c1e1500 */
[----:B------:R-:W-:Y:S01]  /*13930*/  STL [R1+0x11c], R4 ;  /* 0x00011c0401007387 */ /* 0x000fe20000100800 */
[----:B-1----:R-:W-:Y:S02]  /*13940*/  LEA.HI.X.SX32 R44, R7, R68, 0x1, P1 ;  /* 0x00000044072c7211 */ /* 0x002fe400008f0eff */
[----:B------:R-:W-:-:S03]  /*13950*/  LEA R7, P1, R43, R69, 0x1 ;  /* 0x000000452b077211 */ /* 0x000fc600078208ff */
[----:B------:R1:W-:Y:S01]  /*13960*/  STL [R1+0x110], R44 ;  /* 0x0001102c01007387 */ /* 0x0003e20000100800 */
[----:B------:R-:W-:-:S03]  /*13970*/  @P0 IMAD.MOV.U32 R5, RZ, RZ, R44 ;  /* 0x000000ffff050224 */ /* 0x000fc600078e002c */
[----:B------:R-:W-:Y:S01]  /*13980*/  STL [R1+0x124], R7 ;  /* 0x0001240701007387 */ /* 0x000fe20000100800 */
[----:B-1----:R-:W-:-:S05]  /*13990*/  LEA.HI.X.SX32 R44, R43, R68, 0x1, P1 ;  /* 0x000000442b2c7211 */ /* 0x002fca00008f0eff */
[----:B------:R1:W-:Y:S04]  /*139a0*/  STL [R1+0x120], R44 ;  /* 0x0001202c01007387 */ /* 0x0003e80000100800 */
[----:B------:R-:W2:Y:S04]  /*139b0*/  LDL.LU R130, [R1+0x848] ;  /* 0x0008480001827983 */ /* 0x000ea80000300800 */
[----:B------:R-:W3:Y:S04]  /*139c0*/  LDL.LU R131, [R1+0x844] ;  /* 0x0008440001837983 */ /* 0x000ee80000300800 */
[----:B------:R-:W4:Y:S04]  /*139d0*/  LDL.LU R129, [R1+0x840] ;  /* 0x0008400001817983 */ /* 0x000f280000300800 */
        /* <DEDUP_REMOVED lines=12> */
[----:B------:R-:W4:Y:S04]  /*13aa0*/  LDL R114, [R1+0x7b0] ;  /* 0x0007b00001727983 */ /* 0x000f280000100800 */
[----:B------:R-:W4:Y:S04]  /*13ab0*/  LDL.LU R115, [R1+0x80c] ;  /* 0x00080c0001737983 */ /* 0x000f280000300800 */
[----:B------:R-:W4:Y:S04]  /*13ac0*/  LDL.LU R113, [R1+0x808] ;  /* 0x0008080001717983 */ /* 0x000f280000300800 */
[----:B------:R-:W4:Y:S04]  /*13ad0*/  LDL.LU R111, [R1+0x804] ;  /* 0x00080400016f7983 */ /* 0x000f280000300800 */
[----:B------:R-:W4:Y:S04]  /*13ae0*/  LDL.LU R112, [R1+0x800] ;  /* 0x0008000001707983 */ /* 0x000f280000300800 */
[----:B------:R-:W4:Y:S04]  /*13af0*/  LDL.LU R110, [R1+0x7fc] ;  /* 0x0007fc00016e7983 */ /* 0x000f280000300800 */
[----:B------:R-:W4:Y:S01]  /*13b00*/  LDL.LU R109, [R1+0x7f8] ;  /* 0x0007f800016d7983 */ /* 0x000f220000300800 */
[----:B------:R-:W-:-:S02]  /*13b10*/  @P0 IMAD.MOV.U32 R45, RZ, RZ, R44 ;  /* 0x000000ffff2d0224 */ /* 0x000fc400078e002c */
[----:B-1----:R-:W-:Y:S02]  /*13b20*/  @P0 IMAD.MOV.U32 R44, RZ, RZ, R7 ;  /* 0x000000ffff2c0224 */ /* 0x002fe400078e0007 */
[----:B------:R-:W1:Y:S01]  /*13b30*/  S2R R7, SR_TID.X ;  /* 0x0000000000077919 */ /* 0x000e620000002100 */
[----:B------:R-:W-:Y:S01]  /*13b40*/  PRMT R6, RZ, 0x7610, R6 ;  /* 0x00007610ff067816 */ /* 0x000fe20000000006 */
[----:B0-----:R-:W-:-:S05]  /*13b50*/  IMAD R75, R75, UR4, RZ ;  /* 0x000000044b4b7c24 */ /* 0x001fca000f8e02ff */
[C---:B------:R-:W-:Y:S01]  /*13b60*/  LEA R43, P1, R75.reuse, R69, 0x1 ;  /* 0x000000454b2b7211 */ /* 0x040fe200078208ff */
[----:B------:R0:W4:Y:S03]  /*13b70*/  @P0 LDG.E.U16 R6, desc[UR20][R4.64] ;  /* 0x0000001404060981 */ /* 0x000126000c1e1500 */
[----:B------:R-:W-:Y:S01]  /*13b80*/  LEA.HI.X.SX32 R68, R75, R68, 0x1, P1 ;  /* 0x000000444b447211 */ /* 0x000fe200008f0eff */
[----:B------:R-:W-:Y:S01]  /*13b90*/  STL [R1+0x118], R43 ;  /* 0x0001182b01007387 */ /* 0x000fe20000100800 */
[----:B0-----:R-:W-:-:S03]  /*13ba0*/  PRMT R5, RZ, 0x7610, R5 ;  /* 0x00007610ff057816 */ /* 0x001fc60000000005 */
[----:B------:R1:W-:Y:S01]  /*13bb0*/  STL [R1+0x114], R68 ;  /* 0x0001144401007387 */ /* 0x0003e20000100800 */
[----:B------:R-:W-:-:S03]  /*13bc0*/  PRMT R4, RZ, 0x7610, R4 ;  /* 0x00007610ff047816 */ /* 0x000fc60000000004 */
[----:B------:R0:W4:Y:S02]  /*13bd0*/  @P0 LDG.E.U16 R5, desc[UR20][R44.64] ;  /* 0x000000142c050981 */ /* 0x000124000c1e1500 */
[----:B0-----:R-:W-:Y:S02]  /*13be0*/  @P0 IMAD.MOV.U32 R45, RZ, RZ, R68 ;  /* 0x000000ffff2d0224 */ /* 0x001fe400078e0044 */
[----:B------:R-:W-:Y:S02]  /*13bf0*/  @P0 IMAD.MOV.U32 R44, RZ, RZ, R43 ;  /* 0x000000ffff2c0224 */ /* 0x000fe400078e002b */
[----:B-1----:R-:W-:-:S03]  /*13c00*/  IMAD R68, R7, 0x80, R7 ;  /* 0x0000008007447824 */ /* 0x002fc600078e0207 */
[----:B------:R-:W4:Y:S01]  /*13c10*/  @P0 LDG.E.U16 R4, desc[UR20][R44.64] ;  /* 0x000000142c040981 */ /* 0x000f22000c1e1500 */
[----:B------:R-:W-:Y:S01]  /*13c20*/  IMAD.SHL.U32 R68, R68, 0x2, RZ ;  /* 0x0000000244447824 */ /* 0x000fe200078e00ff */
[----:B------:R-:W-:-:S04]  /*13c30*/  SHF.R.U32.HI R133, RZ, 0x5, R7 ;  /* 0x00000005ff857819 */ /* 0x000fc80000011607 */
[----:B------:R-:W-:-:S04]  /*13c40*/  LOP3.LUT R68, R68, 0x407e, RZ, 0xc0, !PT ;  /* 0x0000407e44447812 */ /* 0x000fc800078ec0ff */
[C---:B------:R-:W-:Y:S01]  /*13c50*/  LOP3.LUT R7, R68.reuse, 0x10, RZ, 0x3c, !PT ;  /* 0x0000001044077812 */ /* 0x040fe200078e3cff */
[----:B--2---:R-:W-:Y:S04]  /*13c60*/  STS.U16 [R68+UR9], R130 ;  /* 0x0000008244007988 */ /* 0x004fe80008000409 */
[----:B---3--:R-:W-:Y:S04]  /*13c70*/  STS.U16 [R68+UR9+0x400], R131 ;  /* 0x0004008344007988 */ /* 0x008fe80008000409 */
[----:B----4-:R-:W-:Y:S04]  /*13c80*/  STS.U16 [R68+UR9+0x800], R129 ;  /* 0x0008008144007988 */ /* 0x010fe80008000409 */
[----:B------:R-:W-:Y:S04]  /*13c90*/  STS.U16 [R68+UR9+0xc00], R128 ;  /* 0x000c008044007988 */ /* 0x000fe80008000409 */
        /* <DEDUP_REMOVED lines=17> */
[----:B------:R0:W-:Y:S04]  /*13db0*/  STS.U16 [R7+UR9+0x1480], R109 ;  /* 0x0014806d07007988 */ /* 0x0001e80008000409 */
[----:B------:R1:W-:Y:S04]  /*13dc0*/  STS.U16 [R7+UR9+0x1880], R160 ;  /* 0x001880a007007988 */ /* 0x0003e80008000409 */
[----:B------:R2:W-:Y:S01]  /*13dd0*/  STS.U16 [R7+UR9+0x1c80], R159 ;  /* 0x001c809f07007988 */ /* 0x0005e20008000409 */
[C---:B------:R-:W-:Y:S01]  /*13de0*/  LOP3.LUT R43, R68.reuse, 0x30, RZ, 0x3c, !PT ;  /* 0x00000030442b7812 */ /* 0x040fe200078e3cff */
[----:B0-----:R-:W0:Y:S02]  /*13df0*/  LDC R109, c[0x0][0x3a0] ;  /* 0x0000e800ff6d7b82 */ /* 0x001e240000000800 */
[----:B------:R3:W-:Y:S04]  /*13e00*/  STS.U16 [R7+UR9+0x2080], R144 ;  /* 0x0020809007007988 */ /* 0x0007e80008000409 */
[----:B-1----:R1:W5:Y:S04]  /*13e10*/  LDL.LU R160, [R1+0xa48] ;  /* 0x000a480001a07983 */ /* 0x0023680000300800 */
[----:B--2---:R1:W5:Y:S04]  /*13e20*/  LDL.LU R159, [R1+0xa44] ;  /* 0x000a4400019f7983 */ /* 0x0043680000300800 */
[----:B---3--:R1:W5:Y:S04]  /*13e30*/  LDL.LU R144, [R1+0xa40] ;  /* 0x000a400001907983 */ /* 0x0083680000300800 */
[----:B------:R2:W-:Y:S04]  /*13e40*/  STS.U16 [R7+UR9+0x2480], R143 ;  /* 0x0024808f07007988 */ /* 0x0005e80008000409 */
[----:B------:R3:W-:Y:S04]  /*13e50*/  STS.U16 [R7+UR9+0x2880], R158 ;  /* 0x0028809e07007988 */ /* 0x0007e80008000409 */
[----:B------:R4:W-:Y:S04]  /*13e60*/  STS.U16 [R7+UR9+0x2c80], R157 ;  /* 0x002c809d07007988 */ /* 0x0009e80008000409 */
[----:B--2---:R1:W5:Y:S04]  /*13e70*/  LDL.LU R143, [R1+0xa3c] ;  /* 0x000a3c00018f7983 */ /* 0x0043680000300800 */
[----:B---3--:R1:W5:Y:S04]  /*13e80*/  LDL.LU R158, [R1+0xa38] ;  /* 0x000a3800019e7983 */ /* 0x0083680000300800 */
[----:B----4-:R1:W5:Y:S04]  /*13e90*/  LDL.LU R157, [R1+0xa34] ;  /* 0x000a3400019d7983 */ /* 0x0103680000300800 */
[----:B------:R2:W-:Y:S04]  /*13ea0*/  STS.U16 [R7+UR9+0x3080], R142 ;  /* 0x0030808e07007988 */ /* 0x0005e80008000409 */
[----:B------:R3:W-:Y:S04]  /*13eb0*/  STS.U16 [R7+UR9+0x3480], R141 ;  /* 0x0034808d07007988 */ /* 0x0007e80008000409 */
[----:B------:R4:W-:Y:S04]  /*13ec0*/  STS.U16 [R7+UR9+0x3880], R71 ;  /* 0x0038804707007988 */ /* 0x0009e80008000409 */
[----:B--2---:R1:W5:Y:S04]  /*13ed0*/  LDL.LU R142, [R1+0xa30] ;  /* 0x000a3000018e7983 */ /* 0x0043680000300800 */
[----:B---3--:R1:W5:Y:S04]  /*13ee0*/  LDL.LU R141, [R1+0xa2c] ;  /* 0x000a2c00018d7983 */ /* 0x0083680000300800 */
[----:B----4-:R-:W2:Y:S04]  /*13ef0*/  LDL.LU R71, [R1+0xa28] ;  /* 0x000a280001477983 */ /* 0x010ea80000300800 */
[----:B------:R3:W-:Y:S02]  /*13f00*/  STS.U16 [R7+UR9+0x3c80], R70 ;  /* 0x003c804607007988 */ /* 0x0007e40008000409 */
[C---:B---3--:R-:W-:Y:S01]  /*13f10*/  LOP3.LUT R7, R68.reuse, 0x20, RZ, 0x3c, !PT ;  /* 0x0000002044077812 */ /* 0x048fe200078e3cff */
[----:B0-----:R-:W-:Y:S01]  /*13f20*/  VIADD R109, R109, 0x7f ;  /* 0x0000007f6d6d7836 */ /* 0x001fe20000000000 */
[----:B------:R1:W5:Y:S04]  /*13f30*/  LDL.LU R70, [R1+0xa24] ;  /* 0x000a240001467983 */ /* 0x0003680000300800 */
        /* <DEDUP_REMOVED lines=16> */
[----:B------:R-:W-:Y:S04]  /*14040*/  STS.U16 [R43+UR9+0x180], R94 ;  /* 0x0001805e2b007988 */ /* 0x000fe80008000409 */
[----:B------:R-:W-:Y:S04]  /*14050*/  STS.U16 [R43+UR9+0x580], R93 ;  /* 0x0005805d2b007988 */ /* 0x000fe80008000409 */
[----:B------:R-:W-:Y:S04]  /*14060*/  STS.U16 [R43+UR9+0x980], R92 ;  /* 0x0009805c2b007988 */ /* 0x000fe80008000409 */
[----:B------:R-:W-:Y:S04]  /*14070*/  STS.U16 [R43+UR9+0xd80], R91 ;  /* 0x000d805b2b007988 */ /* 0x000fe80008000409 */
[----:B------:R-:W-:Y:S04]  /*14080*/  STS.U16 [R43+UR9+0x1180], R90 ;  /* 0x0011805a2b007988 */ /* 0x000fe80008000409 */
[----:B------:R-:W-:Y:S04]  /*14090*/  STS.U16 [R43+UR9+0x1580], R89 ;  /* 0x001580592b007988 */ /* 0x000fe80008000409 */
[----:B------:R-:W-:Y:S04]  /*140a0*/  STS.U16 [R43+UR9+0x1980], R88 ;  /* 0x001980582b007988 */ /* 0x000fe80008000409 */
[----:B------:R-:W-:Y:S01]  /*140b0*/  STS.U16 [R43+UR9+0x1d80], R87 ;  /* 0x001d80572b007988 */ /* 0x000fe20008000409 */
[----:B0-----:R-:W-:-:S03]  /*140c0*/  LOP3.LUT R7, R68, 0x40, RZ, 0x3c, !PT ;  /* 0x0000004044077812 */ /* 0x001fc600078e3cff */
        /* <DEDUP_REMOVED lines=60> */
[----:B------:R-:W-:Y:S01]  /*14490*/  STS.U16 [R38+UR9+0x780], R19 ;  /* 0x0007801326007988 */ /* 0x000fe20008000409 */
[----:B0-----:R-:W-:-:S03]  /*144a0*/  SHF.R.S32.HI R7, RZ, 0x1f, R109 ;  /* 0x0000001fff077819 */ /* 0x001fc6000001146d */
[----:B------:R-:W-:Y:S04]  /*144b0*/  STS.U16 [R38+UR9+0xb80], R18 ;  /* 0x000b801226007988 */ /* 0x000fe80008000409 */
[----:B------:R-:W-:Y:S01]  /*144c0*/  STS.U16 [R38+UR9+0xf80], R17 ;  /* 0x000f801126007988 */ /* 0x000fe20008000409 */
[----:B------:R-:W-:-:S03]  /*144d0*/  LEA.HI R7, R7, R109, RZ, 0x7 ;  /* 0x0000006d07077211 */ /* 0x000fc600078f38ff */
[----:B------:R-:W-:Y:S04]  /*144e0*/  STS.U16 [R38+UR9+0x1380], R16 ;  /* 0x0013801026007988 */ /* 0x000fe80008000409 */
[----:B------:R-:W-:Y:S04]  /*144f0*/  STS.U16 [R38+UR9+0x1780], R15 ;  /* 0x0017800f26007988 */ /* 0x000fe80008000409 */
[----:B------:R-:W-:Y:S04]  /*14500*/  STS.U16 [R38+UR9+0x1b80], R14 ;  /* 0x001b800e26007988 */ /* 0x000fe80008000409 */
[----:B------:R-:W-:Y:S01]  /*14510*/  STS.U16 [R38+UR9+0x1f80], R13 ;  /* 0x001f800d26007988 */ /* 0x000fe20008000409 */
[----:B------:R-:W-:-:S03]  /*14520*/  SHF.R.S32.HI R7, RZ, 0x7, R7 ;  /* 0x00000007ff077819 */ /* 0x000fc60000011407 */
[----:B------:R-:W-:Y:S04]  /*14530*/  STS.U16 [R38+UR9+0x2380], R12 ;  /* 0x0023800c26007988 */ /* 0x000fe80008000409 */
[----:B------:R-:W-:Y:S04]  /*14540*/  STS.U16 [R38+UR9+0x2780], R11 ;  /* 0x0027800b26007988 */ /* 0x000fe80008000409 */
[----:B------:R-:W-:Y:S04]  /*14550*/  STS.U16 [R38+UR9+0x2b80], R10 ;  /* 0x002b800a26007988 */ /* 0x000fe80008000409 */
[----:B------:R-:W-:Y:S04]  /*14560*/  STS.U16 [R38+UR9+0x2f80], R9 ;  /* 0x002f800926007988 */ /* 0x000fe80008000409 */
[----:B------:R-:W-:Y:S04]  /*14570*/  STS.U16 [R38+UR9+0x3380], R8 ;  /* 0x0033800826007988 */ /* 0x000fe80008000409 */
[----:B------:R-:W-:Y:S04]  /*14580*/  STS.U16 [R38+UR9+0x3780], R6 ;  /* 0x0037800626007988 */ /* 0x000fe80008000409 */
[----:B------:R0:W-:Y:S04]  /*14590*/  STS.U16 [R38+UR9+0x3b80], R5 ;  /* 0x003b800526007988 */ /* 0x0001e80008000409 */
[----:B------:R1:W-:Y:S01]  /*145a0*/  STS.U16 [R38+UR9+0x3f80], R4 ;  /* 0x003f800426007988 */ /* 0x0003e20008000409 */
[----:B------:R3:W-:Y:S06]  /*145b0*/  MEMBAR.ALL.CTA ;  /* 0x0000000000007992 */ /* 0x0007ec0000008000 */
[----:B---3--:R-:W3:Y:S01]  /*145c0*/  FENCE.VIEW.ASYNC.S ;  /* 0x00000000000073c6 */ /* 0x008ee20000000000 */
[----:B0-----:R-:W-:-:S03]  /*145d0*/  VIMNMX R5, PT, PT, R7, 0x1, !PT ;  /* 0x0000000107057848 */ /* 0x001fc60007fe0100 */
[----:B------:R1:W5:Y:S02]  /*145e0*/  LDL.LU R3, [R1+0xa20] ;  /* 0x000a200001037983 */ /* 0x0003640000300800 */
[----:B------:R-:W-:Y:S02]  /*145f0*/  VIADD R5, R5, 0xffffffff ;  /* 0xffffffff05057836 */ /* 0x000fe40000000000 */
[----:B------:R1:W5:Y:S01]  /*14600*/  LDL.LU R2, [R1+0xa1c] ;  /* 0x000a1c0001027983 */ /* 0x0003620000300800 */
[----:B---3--:R-:W-:Y:S01]  /*14610*/  BAR.SYNC.DEFER_BLOCKING 0x0 ;  /* 0x0000000000007b1d */ /* 0x008fe20000010000 */
[----:B------:R-:W-:Y:S01]  /*14620*/  ISETP.NE.U32.AND P0, PT, R133, RZ, PT ;  /* 0x000000ff8500720c */ /* 0x000fe20003f05070 */
[----:B------:R-:W-:-:S04]  /*14630*/  UIADD3 UR4, UPT, UPT, UR9, 0x8000, URZ ;  /* 0x0000800009047890 */ /* 0x000fc8000fffe0ff */
[----:B------:R1:W-:Y:S01]  /*14640*/  STL [R1+0x798], R5 ;  /* 0x0007980501007387 */ /* 0x0003e20000100800 */
[----:B------:R-:W-:Y:S01]  /*14650*/  USHF.R.U32.HI UR4, URZ, 0x4, UR4 ;  /* 0x00000004ff047899 */ /* 0x000fe20008011604 */
[----:B------:R-:W-:-:S03]  /*14660*/  ISETP.LT.OR P1, PT, R109, 0x80, P0 ;  /* 0x000000806d00780c */ /* 0x000fc60000721670 */
[----:B------:R-:W-:-:S04]  /*14670*/  USGXT.U32 UR12, UR4, 0xe ;  /* 0x0000000e040c789a */ /* 0x000fc80008000000 */
[----:B------:R-:W-:Y:S01]  /*14680*/  UIADD3 UR7, UP1, UPT, UR12, 0x2, URZ ;  /* 0x000000020c077890 */ /* 0x000fe2000ff3e0ff */
[----:B------:R-:W-:Y:S01]  /*14690*/  UMOV UR4, URZ ;  /* 0x000000ff00047c82 */ /* 0x000fe20008000000 */
[----:B------:R-:W-:Y:S02]  /*146a0*/  UIADD3 UR11, UPT, UPT, UR8, 0x80, URZ ;  /* 0x00000080080b7890 */ /* 0x000fe4000fffe0ff */
[----:B------:R-:W-:Y:S01]  /*146b0*/  UIADD3.X UR13, UPT, UPT, UR4, 0x40004040, URZ, UP1, !UPT ;  /* 0x40004040040d7890 */ /* 0x000fe20008ffe4ff */
[----:B------:R-:W-:Y:S01]  /*146c0*/  ISETP.NE.U32.AND P3, PT, R5, RZ, PT ;  /* 0x000000ff0500720c */ /* 0x000fe20003f65070 */
[----:B--2---:R-:W-:Y:S01]  /*146d0*/  IMAD.SHL.U32 R71, R71, 0x80, RZ ;  /* 0x0000008047477824 */ /* 0x004fe200078e00ff */
[----:B-1----:R-:W-:Y:S11]  /*146e0*/  @P1 BRA `(.L_x_7) ;  /* 0x0000000000c01947 */ /* 0x002ff60003800000 */
[----:B------:R-:W-:Y:S01]  /*146f0*/  USHF.R.U32.HI UR14, URZ, 0x4, UR9 ;  /* 0x00000004ff0e7899 */ /* 0x000fe20008011609 */
[----:B------:R-:W-:Y:S01]  /*14700*/  UMOV UR4, URZ ;  /* 0x000000ff00047c82 */ /* 0x000fe20008000000 */
[----:B------:R-:W-:Y:S02]  /*14710*/  UIADD3 UR16, UPT, UPT, UR8, 0x88, URZ ;  /* 0x0000008808107890 */ /* 0x000fe4000fffe0ff */
[----:B------:R-:W-:Y:S02]  /*14720*/  USGXT.U32 UR14, UR14, 0xe ;  /* 0x0000000e0e0e789a */ /* 0x000fe40008000000 */
[----:B------:R-:W-:Y:S02]  /*14730*/  UIADD3 UR17, UPT, UPT, UR8, 0x90, URZ ;  /* 0x0000009008117890 */ /* 0x000fe4000fffe0ff */
[----:B------:R-:W-:Y:S02]  /*14740*/  UIADD3 UR38, UP1, UPT, UR14, 0x2, URZ ;  /* 0x000000020e267890 */ /* 0x000fe4000ff3e0ff */
[----:B------:R-:W-:-:S02]  /*14750*/  UIADD3 UR24, UPT, UPT, UR8, 0x98, URZ ;  /* 0x0000009808187890 */ /* 0x000fc4000fffe0ff */
[----:B------:R-:W-:Y:S02]  /*14760*/  UIADD3.X UR39, UPT, UPT, UR4, 0x40004040, URZ, UP1, !UPT ;  /* 0x4000404004277890 */ /* 0x000fe40008ffe4ff */
[----:B------:R-:W-:Y:S02]  /*14770*/  UIADD3 UR25, UPT, UPT, UR8, 0xa0, URZ ;  /* 0x000000a008197890 */ /* 0x000fe4000fffe0ff */
[----:B------:R-:W-:Y:S02]  /*14780*/  UIADD3.64 UR18, UPT, UPT, UR38, 0x2, URZ ;  /* 0x0000000226127897 */ /* 0x000fe4000fffe0ff */
[----:B------:R-:W-:Y:S02]  /*14790*/  UIADD3.64 UR22, UPT, UPT, UR38, 0x4, URZ ;  /* 0x0000000426167897 */ /* 0x000fe4000fffe0ff */
[----:B------:R-:W-:Y:S02]  /*147a0*/  UIADD3.64 UR26, UPT, UPT, UR38, 0x3fe, URZ ;  /* 0x000003fe261a7897 */ /* 0x000fe4000fffe0ff */
[----:B------:R-:W-:-:S02]  /*147b0*/  UIADD3 UR30, UPT, UPT, UR8, 0xa8, URZ ;  /* 0x000000a8081e7890 */ /* 0x000fc4000fffe0ff */
[----:B------:R-:W-:Y:S02]  /*147c0*/  UIADD3.64 UR28, UPT, UPT, UR38, 0x400, URZ ;  /* 0x00000400261c7897 */ /* 0x000fe4000fffe0ff */
[----:B------:R-:W-:Y:S02]  /*147d0*/  UIADD3 UR31, UPT, UPT, UR8, 0xb0, URZ ;  /* 0x000000b0081f7890 */ /* 0x000fe4000fffe0ff */
[----:B------:R-:W-:Y:S01]  /*147e0*/  UIADD3.64 UR32, UPT, UPT, UR38, 0x402, URZ ;  /* 0x0000040226207897 */ /* 0x000fe2000fffe0ff */
[----:B------:R-:W-:Y:S01]  /*147f0*/  UMOV UR40, 0x0 ;  /* 0x0000000000287882 */ /* 0x000fe20000000000 */
[----:B------:R-:W-:Y:S01]  /*14800*/  UMOV UR41, 0x8200490 ;  /* 0x0820049000297882 */ /* 0x000fe20000000000 */
[----:B------:R-:W-:Y:S02]  /*14810*/  UIADD3 UR36, UPT, UPT, UR8, 0xb8, URZ ;  /* 0x000000b808247890 */ /* 0x000fe4000fffe0ff */
[----:B------:R-:W-:Y:S01]  /*14820*/  UIADD3.64 UR34, UPT, UPT, UR38, 0x404, URZ ;  /* 0x0000040426227897 */ /* 0x000fe2000fffe0ff */
[----:B------:R-:W-:Y:S01]  /*14830*/  UMOV UR15, 0x40004040 ;  /* 0x40004040000f7882 */ /* 0x000fe20000000000 */
[----:B------:R-:W-:Y:S01]  /*14840*/  UMOV UR42, 0x0 ;  /* 0x00000000002a7882 */ /* 0x000fe20000000000 */
[----:B------:R-:W-:Y:S01]  /*14850*/  UMOV UR43, 0x8200490 ;  /* 0x08200490002b7882 */ /* 0x000fe20000000000 */
[----:B------:R-:W-:Y:S01]  /*14860*/  UMOV UR44, 0x0 ;  /* 0x00000000002c7882 */ /* 0x000fe20000000000 */
[----:B------:R-:W-:Y:S01]  /*14870*/  UMOV UR45, 0x8200490 ;  /* 0x08200490002d7882 */ /* 0x000fe20000000000 */
[----:B------:R0:W-:Y:S01]  /*14880*/  UTCHMMA tmem[UR11], gdesc[UR14], tmem[UR8], tmem[UR40], idesc[UR41], !UPT ;  /* 0x00ff280e0b0079ea */ /* 0x0001e2000f800008 */
[----:B------:R-:W-:Y:S01]  /*14890*/  UMOV UR46, 0x0 ;  /* 0x00000000002e7882 */ /* 0x000fe20000000000 */
[----:B------:R-:W-:Y:S01]  /*148a0*/  UMOV UR47, 0x8200490 ;  /* 0x08200490002f7882 */ /* 0x000fe20000000000 */
[----:B------:R0:W-:Y:S01]  /*148b0*/  UTCHMMA tmem[UR16], gdesc[UR38], tmem[UR8], tmem[UR42], idesc[UR43], UPT ;  /* 0x00ff2a26100079ea */ /* 0x0001e2000b800008 */
        /* <DEDUP_REMOVED lines=8> */
[----:B------:R-:W-:Y:S01]  /*14940*/  UMOV UR4, UR6 ;  /* 0x0000000600047c82 */ /* 0x000fe20008000000 */
[----:B------:R-:W-:Y:S01]  /*14950*/  UMOV UR5, URZ ;  /* 0x000000ff00057c82 */ /* 0x000fe20008000000 */
[----:B------:R0:W-:Y:S01]  /*14960*/  UTCHMMA tmem[UR25], gdesc[UR26], tmem[UR8], tmem[UR48], idesc[UR49], UPT ;  /* 0x00ff301a190079ea */ /* 0x0001e2000b800008 */
[----:B------:R-:W-:Y:S01]  /*14970*/  UMOV UR54, 0x0 ;  /* 0x0000000000367882 */ /* 0x000fe20000000000 */
[----:B------:R-:W-:Y:S01]  /*14980*/  UMOV UR55, 0x8200490 ;  /* 0x0820049000377882 */ /* 0x000fe20000000000 */
[----:B------:R0:W-:Y:S01]  /*14990*/  UTCHMMA tmem[UR30], gdesc[UR28], tmem[UR8], tmem[UR50], idesc[UR51], UPT ;  /* 0x00ff321c1e0079ea */ /* 0x0001e2000b800008 */
[----:B------:R-:W-:Y:S01]  /*149a0*/  UMOV UR4, UR4 ;  /* 0x0000000400047c82 */ /* 0x000fe20008000000 */
[----:B------:R0:W-:Y:S01]  /*149b0*/  UTCHMMA tmem[UR31], gdesc[UR32], tmem[UR8], tmem[UR52], idesc[UR53], UPT ;  /* 0x00ff34201f0079ea */ /* 0x0001e2000b800008 */
[----:B------:R0:W-:Y:S01]  /*149c0*/  UTCHMMA tmem[UR36], gdesc[UR34], tmem[UR8], tmem[UR54], idesc[UR55], UPT ;  /* 0x00ff3622240079ea */ /* 0x0001e2000b800008 */
[----:B------:R0:W-:Y:S01]  /*149d0*/  UTCBAR [UR4], URZ ;  /* 0x000000ff040073e9 */ /* 0x0001e200080000ff */
[----:B------:R-:W-:Y:S01]  /*149e0*/  NOP ;  /* 0x0000000000007918 */ /* 0x000fe20000000000 */
.L_x_7:
[----:B0-----:R-:W-:Y:S01]  /*149f0*/  UMOV UR4, URZ ;  /* 0x000000ff00047c82 */ /* 0x001fe20008000000 */
[----:B------:R-:W-:Y:S01]  /*14a00*/  UMOV UR14, UR7 ;  /* 0x00000007000e7c82 */ /* 0x000fe20008000000 */
[----:B------:R-:W-:Y:S01]  /*14a10*/  UMOV UR15, UR13 ;  /* 0x0000000d000f7c82 */ /* 0x000fe20008000000 */
[----:B-----5:R-:W-:Y:S02]  /*14a20*/  IMAD.SHL.U32 R72, R70, 0x80, RZ ;  /* 0x0000008046487824 */ /* 0x020fe400078e00ff */
[----:B------:R-:W-:Y:S01]  /*14a30*/  IMAD.MOV.U32 R140, RZ, RZ, RZ ;  /* 0x000000ffff8c7224 */ /* 0x000fe200078e00ff */
[----:B------:R-:W-:Y:S06]  /*14a40*/  @!P3 BRA `(.L_x_8) ;  /* 0x000000b800a4b947 */ /* 0x000fec0003800000 */
[----:B------:R-:W-:Y:S01]  /*14a50*/  SHF.R.S32.HI R69, RZ, 0x1f, R71 ;  /* 0x0000001fff457819 */ /* 0x000fe20000011447 */
[C---:B------:R-:W-:Y:S01]  /*14a60*/  IMAD.SHL.U32 R70, R71.reuse, 0x2, RZ ;  /* 0x0000000247467824 */ /* 0x040fe200078e00ff */
[----:B------:R-:W-:Y:S01]  /*14a70*/  SHF.R.S32.HI R4, RZ, 0x1f, R72 ;  /* 0x0000001fff047819 */ /* 0x000fe20000011448 */
[----:B------:R-:W-:Y:S01]  /*14a80*/  UIADD3.64 UR22, UPT, UPT, UR14, 0x2, URZ ;  /* 0x000000020e167897 */ /* 0x000fe2000fffe0ff */
[----:B------:R-:W-:Y:S01]  /*14a90*/  SHF.L.U64.HI R69, R71, 0x1, R69 ;  /* 0x0000000147457819 */ /* 0x000fe20000010245 */
[----:B------:R-:W-:Y:S01]  /*14aa0*/  UIADD3.64 UR24, UPT, UPT, UR14, 0x4, URZ ;  /* 0x000000040e187897 */ /* 0x000fe2000fffe0ff */
[C---:B------:R-:W-:Y:S01]  /*14ab0*/  SHF.L.U64.HI R71, R72.reuse, 0x1, R4 ;  /* 0x0000000148477819 */ /* 0x040fe20000010204 */
[----:B------:R-:W-:Y:S01]  /*14ac0*/  IMAD.SHL.U32 R72, R72, 0x2, RZ ;  /* 0x0000000248487824 */ /* 0x000fe200078e00ff */
[----:B------:R-:W-:Y:S02]  /*14ad0*/  UIADD3.64 UR26, UPT, UPT, UR14, 0x3fe, URZ ;  /* 0x000003fe0e1a7897 */ /* 0x000fe4000fffe0ff */
[----:B------:R-:W-:-:S02]  /*14ae0*/  UIADD3.64 UR28, UPT, UPT, UR14, 0x400, URZ ;  /* 0x000004000e1c7897 */ /* 0x000fc4000fffe0ff */
[----:B------:R-:W-:Y:S02]  /*14af0*/  UIADD3.64 UR30, UPT, UPT, UR14, 0x402, URZ ;  /* 0x000004020e1e7897 */ /* 0x000fe4000fffe0ff */
[----:B------:R-:W-:Y:S01]  /*14b00*/  UIADD3.64 UR32, UPT, UPT, UR14, 0x404, URZ ;  /* 0x000004040e207897 */ /* 0x000fe2000fffe0ff */
[----:B------:R-:W-:Y:S01]  /*14b10*/  UMOV UR18, 0x1 ;  /* 0x0000000100127882 */ /* 0x000fe20000000000 */
[----:B------:R-:W-:-:S10]  /*14b20*/  UMOV UR5, URZ ;  /* 0x000000ff00057c82 */ /* 0x000fd40008000000 */
.L_x_11:
[----:B------:R-:W2:Y:S01]  /*14b30*/  LDL.LU R5, [R1+0x39c] ;  /* 0x00039c0001057983 */ /* 0x000ea20000300800 */
[----:B------:R-:W0:Y:S03]  /*14b40*/  LDC R110, c[0x0][0x3a0] ;  /* 0x0000e800ff6e7b82 */ /* 0x000e260000000800 */
[----:B------:R-:W3:Y:S04]  /*14b50*/  LDL.LU R4, [R1+0x3a0] ;  /* 0x0003a00001047983 */ /* 0x000ee80000300800 */
[----:B------:R1:W-:Y:S04]  /*14b60*/  STL [R1+0xa34], R143 ;  /* 0x000a348f01007387 */ /* 0x0003e80000100800 */
[----:B-1----:R-:W4:Y:S04]  /*14b70*/  LDL.LU R143, [R1+0x3a8] ;  /* 0x0003a800018f7983 */ /* 0x002f280000300800 */
[----:B------:R1:W-:Y:S04]  /*14b80*/  STL [R1+0xa30], R142 ;  /* 0x000a308e01007387 */ /* 0x0003e80000100800 */
[----:B-1----:R-:W4:Y:S04]  /*14b90*/  LDL.LU R142, [R1+0x3b8] ;  /* 0x0003b800018e7983 */ /* 0x002f280000300800 */
[----:B------:R1:W-:Y:S04]  /*14ba0*/  STL [R1+0xa2c], R141 ;  /* 0x000a2c8d01007387 */ /* 0x0003e80000100800 */
[----:B-1----:R-:W4:Y:S04]  /*14bb0*/  LDL.LU R141, [R1+0x3b0] ;  /* 0x0003b000018d7983 */ /* 0x002f280000300800 */
[----:B------:R1:W-:Y:S04]  /*14bc0*/  STL [R1+0xa28], R70 ;  /* 0x000a284601007387 */ /* 0x0003e80000100800 */
[----:B-1----:R-:W4:Y:S01]  /*14bd0*/  LDL.LU R70, [R1+0x3a4] ;  /* 0x0003a40001467983 */ /* 0x002f220000300800 */
[----:B------:R-:W-:Y:S01]  /*14be0*/  VIADD R140, R140, 0x1 ;  /* 0x000000018c8c7836 */ /* 0x000fe20000000000 */
[----:B------:R-:W-:-:S02]  /*14bf0*/  IADD3 R2, P5, PT, R2, R72, RZ ;  /* 0x0000004802027210 */ /* 0x000fc40007fbe0ff */
[----:B------:R1:W-:Y:S01]  /*14c00*/  STL [R1+0xa24], R69 ;  /* 0x000a244501007387 */ /* 0x0003e20000100800 */
[----:B0-----:R-:W-:Y:S01]  /*14c10*/  IMAD R110, R140, -0x80, R110 ;  /* 0xffffff808c6e7824 */ /* 0x001fe200078e026e */
[----:B------:R-:W-:Y:S01]  /*14c20*/  PRMT R111, RZ, 0x7610, R111 ;  /* 0x00007610ff6f7816 */ /* 0x000fe2000000006f */
[----:B------:R-:W-:Y:S01]  /*14c30*/  IMAD.X R3, R3, 0x1, R71, P5 ;  /* 0x0000000103037824 */ /* 0x000fe200028e0647 */
[----:B------:R-:W-:Y:S01]  /*14c40*/  STL [R1+0xa20], R68 ;  /* 0x000a204401007387 */ /* 0x000fe20000100800 */
[----:B------:R-:W-:Y:S02]  /*14c50*/  PRMT R109, RZ, 0x7610, R109 ;  /* 0x00007610ff6d7816 */ /* 0x000fe4000000006d */
[C---:B------:R-:W-:Y:S01]  /*14c60*/  ISETP.GT.AND P1, PT, R110.reuse, 0x1, PT ;  /* 0x000000016e00780c */ /* 0x040fe20003f24270 */
[----:B------:R0:W-:Y:S01]  /*14c70*/  STL [R1+0xa1c], R0 ;  /* 0x000a1c0001007387 */ /* 0x0001e20000100800 */
[----:B------:R-:W-:Y:S02]  /*14c80*/  PRMT R108, RZ, 0x7610, R108 ;  /* 0x00007610ff6c7816 */ /* 0x000fe4000000006c */
[----:B------:R-:W-:-:S13]  /*14c90*/  ISETP.GT.AND P4, PT, R110, RZ, PT ;  /* 0x000000ff6e00720c */ /* 0x000fda0003f84270 */
[----:B------:R-:W4:Y:S01]  /*14ca0*/  @P4 LDG.E.U16 R109, desc[UR20][R2.64] ;  /* 0x00000014026d4981 */ /* 0x000f22000c1e1500 */
[----:B---3--:R-:W-:-:S05]  /*14cb0*/  IADD3 R4, P3, PT, R4, R72, RZ ;  /* 0x0000004804047210 */ /* 0x008fca0007f7e0ff */
[----:B--2---:R-:W-:Y:S01]  /*14cc0*/  IMAD.X R5, R5, 0x1, R71, P3 ;  /* 0x0000000105057824 */ /* 0x004fe200018e0647 */
[----:B------:R-:W-:Y:S01]  /*14cd0*/  ISETP.GT.AND P3, PT, R110, 0x2, PT ;  /* 0x000000026e00780c */ /* 0x000fe20003f64270 */
[----:B------:R2:W-:Y:S04]  /*14ce0*/  STL [R1+0x3a0], R4 ;  /* 0x0003a00401007387 */ /* 0x0005e80000100800 */
[----:B------:R3:W-:Y:S01]  /*14cf0*/  STL [R1+0x39c], R5 ;  /* 0x00039c0501007387 */ /* 0x0007e20000100800 */
[----:B----4-:R-:W-:-:S03]  /*14d00*/  IADD3 R143, P5, PT, R143, R72, RZ ;  /* 0x000000488f8f7210 */ /* 0x010fc60007fbe0ff */
[----:B-1----:R-:W4:Y:S04]  /*14d10*/  LDL.LU R69, [R1+0x3b4] ;  /* 0x0003b40001457983 */ /* 0x002f280000300800 */
[----:B0-----:R-:W4:Y:S04]  /*14d20*/  LDL.LU R0, [R1+0x3c0] ;  /* 0x0003c00001007983 */ /* 0x001f280000300800 */
[----:B------:R-:W-:Y:S04]  /*14d30*/  STL [R1+0x3a8], R143 ;  /* 0x0003a88f01007387 */ /* 0x000fe80000100800 */
[----:B------:R2:W4:Y:S02]  /*14d40*/  @P1 LDG.E.U16 R111, desc[UR20][R4.64] ;  /* 0x00000014046f1981 */ /* 0x000524000c1e1500 */
[----:B--2---:R-:W-:Y:S01]  /*14d50*/  @P3 IMAD.MOV.U32 R4, RZ, RZ, R143 ;  /* 0x000000ffff043224 */ /* 0x004fe200078e008f */
[-C--:B------:R-:W-:Y:S01]  /*14d60*/  IADD3 R141, P6, PT, R141, R72.reuse, RZ ;  /* 0x000000488d8d7210 */ /* 0x080fe20007fde0ff */
[----:B------:R-:W-:Y:S01]  /*14d70*/  IMAD.X R70, R70, 0x1, R71, P5 ;  /* 0x0000000146467824 */ /* 0x000fe200028e0647 */
[----:B------:R-:W-:-:S03]  /*14d80*/  IADD3 R142, P5, PT, R142, R72, RZ ;  /* 0x000000488e8e7210 */ /* 0x000fc60007fbe0ff */
[----:B---3--:R-:W-:Y:S01]  /*14d90*/  @P3 IMAD.MOV.U32 R5, RZ, RZ, R70 ;  /* 0x000000ffff053224 */ /* 0x008fe200078e0046 */
[----:B------:R0:W-:Y:S04]  /*14da0*/  STL [R1+0x3a4], R70 ;  /* 0x0003a44601007387 */ /* 0x0001e80000100800 */
[----:B------:R1:W5:Y:S04]  /*14db0*/  @P3 LDG.E.U16 R108, desc[UR20][R4.64] ;  /* 0x00000014046c3981 */ /* 0x000368000c1e1500 */
[----:B0-----:R-:W2:Y:S04]  /*14dc0*/  LDL.LU R70, [R1+0x3bc] ;  /* 0x0003bc0001467983 */ /* 0x001ea80000300800 */
[----:B------:R0:W-:Y:S04]  /*14dd0*/  STL [R1+0x3b0], R141 ;  /* 0x0003b08d01007387 */ /* 0x0001e80000100800 */
[----:B------:R-:W3:Y:S04]  /*14de0*/  LDL.LU R143, [R1+0x3c8] ;  /* 0x0003c800018f7983 */ /* 0x000ee80000300800 */
[----:B------:R-:W-:Y:S04]  /*14df0*/  STL [R1+0x3b8], R142 ;  /* 0x0003b88e01007387 */ /* 0x000fe80000100800 */
[----:B------:R-:W3:Y:S04]  /*14e00*/  LDL.LU R68, [R1+0x3d0] ;  /* 0x0003d00001447983 */ /* 0x000ee80000300800 */
[----:B------:R-:W3:Y:S01]  /*14e10*/  LDL.LU R5, [R1+0x3ac] ;  /* 0x0003ac0001057983 */ /* 0x000ee20000300800 */
[----:B------:R-:W-:-:S02]  /*14e20*/  ISETP.GT.AND P4, PT, R110, 0x3, PT ;  /* 0x000000036e00780c */ /* 0x000fc40003f84270 */
[C---:B------:R-:W-:Y:S02]  /*14e30*/  ISETP.GT.AND P1, PT, R110.reuse, 0x4, PT ;  /* 0x000000046e00780c */ /* 0x040fe40003f24270 */
[----:B------:R-:W-:Y:S02]  /*14e40*/  PRMT R107, RZ, 0x7610, R107 ;  /* 0x00007610ff6b7816 */ /* 0x000fe4000000006b */
[----:B------:R-:W-:Y:S02]  /*14e50*/  ISETP.GT.AND P3, PT, R110, 0x5, PT ;  /* 0x000000056e00780c */ /* 0x000fe40003f64270 */
[----:B------:R-:W-:-:S05]  /*14e60*/  PRMT R6, RZ, 0x7610, R6 ;  /* 0x00007610ff067816 */ /* 0x000fca0000000006 */
[----:B-1----:R-:W-:Y:S01]  /*14e70*/  @P4 IMAD.MOV.U32 R4, RZ, RZ, R141 ;  /* 0x000000ffff044224 */ /* 0x002fe200078e008d */
[----:B------:R-:W-:Y:S01]  /*14e80*/  PRMT R106, RZ, 0x7610, R106 ;  /* 0x00007610ff6a7816 */ /* 0x000fe2000000006a */
[----:B----4-:R-:W-:Y:S01]  /*14e90*/  IMAD.X R69, R69, 0x1, R71, P5 ;  /* 0x0000000145457824 */ /* 0x010fe200028e0647 */
[----:B------:R-:W-:-:S05]  /*14ea0*/  IADD3 R0, P5, PT, R0, R72, RZ ;  /* 0x0000004800007210 */ /* 0x000fca0007fbe0ff */
[--C-:B--2---:R-:W-:Y:S02]  /*14eb0*/  IMAD.X R70, R70, 0x1, R71.reuse, P5 ;  /* 0x0000000146467824 */ /* 0x104fe400028e0647 */
[----:B---3--:R-:W-:Y:S01]  /*14ec0*/  IMAD.X R5, R5, 0x1, R71, P6 ;  /* 0x0000000105057824 */ /* 0x008fe200030e0647 */
[----:B------:R-:W-:-:S04]  /*14ed0*/  IADD3 R143, P6, PT, R143, R72, RZ ;  /* 0x000000488f8f7210 */ /* 0x000fc80007fde0ff */
[----:B------:R1:W-:Y:S04]  /*14ee0*/  STL [R1+0x3ac], R5 ;  /* 0x0003ac0501007387 */ /* 0x0003e80000100800 */
[----:B------:R2:W5:Y:S01]  /*14ef0*/  @P4 LDG.E.U16 R107, desc[UR20][R4.64] ;  /* 0x00000014046b4981 */ /* 0x000562000c1e1500 */
[----:B------:R-:W-:-:S03]  /*14f00*/  IADD3 R68, P5, PT, R68, R72, RZ ;  /* 0x0000004844447210 */ /* 0x000fc60007fbe0ff */
[----:B------:R3:W-:Y:S04]  /*14f10*/  STL [R1+0x3b4], R69 ;  /* 0x0003b44501007387 */ /* 0x0007e80000100800 */
[----:B0-----:R-:W4:Y:S01]  /*14f20*/  LDL.LU R141, [R1+0x3cc] ;  /* 0x0003cc00018d7983 */ /* 0x001f220000300800 */
[----:B--2---:R-:W-:Y:S02]  /*14f30*/  @P1 IMAD.MOV.U32 R4, RZ, RZ, R142 ;  /* 0x000000ffff041224 */ /* 0x004fe400078e008e */
[----:B-1----:R-:W-:Y:S02]  /*14f40*/  @P1 IMAD.MOV.U32 R5, RZ, RZ, R69 ;  /* 0x000000ffff051224 */ /* 0x002fe400078e0045 */
[----:B---3--:R-:W2:Y:S04]  /*14f50*/  LDL.LU R69, [R1+0x3d8] ;  /* 0x0003d80001457983 */ /* 0x008ea80000300800 */
[----:B------:R-:W-:Y:S04]  /*14f60*/  STL [R1+0x3c0], R0 ;  /* 0x0003c00001007387 */ /* 0x000fe80000100800 */
[----:B------:R0:W5:Y:S04]  /*14f70*/  @P1 LDG.E.U16 R6, desc[UR20][R4.64] ;  /* 0x0000001404061981 */ /* 0x000168000c1e1500 */
[----:B------:R1:W-:Y:S01]  /*14f80*/  STL [R1+0x3bc], R70 ;  /* 0x0003bc4601007387 */ /* 0x0003e20000100800 */
[----:B0-----:R-:W-:-:S02]  /*14f90*/  @P3 IMAD.MOV.U32 R4, RZ, RZ, R0 ;  /* 0x000000ffff043224 */ /* 0x001fc400078e0000 */
[----:B------:R-:W-:Y:S02]  /*14fa0*/  @P3 IMAD.MOV.U32 R5, RZ, RZ, R70 ;  /* 0x000000ffff053224 */ /* 0x000fe400078e0046 */
[----:B-1----:R-:W3:Y:S04]  /*14fb0*/  LDL.LU R70, [R1+0x3d4] ;  /* 0x0003d40001467983 */ /* 0x002ee80000300800 */
[----:B------:R-:W-:Y:S04]  /*14fc0*/  STL [R1+0x3c8], R143 ;  /* 0x0003c88f01007387 */ /* 0x000fe80000100800 */
[----:B------:R-:W3:Y:S04]  /*14fd0*/  LDL.LU R142, [R1+0x3e0] ;  /* 0x0003e000018e7983 */ /* 0x000ee80000300800 */
[----:B------:R-:W-:Y:S04]  /*14fe0*/  STL [R1+0x3d0], R68 ;  /* 0x0003d04401007387 */ /* 0x000fe80000100800 */
[----:B------:R-:W3:Y:S04]  /*14ff0*/  LDL.LU R0, [R1+0x3e8] ;  /* 0x0003e80001007983 */ /* 0x000ee80000300800 */
[----:B------:R0:W5:Y:S04]  /*15000*/  @P3 LDG.E.U16 R106, desc[UR20][R4.64] ;  /* 0x00000014046a3981 */ /* 0x000168000c1e1500 */
[----:B------:R-:W3:Y:S01]  /*15010*/  LDL.LU R5, [R1+0x3c4] ;  /* 0x0003c40001057983 */ /* 0x000ee20000300800 */
[----:B------:R-:W-:-:S02]  /*15020*/  ISETP.GT.AND P4, PT, R110, 0x6, PT ;  /* 0x000000066e00780c */ /* 0x000fc40003f84270 */
[C---:B------:R-:W-:Y:S02]  /*15030*/  ISETP.GT.AND P1, PT, R110.reuse, 0x7, PT ;  /* 0x000000076e00780c */ /* 0x040fe40003f24270 */
[----:B------:R-:W-:Y:S02]  /*15040*/  PRMT R7, RZ, 0x7610, R7 ;  /* 0x00007610ff077816 */ /* 0x000fe40000000007 */
[----:B------:R-:W-:Y:S02]  /*15050*/  ISETP.GT.AND P3, PT, R110, 0x8, PT ;  /* 0x000000086e00780c */ /* 0x000fe40003f64270 */
[----:B------:R-:W-:-:S05]  /*15060*/  PRMT R105, RZ, 0x7610, R105 ;  /* 0x00007610ff697816 */ /* 0x000fca0000000069 */
[----:B0-----:R-:W-:Y:S01]  /*15070*/  @P4 IMAD.MOV.U32 R4, RZ, RZ, R143 ;  /* 0x000000ffff044224 */ /* 0x001fe200078e008f */
[----:B------:R-:W-:Y:S01]  /*15080*/  PRMT R104, RZ, 0x7610, R104 ;  /* 0x00007610ff687816 */ /* 0x000fe20000000068 */
[----:B----4-:R-:W-:Y:S01]  /*15090*/  IMAD.X R141, R141, 0x1, R71, P5 ;  /* 0x000000018d8d7824 */ /* 0x010fe200028e0647 */
[----:B--2---:R-:W-:-:S05]  /*150a0*/  IADD3 R69, P5, PT, R69, R72, RZ ;  /* 0x0000004845457210 */ /* 0x004fca0007fbe0ff */
[--C-:B---3--:R-:W-:Y:S01]  /*150b0*/  IMAD.X R70, R70, 0x1, R71.reuse, P5 ;  /* 0x0000000146467824 */ /* 0x108fe200028e0647 */
[-C--:B------:R-:W-:Y:S01]  /*150c0*/  IADD3 R0, P5, PT, R0, R72.reuse, RZ ;  /* 0x0000004800007210 */ /* 0x080fe20007fbe0ff */
[----:B------:R-:W-:Y:S01]  /*150d0*/  IMAD.X R5, R5, 0x1, R71, P6 ;  /* 0x0000000105057824 */ /* 0x000fe200030e0647 */
[----:B------:R-:W-:-:S04]  /*150e0*/  IADD3 R142, P6, PT, R142, R72, RZ ;  /* 0x000000488e8e7210 */ /* 0x000fc80007fde0ff */
[----:B------:R0:W-:Y:S04]  /*150f0*/  STL [R1+0x3c4], R5 ;  /* 0x0003c40501007387 */ /* 0x0001e80000100800 */
[----:B------:R1:W5:Y:S04]  /*15100*/  @P4 LDG.E.U16 R7, desc[UR20][R4.64] ;  /* 0x0000001404074981 */ /* 0x000368000c1e1500 */
[----:B------:R2:W-:Y:S01]  /*15110*/  STL [R1+0x3cc], R141 ;  /* 0x0003cc8d01007387 */ /* 0x0005e20000100800 */
[----:B-1----:R-:W-:Y:S02]  /*15120*/  @P1 IMAD.MOV.U32 R4, RZ, RZ, R68 ;  /* 0x000000ffff041224 */ /* 0x002fe400078e0044 */
[----:B0-----:R-:W-:-:S02]  /*15130*/  @P1 IMAD.MOV.U32 R5, RZ, RZ, R141 ;  /* 0x000000ffff051224 */ /* 0x001fc400078e008d */
[----:B--2---:R-:W2:Y:S04]  /*15140*/  LDL.LU R141, [R1+0x3e4] ;  /* 0x0003e400018d7983 */ /* 0x004ea80000300800 */
[----:B------:R-:W3:Y:S04]  /*15150*/  LDL.LU R68, [R1+0x3f0] ;  /* 0x0003f00001447983 */ /* 0x000ee80000300800 */
[----:B------:R-:W-:Y:S04]  /*15160*/  STL [R1+0x3d8], R69 ;  /* 0x0003d84501007387 */ /* 0x000fe80000100800 */
[----:B------:R0:W5:Y:S04]  /*15170*/  @P1 LDG.E.U16 R105, desc[UR20][R4.64] ;  /* 0x0000001404691981 */ /* 0x000168000c1e1500 */
[----:B------:R1:W-:Y:S01]  /*15180*/  STL [R1+0x3d4], R70 ;  /* 0x0003d44601007387 */ /* 0x0003e20000100800 */
[----:B0-----:R-:W-:-:S02]  /*15190*/  @P3 IMAD.MOV.U32 R4, RZ, RZ, R69 ;  /* 0x000000ffff043224 */ /* 0x001fc400078e0045 */
[----:B------:R-:W-:Y:S02]  /*151a0*/  @P3 IMAD.MOV.U32 R5, RZ, RZ, R70 ;  /* 0x000000ffff053224 */ /* 0x000fe400078e0046 */
[----:B-1----:R-:W4:Y:S04]  /*151b0*/  LDL.LU R70, [R1+0x3ec] ;  /* 0x0003ec0001467983 */ /* 0x002f280000300800 */
[----:B------:R-:W-:Y:S04]  /*151c0*/  STL [R1+0x3e0], R142 ;  /* 0x0003e08e01007387 */ /* 0x000fe80000100800 */
[----:B------:R-:W4:Y:S04]  /*151d0*/  LDL.LU R143, [R1+0x3f8] ;  /* 0x0003f800018f7983 */ /* 0x000f280000300800 */
[----:B------:R-:W-:Y:S04]  /*151e0*/  STL [R1+0x3e8], R0 ;  /* 0x0003e80001007387 */ /* 0x000fe80000100800 */
[----:B------:R-:W4:Y:S04]  /*151f0*/  LDL.LU R69, [R1+0x400] ;  /* 0x0004000001457983 */ /* 0x000f280000300800 */
[----:B------:R0:W5:Y:S04]  /*15200*/  @P3 LDG.E.U16 R104, desc[UR20][R4.64] ;  /* 0x0000001404683981 */ /* 0x000168000c1e1500 */
[----:B------:R-:W4:Y:S01]  /*15210*/  LDL.LU R5, [R1+0x3dc] ;  /* 0x0003dc0001057983 */ /* 0x000f220000300800 */
[----:B------:R-:W-:-:S02]  /*15220*/  ISETP.GT.AND P4, PT, R110, 0x9, PT ;  /* 0x000000096e00780c */ /* 0x000fc40003f84270 */
[C---:B------:R-:W-:Y:S02]  /*15230*/  ISETP.GT.AND P1, PT, R110.reuse, 0xa, PT ;  /* 0x0000000a6e00780c */ /* 0x040fe40003f24270 */
[----:B------:R-:W-:Y:S02]  /*15240*/  PRMT R8, RZ, 0x7610, R8 ;  /* 0x00007610ff087816 */ /* 0x000fe40000000008 */
[----:B------:R-:W-:Y:S02]  /*15250*/  ISETP.GT.AND P3, PT, R110, 0xb, PT ;  /* 0x0000000b6e00780c */ /* 0x000fe40003f64270 */
[----:B------:R-:W-:-:S05]  /*15260*/  PRMT R9, RZ, 0x7610, R9 ;  /* 0x00007610ff097816 */ /* 0x000fca0000000009 */
[----:B0-----:R-:W-:Y:S01]  /*15270*/  @P4 IMAD.MOV.U32 R4, RZ, RZ, R142 ;  /* 0x000000ffff044224 */ /* 0x001fe200078e008e */
[----:B------:R-:W-:Y:S01]  /*15280*/  PRMT R103, RZ, 0x7610, R103 ;  /* 0x00007610ff677816 */ /* 0x000fe20000000067 */
[----:B--2---:R-:W-:Y:S01]  /*15290*/  IMAD.X R141, R141, 0x1, R71, P5 ;  /* 0x000000018d8d7824 */ /* 0x004fe200028e0647 */
[----:B---3--:R-:W-:-:S05]  /*152a0*/  IADD3 R68, P5, PT, R68, R72, RZ ;  /* 0x0000004844447210 */ /* 0x008fca0007fbe0ff */
[--C-:B----4-:R-:W-:Y:S01]  /*152b0*/  IMAD.X R70, R70, 0x1, R71.reuse, P5 ;  /* 0x0000000146467824 */ /* 0x110fe200028e0647 */
        /* <DEDUP_REMOVED lines=688> */
[----:B------:R0:W-:Y:S04]  /*17dc0*/  STL [R1+0x5f0], R142 ;  /* 0x0005f08e01007387 */ /* 0x0001e80000100800 */
        /* <DEDUP_REMOVED lines=10> */
[----:B-1----:R-:W-:Y:S01]  /*17e70*/  @P4 IMAD.MOV.U32 R4, RZ, RZ, R142 ;  /* 0x000000ffff044224 */ /* 0x002fe200078e008e */
[----:B------:R-:W-:Y:S01]  /*17e80*/  PRMT R134, RZ, 0x7610, R134 ;  /* 0x00007610ff867816 */ /* 0x000fe20000000086 */
[----:B--2---:R-:W-:Y:S01]  /*17e90*/  IMAD.X R141, R141, 0x1, R71, P5 ;  /* 0x000000018d8d7824 */ /* 0x004fe200028e0647 */
[----:B---3--:R-:W-:-:S05]  /*17ea0*/  IADD3 R0, P5, PT, R0, R72, RZ ;  /* 0x0000004800007210 */ /* 0x008fca0007fbe0ff */
[--C-:B----4-:R-:W-:Y:S01]  /*17eb0*/  IMAD.X R70, R70, 0x1, R71.reuse, P5 ;  /* 0x0000000146467824 */ /* 0x110fe200028e0647 */
[----:B------:R-:W-:Y:S01]  /*17ec0*/  IADD3 R68, P5, PT, R68, R72, RZ ;  /* 0x0000004844447210 */ /* 0x000fe20007fbe0ff */
[----:B------:R-:W-:-:S05]  /*17ed0*/  IMAD.X R5, R5, 0x1, R71, P6 ;  /* 0x0000000105057824 */ /* 0x000fca00030e0647 */
[----:B------:R1:W-:Y:S04]  /*17ee0*/  STL [R1+0x5ec], R5 ;  /* 0x0005ec0501007387 */ /* 0x0003e80000100800 */
[----:B------:R2:W5:Y:S01]  /*17ef0*/  @P4 LDG.E.U16 R135, desc[UR20][R4.64] ;  /* 0x0000001404874981 */ /* 0x000562000c1e1500 */
[----:B------:R-:W-:-:S03]  /*17f00*/  IADD3 R143, P6, PT, R143, R72, RZ ;  /* 0x000000488f8f7210 */ /* 0x000fc60007fde0ff */
[----:B------:R3:W-:Y:S04]  /*17f10*/  STL [R1+0x5f4], R141 ;  /* 0x0005f48d01007387 */ /* 0x0007e80000100800 */
[----:B0-----:R-:W4:Y:S01]  /*17f20*/  LDL.LU R142, [R1+0x60c] ;  /* 0x00060c00018e7983 */ /* 0x001f220000300800 */
[----:B--2---:R-:W-:Y:S02]  /*17f30*/  @P1 IMAD.MOV.U32 R4, RZ, RZ, R69 ;  /* 0x000000ffff041224 */ /* 0x004fe400078e0045 */
[----:B-1----:R-:W-:Y:S01]  /*17f40*/  @P1 IMAD.MOV.U32 R5, RZ, RZ, R141 ;  /* 0x000000ffff051224 */ /* 0x002fe200078e008d */
[----:B------:R-:W2:Y:S04]  /*17f50*/  LDL.LU R69, [R1+0x618] ;  /* 0x0006180001457983 */ /* 0x000ea80000300800 */
[----:B------:R0:W5:Y:S04]  /*17f60*/  @P1 LDG.E.U16 R136, desc[UR20][R4.64] ;  /* 0x0000001404881981 */ /* 0x000168000c1e1500 */
[----:B------:R-:W-:Y:S04]  /*17f70*/  STL [R1+0x600], R0 ;  /* 0x0006000001007387 */ /* 0x000fe80000100800 */
[----:B------:R1:W-:Y:S01]  /*17f80*/  STL [R1+0x5fc], R70 ;  /* 0x0005fc4601007387 */ /* 0x0003e20000100800 */
[----:B0-----:R-:W-:-:S02]  /*17f90*/  @P3 IMAD.MOV.U32 R4, RZ, RZ, R0 ;  /* 0x000000ffff043224 */ /* 0x001fc400078e0000 */
[----:B------:R-:W-:Y:S01]  /*17fa0*/  @P3 IMAD.MOV.U32 R5, RZ, RZ, R70 ;  /* 0x000000ffff053224 */ /* 0x000fe200078e0046 */
[----:B---3--:R-:W3:Y:S04]  /*17fb0*/  LDL.LU R141, [R1+0x614] ;  /* 0x00061400018d7983 */ /* 0x008ee80000300800 */
[----:B------:R0:W-:Y:S04]  /*17fc0*/  STL [R1+0x608], R143 ;  /* 0x0006088f01007387 */ /* 0x0001e80000100800 */
[----:B-1----:R-:W3:Y:S04]  /*17fd0*/  LDL.LU R70, [R1+0x620] ;  /* 0x0006200001467983 */ /* 0x002ee80000300800 */
[----:B------:R-:W-:Y:S04]  /*17fe0*/  STL [R1+0x610], R68 ;  /* 0x0006104401007387 */ /* 0x000fe80000100800 */
[----:B------:R1:W5:Y:S04]  /*17ff0*/  @P3 LDG.E.U16 R134, desc[UR20][R4.64] ;  /* 0x0000001404863981 */ /* 0x000368000c1e1500 */
[----:B------:R-:W3:Y:S01]  /*18000*/  LDL.LU R0, [R1+0x628] ;  /* 0x0006280001007983 */ /* 0x000ee20000300800 */
[----:B-1----:R-:W-:-:S03]  /*18010*/  IMAD.MOV.U32 R5, RZ, RZ, R143 ;  /* 0x000000ffff057224 */ /* 0x002fc600078e008f */
[----:B0-----:R-:W5:Y:S04]  /*18020*/  LDL.LU R143, [R1+0xa34] ;  /* 0x000a3400018f7983 */ /* 0x001f680000300800 */
[----:B------:R-:W3:Y:S01]  /*18030*/  LDL.LU R4, [R1+0x604] ;  /* 0x0006040001047983 */ /* 0x000ee20000300800 */
[C---:B------:R-:W-:Y:S02]  /*18040*/  ISETP.GT.AND P4, PT, R110.reuse, 0x4e, PT ;  /* 0x0000004e6e00780c */ /* 0x040fe40003f84270 */
[C---:B------:R-:W-:Y:S02]  /*18050*/  ISETP.GT.AND P1, PT, R110.reuse, 0x4f, PT ;  /* 0x0000004f6e00780c */ /* 0x040fe40003f24270 */
[----:B------:R-:W-:Y:S02]  /*18060*/  PRMT R133, RZ, 0x7610, R133 ;  /* 0x00007610ff857816 */ /* 0x000fe40000000085 */
[----:B------:R-:W-:-:S02]  /*18070*/  ISETP.GT.AND P3, PT, R110, 0x50, PT ;  /* 0x000000506e00780c */ /* 0x000fc40003f64270 */
[----:B------:R-:W-:Y:S02]  /*18080*/  PRMT R132, RZ, 0x7610, R132 ;  /* 0x00007610ff847816 */ /* 0x000fe40000000084 */
[----:B------:R-:W-:Y:S01]  /*18090*/  PRMT R131, RZ, 0x7610, R131 ;  /* 0x00007610ff837816 */ /* 0x000fe20000000083 */
[----:B----4-:R-:W-:Y:S01]  /*180a0*/  IMAD.X R142, R142, 0x1, R71, P5 ;  /* 0x000000018e8e7824 */ /* 0x010fe200028e0647 */
[----:B--2---:R-:W-:-:S05]  /*180b0*/  IADD3 R69, P5, PT, R69, R72, RZ ;  /* 0x0000004845457210 */ /* 0x004fca0007fbe0ff */
[--C-:B---3--:R-:W-:Y:S02]  /*180c0*/  IMAD.X R141, R141, 0x1, R71.reuse, P5 ;  /* 0x000000018d8d7824 */ /* 0x108fe400028e0647 */
[----:B------:R-:W-:-:S05]  /*180d0*/  IMAD.X R4, R4, 0x1, R71, P6 ;  /* 0x0000000104047824 */ /* 0x000fca00030e0647 */
[-C--:B------:R-:W-:Y:S01]  /*180e0*/  @P4 LOP3.LUT R5, R5, R4.reuse, RZ, 0x3c, !PT ;  /* 0x0000000405054212 */ /* 0x080fe200078e3cff */
[----:B------:R0:W-:Y:S03]  /*180f0*/  STL [R1+0x604], R4 ;  /* 0x0006040401007387 */ /* 0x0001e60000100800 */
[----:B0-----:R-:W-:-:S04]  /*18100*/  @P4 LOP3.LUT R4, R5, R4, RZ, 0x3c, !PT ;  /* 0x0000000405044212 */ /* 0x001fc800078e3cff */
[----:B------:R-:W-:Y:S01]  /*18110*/  @P4 LOP3.LUT R5, R5, R4, RZ, 0x3c, !PT ;  /* 0x0000000405054212 */ /* 0x000fe200078e3cff */
[----:B------:R0:W-:Y:S04]  /*18120*/  STL [R1+0x60c], R142 ;  /* 0x00060c8e01007387 */ /* 0x0001e80000100800 */
[----:B------:R1:W5:Y:S01]  /*18130*/  @P4 LDG.E.U16 R133, desc[UR20][R4.64] ;  /* 0x0000001404854981 */ /* 0x000362000c1e1500 */
[-C--:B------:R-:W-:Y:S02]  /*18140*/  IADD3 R70, P6, PT, R70, R72.reuse, RZ ;  /* 0x0000004846467210 */ /* 0x080fe40007fde0ff */
[----:B------:R-:W-:Y:S01]  /*18150*/  IADD3 R0, P5, PT, R0, R72, RZ ;  /* 0x0000004800007210 */ /* 0x000fe20007fbe0ff */
[----:B-1----:R-:W-:Y:S02]  /*18160*/  @P1 IMAD.MOV.U32 R4, RZ, RZ, R68 ;  /* 0x000000ffff041224 */ /* 0x002fe400078e0044 */
[----:B------:R-:W-:Y:S01]  /*18170*/  @P1 IMAD.MOV.U32 R5, RZ, RZ, R142 ;  /* 0x000000ffff051224 */ /* 0x000fe200078e008e */
[----:B------:R-:W2:Y:S04]  /*18180*/  LDL.LU R68, [R1+0x624] ;  /* 0x0006240001447983 */ /* 0x000ea80000300800 */
[----:B0-----:R-:W3:Y:S04]  /*18190*/  LDL.LU R142, [R1+0x630] ;  /* 0x00063000018e7983 */ /* 0x001ee80000300800 */
[----:B------:R0:W5:Y:S04]  /*181a0*/  @P1 LDG.E.U16 R132, desc[UR20][R4.64] ;  /* 0x0000001404841981 */ /* 0x000168000c1e1500 */
[----:B------:R-:W-:Y:S04]  /*181b0*/  STL [R1+0x618], R69 ;  /* 0x0006184501007387 */ /* 0x000fe80000100800 */
[----:B------:R1:W-:Y:S01]  /*181c0*/  STL [R1+0x614], R141 ;  /* 0x0006148d01007387 */ /* 0x0003e20000100800 */
[----:B0-----:R-:W-:-:S02]  /*181d0*/  @P3 IMAD.MOV.U32 R4, RZ, RZ, R69 ;  /* 0x000000ffff043224 */ /* 0x001fc400078e0045 */
[----:B------:R-:W-:-:S05]  /*181e0*/  @P3 IMAD.MOV.U32 R5, RZ, RZ, R141 ;  /* 0x000000ffff053224 */ /* 0x000fca00078e008d */
[----:B------:R0:W5:Y:S04]  /*181f0*/  @P3 LDG.E.U16 R131, desc[UR20][R4.64] ;  /* 0x0000001404833981 */ /* 0x000168000c1e1500 */
[----:B-1----:R-:W4:Y:S04]  /*18200*/  LDL.LU R141, [R1+0x638] ;  /* 0x00063800018d7983 */ /* 0x002f280000300800 */
[----:B------:R1:W-:Y:S04]  /*18210*/  STL [R1+0x620], R70 ;  /* 0x0006204601007387 */ /* 0x0003e80000100800 */
[----:B------:R-:W4:Y:S04]  /*18220*/  LDL.LU R69, [R1+0x640] ;  /* 0x0006400001457983 */ /* 0x000f280000300800 */
[----:B------:R-:W-:Y:S04]  /*18230*/  STL [R1+0x628], R0 ;  /* 0x0006280001007387 */ /* 0x000fe80000100800 */
[----:B------:R-:W4:Y:S01]  /*18240*/  LDL.LU R5, [R1+0x61c] ;  /* 0x00061c0001057983 */ /* 0x000f220000300800 */
[----:B------:R-:W-:-:S02]  /*18250*/  ISETP.GT.AND P4, PT, R110, 0x51, PT ;  /* 0x000000516e00780c */ /* 0x000fc40003f84270 */
[----:B------:R-:W-:Y:S02]  /*18260*/  ISETP.GT.AND P1, PT, R110, 0x52, PT ;  /* 0x000000526e00780c */ /* 0x000fe40003f24270 */
[----:B------:R-:W-:Y:S02]  /*18270*/  PRMT R129, RZ, 0x7610, R129 ;  /* 0x00007610ff817816 */ /* 0x000fe40000000081 */
[----:B------:R-:W-:-:S07]  /*18280*/  PRMT R130, RZ, 0x7610, R130 ;  /* 0x00007610ff827816 */ /* 0x000fce0000000082 */
[----:B0-----:R-:W-:Y:S02]  /*18290*/  @P4 IMAD.MOV.U32 R4, RZ, RZ, R70 ;  /* 0x000000ffff044224 */ /* 0x001fe400078e0046 */
[--C-:B--2---:R-:W-:Y:S01]  /*182a0*/  IMAD.X R68, R68, 0x1, R71.reuse, P5 ;  /* 0x0000000144447824 */ /* 0x104fe200028e0647 */
[----:B---3--:R-:W-:Y:S01]  /*182b0*/  IADD3 R142, P5, PT, R142, R72, RZ ;  /* 0x000000488e8e7210 */ /* 0x008fe20007fbe0ff */
[----:B----4-:R-:W-:-:S05]  /*182c0*/  IMAD.X R5, R5, 0x1, R71, P6 ;  /* 0x0000000105057824 */ /* 0x010fca00030e0647 */
[----:B------:R0:W-:Y:S04]  /*182d0*/  STL [R1+0x61c], R5 ;  /* 0x00061c0501007387 */ /* 0x0001e80000100800 */
[----:B------:R2:W5:Y:S04]  /*182e0*/  @P4 LDG.E.U16 R129, desc[UR20][R4.64] ;  /* 0x0000001404814981 */ /* 0x000568000c1e1500 */
[----:B------:R3:W-:Y:S04]  /*182f0*/  STL [R1+0x624], R68 ;  /* 0x0006244401007387 */ /* 0x0007e80000100800 */
[----:B-1----:R-:W4:Y:S01]  /*18300*/  LDL.LU R70, [R1+0x63c] ;  /* 0x00063c0001467983 */ /* 0x002f220000300800 */
[----:B--2---:R-:W-:-:S02]  /*18310*/  @P1 IMAD.MOV.U32 R4, RZ, RZ, R0 ;  /* 0x000000ffff041224 */ /* 0x004fc400078e0000 */
[----:B0-----:R-:W-:Y:S02]  /*18320*/  @P1 IMAD.MOV.U32 R5, RZ, RZ, R68 ;  /* 0x000000ffff051224 */ /* 0x001fe400078e0044 */
[----:B---3--:R-:W2:Y:S04]  /*18330*/  LDL.LU R68, [R1+0x648] ;  /* 0x0006480001447983 */ /* 0x008ea80000300800 */
[----:B------:R-:W3:Y:S04]  /*18340*/  LDL.LU R0, [R1+0x650] ;  /* 0x0006500001007983 */ /* 0x000ee80000300800 */
[----:B------:R0:W5:Y:S04]  /*18350*/  @P1 LDG.E.U16 R130, desc[UR20][R4.64] ;  /* 0x0000001404821981 */ /* 0x000168000c1e1500 */
[----:B------:R1:W-:Y:S01]  /*18360*/  STL [R1+0x630], R142 ;  /* 0x0006308e01007387 */ /* 0x0003e20000100800 */
[----:B0-----:R-:W-:-:S03]  /*18370*/  IMAD.MOV.U32 R5, RZ, RZ, R142 ;  /* 0x000000ffff057224 */ /* 0x001fc600078e008e */
[----:B-1----:R-:W5:Y:S04]  /*18380*/  LDL.LU R142, [R1+0xa30] ;  /* 0x000a3000018e7983 */ /* 0x002f680000300800 */
[----:B------:R-:W2:Y:S01]  /*18390*/  LDL.LU R4, [R1+0x62c] ;  /* 0x00062c0001047983 */ /* 0x000ea20000300800 */
[----:B------:R-:W-:Y:S02]  /*183a0*/  ISETP.GT.AND P3, PT, R110, 0x53, PT ;  /* 0x000000536e00780c */ /* 0x000fe40003f64270 */
[----:B------:R-:W-:Y:S02]  /*183b0*/  PRMT R128, RZ, 0x7610, R128 ;  /* 0x00007610ff807816 */ /* 0x000fe40000000080 */
[----:B------:R-:W-:Y:S01]  /*183c0*/  IADD3 R141, P6, PT, R141, R72, RZ ;  /* 0x000000488d8d7210 */ /* 0x000fe20007fde0ff */
[----:B--2---:R-:W-:-:S08]  /*183d0*/  IMAD.X R4, R4, 0x1, R71, P5 ;  /* 0x0000000104047824 */ /* 0x004fd000028e0647 */
[-C--:B------:R-:W-:Y:S01]  /*183e0*/  @P3 LOP3.LUT R5, R5, R4.reuse, RZ, 0x3c, !PT ;  /* 0x0000000405053212 */ /* 0x080fe200078e3cff */
[----:B------:R0:W-:Y:S03]  /*183f0*/  STL [R1+0x62c], R4 ;  /* 0x00062c0401007387 */ /* 0x0001e60000100800 */
[----:B0-----:R-:W-:-:S04]  /*18400*/  @P3 LOP3.LUT R4, R5, R4, RZ, 0x3c, !PT ;  /* 0x0000000405043212 */ /* 0x001fc800078e3cff */
[----:B------:R-:W-:Y:S01]  /*18410*/  @P3 LOP3.LUT R5, R5, R4, RZ, 0x3c, !PT ;  /* 0x0000000405053212 */ /* 0x000fe200078e3cff */
[----:B------:R0:W-:Y:S04]  /*18420*/  STL [R1+0x638], R141 ;  /* 0x0006388d01007387 */ /* 0x0001e80000100800 */
[----:B------:R1:W5:Y:S02]  /*18430*/  @P3 LDG.E.U16 R128, desc[UR20][R4.64] ;  /* 0x0000001404803981 */ /* 0x000364000c1e1500 */
[----:B-1----:R-:W-:Y:S02]  /*18440*/  IMAD.MOV.U32 R5, RZ, RZ, R141 ;  /* 0x000000ffff057224 */ /* 0x002fe400078e008d */
[----:B0-----:R-:W5:Y:S04]  /*18450*/  LDL.LU R141, [R1+0xa2c] ;  /* 0x000a2c00018d7983 */ /* 0x001f680000300800 */
[----:B------:R-:W2:Y:S01]  /*18460*/  LDL.LU R4, [R1+0x634] ;  /* 0x0006340001047983 */ /* 0x000ea20000300800 */
[----:B------:R-:W-:-:S02]  /*18470*/  ISETP.GT.AND P4, PT, R110, 0x54, PT ;  /* 0x000000546e00780c */ /* 0x000fc40003f84270 */
[----:B------:R-:W-:-:S05]  /*18480*/  IADD3 R69, P5, PT, R69, R72, RZ ;  /* 0x0000004845457210 */ /* 0x000fca0007fbe0ff */
[----:B------:R-:W-:Y:S01]  /*18490*/  STL [R1+0x640], R69 ;  /* 0x0006404501007387 */ /* 0x000fe20000100800 */
[----:B------:R-:W-:Y:S02]  /*184a0*/  ISETP.GT.AND P1, PT, R110, 0x55, PT ;  /* 0x000000556e00780c */ /* 0x000fe40003f24270 */
[----:B------:R-:W-:Y:S01]  /*184b0*/  PRMT R127, RZ, 0x7610, R127 ;  /* 0x00007610ff7f7816 */ /* 0x000fe2000000007f */
[--C-:B----4-:R-:W-:Y:S01]  /*184c0*/  IMAD.X R70, R70, 0x1, R71.reuse, P5 ;  /* 0x0000000146467824 */ /* 0x110fe200028e0647 */
[----:B------:R-:W-:Y:S01]  /*184d0*/  PRMT R126, RZ, 0x7610, R126 ;  /* 0x00007610ff7e7816 */ /* 0x000fe2000000007e */
[----:B--2---:R-:W-:-:S05]  /*184e0*/  IMAD.X R4, R4, 0x1, R71, P6 ;  /* 0x0000000104047824 */ /* 0x004fca00030e0647 */
[-C--:B------:R-:W-:Y:S01]  /*184f0*/  @P4 LOP3.LUT R5, R5, R4.reuse, RZ, 0x3c, !PT ;  /* 0x0000000405054212 */ /* 0x080fe200078e3cff */
[----:B------:R0:W-:Y:S03]  /*18500*/  STL [R1+0x634], R4 ;  /* 0x0006340401007387 */ /* 0x0001e60000100800 */
[----:B0-----:R-:W-:-:S04]  /*18510*/  @P4 LOP3.LUT R4, R5, R4, RZ, 0x3c, !PT ;  /* 0x0000000405044212 */ /* 0x001fc800078e3cff */
[----:B------:R-:W-:-:S05]  /*18520*/  @P4 LOP3.LUT R5, R5, R4, RZ, 0x3c, !PT ;  /* 0x0000000405054212 */ /* 0x000fca00078e3cff */
[----:B------:R0:W5:Y:S02]  /*18530*/  @P4 LDG.E.U16 R127, desc[UR20][R4.64] ;  /* 0x00000014047f4981 */ /* 0x000164000c1e1500 */
[----:B0-----:R-:W-:Y:S02]  /*18540*/  IMAD.MOV.U32 R4, RZ, RZ, R70 ;  /* 0x000000ffff047224 */ /* 0x001fe400078e0046 */
[----:B------:R-:W-:-:S05]  /*18550*/  IMAD.MOV.U32 R5, RZ, RZ, R69 ;  /* 0x000000ffff057224 */ /* 0x000fca00078e0045 */
[----:B------:R-:W-:-:S04]  /*18560*/  @P1 LOP3.LUT R5, R5, R4, RZ, 0x3c, !PT ;  /* 0x0000000405051212 */ /* 0x000fc800078e3cff */
[C---:B------:R-:W-:Y:S02]  /*18570*/  @P1 LOP3.LUT R4, R5.reuse, R4, RZ, 0x3c, !PT ;  /* 0x0000000405041212 */ /* 0x040fe400078e3cff */
[----:B------:R-:W-:Y:S02]  /*18580*/  IADD3 R68, P4, PT, R68, R72, RZ ;  /* 0x0000004844447210 */ /* 0x000fe40007f9e0ff */
[----:B------:R-:W-:Y:S01]  /*18590*/  @P1 LOP3.LUT R5, R5, R4, RZ, 0x3c, !PT ;  /* 0x0000000405051212 */ /* 0x000fe200078e3cff */
[----:B------:R0:W-:Y:S04]  /*185a0*/  STL [R1+0x63c], R70 ;  /* 0x00063c4601007387 */ /* 0x0001e80000100800 */
[----:B------:R1:W5:Y:S04]  /*185b0*/  @P1 LDG.E.U16 R126, desc[UR20][R4.64] ;  /* 0x00000014047e1981 */ /* 0x000368000c1e1500 */
[----:B0-----:R-:W5:Y:S04]  /*185c0*/  LDL.LU R70, [R1+0xa28] ;  /* 0x000a280001467983 */ /* 0x001f680000300800 */
[----:B------:R-:W5:Y:S01]  /*185d0*/  LDL.LU R69, [R1+0xa24] ;  /* 0x000a240001457983 */ /* 0x000f620000300800 */
[----:B-1----:R-:W-:-:S03]  /*185e0*/  IMAD.MOV.U32 R5, RZ, RZ, R68 ;  /* 0x000000ffff057224 */ /* 0x002fc600078e0044 */
[----:B------:R0:W-:Y:S04]  /*185f0*/  STL [R1+0x648], R68 ;  /* 0x0006484401007387 */ /* 0x0001e80000100800 */
[----:B0-----:R-:W5:Y:S04]  /*18600*/  LDL.LU R68, [R1+0xa20] ;  /* 0x000a200001447983 */ /* 0x001f680000300800 */
[----:B------:R-:W2:Y:S01]  /*18610*/  LDL.LU R4, [R1+0x644] ;  /* 0x0006440001047983 */ /* 0x000ea20000300800 */
[----:B------:R-:W-:Y:S02]  /*18620*/  ISETP.GT.AND P3, PT, R110, 0x56, PT ;  /* 0x000000566e00780c */ /* 0x000fe40003f64270 */
[----:B------:R-:W-:Y:S01]  /*18630*/  PRMT R125, RZ, 0x7610, R125 ;  /* 0x00007610ff7d7816 */ /* 0x000fe2000000007d */
[----:B--2---:R-:W-:-:S10]  /*18640*/  IMAD.X R4, R4, 0x1, R71, P4 ;  /* 0x0000000104047824 */ /* 0x004fd400020e0647 */
[-C--:B------:R-:W-:Y:S01]  /*18650*/  @P3 LOP3.LUT R5, R5, R4.reuse, RZ, 0x3c, !PT ;  /* 0x0000000405053212 */ /* 0x080fe200078e3cff */
[----:B------:R0:W-:Y:S03]  /*18660*/  STL [R1+0x644], R4 ;  /* 0x0006440401007387 */ /* 0x0001e60000100800 */
[----:B0-----:R-:W-:-:S04]  /*18670*/  @P3 LOP3.LUT R4, R5, R4, RZ, 0x3c, !PT ;  /* 0x0000000405043212 */ /* 0x001fc800078e3cff */
[----:B------:R-:W-:-:S05]  /*18680*/  @P3 LOP3.LUT R5, R5, R4, RZ, 0x3c, !PT ;  /* 0x0000000405053212 */ /* 0x000fca00078e3cff */
[----:B------:R0:W5:Y:S04]  /*18690*/  @P3 LDG.E.U16 R125, desc[UR20][R4.64] ;  /* 0x00000014047d3981 */ /* 0x000168000c1e1500 */
[----:B------:R-:W2:Y:S01]  /*186a0*/  LDL.LU R5, [R1+0x64c] ;  /* 0x00064c0001057983 */ /* 0x000ea20000300800 */
[----:B------:R-:W-:Y:S02]  /*186b0*/  ISETP.GT.AND P5, PT, R110, 0x57, PT ;  /* 0x000000576e00780c */ /* 0x000fe40003fa4270 */
[----:B---3--:R-:W-:Y:S02]  /*186c0*/  IADD3 R0, P1, PT, R0, R72, RZ ;  /* 0x0000004800007210 */ /* 0x008fe40007f3e0ff */
[----:B------:R-:W-:-:S03]  /*186d0*/  PRMT R124, RZ, 0x7610, R124 ;  /* 0x00007610ff7c7816 */ /* 0x000fc6000000007c */
[----:B------:R1:W-:Y:S06]  /*186e0*/  STL [R1+0x650], R0 ;  /* 0x0006500001007387 */ /* 0x0003ec0000100800 */
[----:B0-----:R-:W-:Y:S02]  /*186f0*/  @P5 IMAD.MOV.U32 R4, RZ, RZ, R0 ;  /* 0x000000ffff045224 */ /* 0x001fe400078e0000 */
[----:B--2---:R-:W-:-:S05]  /*18700*/  IMAD.X R5, R5, 0x1, R71, P1 ;  /* 0x0000000105057824 */ /* 0x004fca00008e0647 */
[----:B------:R0:W-:Y:S04]  /*18710*/  STL [R1+0x64c], R5 ;  /* 0x00064c0501007387 */ /* 0x0001e80000100800 */
[----:B-1----:R-:W5:Y:S04]  /*18720*/  LDL.LU R0, [R1+0xa1c] ;  /* 0x000a1c0001007983 */ /* 0x002f680000300800 */
[----:B------:R1:W5:Y:S04]  /*18730*/  @P5 LDG.E.U16 R124, desc[UR20][R4.64] ;  /* 0x00000014047c5981 */ /* 0x000368000c1e1500 */
[----:B------:R-:W2:Y:S04]  /*18740*/  LDL.LU R4, [R1+0x654] ;  /* 0x0006540001047983 */ /* 0x000ea80000300800 */
[----:B0-----:R-:W1:Y:S01]  /*18750*/  LDL.LU R5, [R1+0x658] ;  /* 0x0006580001057983 */ /* 0x001e620000300800 */
[----:B------:R-:W-:-:S02]  /*18760*/  ISETP.GT.AND P3, PT, R110, 0x58, PT ;  /* 0x000000586e00780c */ /* 0x000fc40003f64270 */
[----:B------:R-:W-:Y:S02]  /*18770*/  PRMT R123, RZ, 0x7610, R123 ;  /* 0x00007610ff7b7816 */ /* 0x000fe4000000007b */
[----:B-1----:R-:W-:-:S05]  /*18780*/  IADD3 R5, P1, PT, R5, R72, RZ ;  /* 0x0000004805057210 */ /* 0x002fca0007f3e0ff */
[----:B--2---:R-:W-:Y:S01]  /*18790*/  IMAD.X R4, R4, 0x1, R71, P1 ;  /* 0x0000000104047824 */ /* 0x004fe200008e0647 */
[----:B------:R0:W-:Y:S04]  /*187a0*/  STL [R1+0x658], R5 ;  /* 0x0006580501007387 */ /* 0x0001e80000100800 */
[----:B------:R1:W-:Y:S01]  /*187b0*/  STL [R1+0x654], R4 ;  /* 0x0006540401007387 */ /* 0x0003e20000100800 */
[----:B0-----:R-:W-:-:S04]  /*187c0*/  @P3 LOP3.LUT R5, R5, R4, RZ, 0x3c, !PT ;  /* 0x0000000405053212 */ /* 0x001fc800078e3cff */
[----:B-1----:R-:W-:-:S04]  /*187d0*/  @P3 LOP3.LUT R4, R5, R4, RZ, 0x3c, !PT ;  /* 0x0000000405043212 */ /* 0x002fc800078e3cff */
[----:B------:R-:W-:-:S05]  /*187e0*/  @P3 LOP3.LUT R5, R5, R4, RZ, 0x3c, !PT ;  /* 0x0000000405053212 */ /* 0x000fca00078e3cff */
[----:B------:R0:W5:Y:S04]  /*187f0*/  @P3 LDG.E.U16 R123, desc[UR20][R4.64] ;  /* 0x00000014047b3981 */ /* 0x000168000c1e1500 */
[----:B------:R-:W2:Y:S04]  /*18800*/  LDL.LU R4, [R1+0x65c] ;  /* 0x00065c0001047983 */ /* 0x000ea80000300800 */
[----:B------:R-:W0:Y:S01]  /*18810*/  LDL.LU R5, [R1+0x660] ;  /* 0x0006600001057983 */ /* 0x000e220000300800 */
[----:B------:R-:W-:Y:S02]  /*18820*/  ISETP.GT.AND P3, PT, R110, 0x59, PT ;  /* 0x000000596e00780c */ /* 0x000fe40003f64270 */
[----:B------:R-:W-:-:S02]  /*18830*/  PRMT R122, RZ, 0x7610, R122 ;  /* 0x00007610ff7a7816 */ /* 0x000fc4000000007a */
[----:B0-----:R-:W-:-:S05]  /*18840*/  IADD3 R5, P1, PT, R5, R72, RZ ;  /* 0x0000004805057210 */ /* 0x001fca0007f3e0ff */
        /* <DEDUP_REMOVED lines=454> */
[----:B------:R-:W-:Y:S01]  /*1a4b0*/  PRMT R73, RZ, 0x7610, R73 ;  /* 0x00007610ff497816 */ /* 0x000fe20000000049 */
[----:B------:R-:W-:Y:S01]  /*1a4c0*/  USHF.L.U32 UR4, UR4, 0x1f, URZ ;  /* 0x0000001f04047899 */ /* 0x000fe200080006ff */
[----:B0-----:R-:W-:-:S05]  /*1a4d0*/  IADD3 R5, P1, PT, R5, R72, RZ ;  /* 0x0000004805057210 */ /* 0x001fca0007f3e0ff */
[----:B--2---:R-:W-:Y:S01]  /*1a4e0*/  IMAD.X R4, R4, 0x1, R71, P1 ;  /* 0x0000000104047824 */ /* 0x004fe200008e0647 */
[----:B------:R0:W-:Y:S04]  /*1a4f0*/  STL [R1+0x790], R5 ;  /* 0x0007900501007387 */ /* 0x0001e80000100800 */
[----:B------:R1:W-:Y:S01]  /*1a500*/  STL [R1+0x78c], R4 ;  /* 0x00078c0401007387 */ /* 0x0003e20000100800 */
[----:B0-----:R-:W-:-:S04]  /*1a510*/  @P3 LOP3.LUT R5, R5, R4, RZ, 0x3c, !PT ;  /* 0x0000000405053212 */ /* 0x001fc800078e3cff */
[----:B-1----:R-:W-:-:S04]  /*1a520*/  @P3 LOP3.LUT R4, R5, R4, RZ, 0x3c, !PT ;  /* 0x0000000405043212 */ /* 0x002fc800078e3cff */
[----:B------:R-:W-:-:S05]  /*1a530*/  @P3 LOP3.LUT R5, R5, R4, RZ, 0x3c, !PT ;  /* 0x0000000405053212 */ /* 0x000fca00078e3cff */
[----:B------:R0:W5:Y:S02]  /*1a540*/  @P3 LDG.E.U16 R73, desc[UR20][R4.64] ;  /* 0x0000001404493981 */ /* 0x000164000c1e1500 */
[----:B0-----:R-:W0:Y:S02]  /*1a550*/  S2R R5, SR_TID.X ;  /* 0x0000000000057919 */ /* 0x001e240000002100 */
[----:B0-----:R-:W-:Y:S01]  /*1a560*/  LOP3.LUT R4, R5, 0x7f, RZ, 0xc0, !PT ;  /* 0x0000007f05047812 */ /* 0x001fe200078ec0ff */
[----:B------:R-:W-:-:S04]  /*1a570*/  IMAD.U32 R5, RZ, RZ, UR4 ;  /* 0x00000004ff057e24 */ /* 0x000fc8000f8e00ff */
[----:B------:R-:W0:Y:S01]  /*1a580*/  SYNCS.PHASECHK.TRANS64.TRYWAIT P3, [UR6], R5 ;  /* 0x00000005ff0075a7 */ /* 0x000e220008061106 */
[----:B------:R-:W-:Y:S02]  /*1a590*/  ISETP.GE.AND P1, PT, R4, R110, PT ;  /* 0x0000006e0400720c */ /* 0x000fe40003f26270 */
[----:B------:R-:W-:Y:S01]  /*1a5a0*/  PRMT R4, R109, 0x5410, R111 ;  /* 0x000054106d047816 */ /* 0x000fe2000000006f */
[----:B0-----:R-:W-:Y:S10]  /*1a5b0*/  @!P3 BRA `(.L_x_9) ;  /* 0x000000a0008cb947 */ /* 0x001ff40003800000 */
.L_x_17:
[----:B------:R0:W-:Y:S04]  /*1a5c0*/  STL [R1+0xa38], R111 ;  /* 0x000a386f01007387 */ /* 0x0001e80000100800 */
[----:B0-----:R-:W2:Y:S04]  /*1a5d0*/  LDL.LU R111, [R1+0x18] ;  /* 0x00001800016f7983 */ /* 0x001ea80000300800 */
[----:B-----5:R0:W-:Y:S04]  /*1a5e0*/  STL [R1+0xa34], R68 ;  /* 0x000a344401007387 */ /* 0x0201e80000100800 */
[----:B0-----:R-:W3:Y:S04]  /*1a5f0*/  LDL.LU R68, [R1+0x14] ;  /* 0x0000140001447983 */ /* 0x001ee80000300800 */
[----:B------:R0:W-:Y:S04]  /*1a600*/  STL [R1+0xa30], R140 ;  /* 0x000a308c01007387 */ /* 0x0001e80000100800 */
[----:B0-----:R-:W4:Y:S04]  /*1a610*/  LDL.LU R140, [R1+0x10] ;  /* 0x00001000018c7983 */ /* 0x001f280000300800 */
[----:B------:R0:W-:Y:S04]  /*1a620*/  STL [R1+0xa2c], R72 ;  /* 0x000a2c4801007387 */ /* 0x0001e80000100800 */
[----:B0-----:R-:W2:Y:S04]  /*1a630*/  LDL.LU R72, [R1+0xc] ;  /* 0x00000c0001487983 */ /* 0x001ea80000300800 */
[----:B------:R0:W-:Y:S04]  /*1a640*/  STL [R1+0xa28], R71 ;  /* 0x000a284701007387 */ /* 0x0001e80000100800 */
[----:B0-----:R-:W2:Y:S04]  /*1a650*/  LDL.LU R71, [R1] ;  /* 0x0000000001477983 */ /* 0x001ea80000300800 */
[----:B------:R0:W-:Y:S04]  /*1a660*/  STL [R1+0xa24], R3 ;  /* 0x000a240301007387 */ /* 0x0001e80000100800 */
[----:B0-----:R-:W2:Y:S04]  /*1a670*/  LDL.LU R3, [R1+0x8] ;  /* 0x0000080001037983 */ /* 0x001ea80000300800 */
[----:B------:R0:W-:Y:S04]  /*1a680*/  STL [R1+0xa20], R2 ;  /* 0x000a200201007387 */ /* 0x0001e80000100800 */
[----:B0-----:R-:W2:Y:S01]  /*1a690*/  LDL.LU R2, [R1+0x4] ;  /* 0x0000040001027983 */ /* 0x001ea20000300800 */
[----:B------:R-:W-:-:S02]  /*1a6a0*/  PRMT R26, R26, 0x5410, R53 ;  /* 0x000054101a1a7816 */ /* 0x000fc40000000035 */
[----:B------:R-:W-:Y:S01]  /*1a6b0*/  PRMT R27, R27, 0x5410, R52 ;  /* 0x000054101b1b7816 */ /* 0x000fe20000000034 */
[----:B------:R-:W-:Y:S01]  /*1a6c0*/  STL [R1+0xa1c], R0 ;  /* 0x000a1c0001007387 */ /* 0x000fe20000100800 */
        /* <DEDUP_REMOVED lines=61> */
[-C--:B------:R-:W-:Y:S02]  /*1aaa0*/  IADD3 R142, P4, PT, R142, R70.reuse, RZ ;  /* 0x000000468e8e7210 */ /* 0x080fe40007f9e0ff */
[----:B------:R0:W-:Y:S01]  /*1aab0*/  STTM.x64 tmem[UR10+0x80], R4 ;  /* 0x00008004000079ed */ /* 0x0001e2000834000a */
[----:B------:R-:W1:Y:S01]  /*1aac0*/  FENCE.VIEW.ASYNC.T ;  /* 0x00000000000073c6 */ /* 0x000e620000000200 */
[----:B------:R-:W-:Y:S01]  /*1aad0*/  IADD3 R144, P3, PT, R144, R70, RZ ;  /* 0x0000004690907210 */ /* 0x000fe20007f7e0ff */
[----:B------:R-:W-:Y:S01]  /*1aae0*/  IMAD.X R141, R141, 0x1, R69, P4 ;  /* 0x000000018d8d7824 */ /* 0x000fe200020e0645 */
[----:B------:R-:W-:-:S02]  /*1aaf0*/  PRMT R110, RZ, 0x7610, R110 ;  /* 0x00007610ff6e7816 */ /* 0x000fc4000000006e */
[-C--:B------:R-:W-:Y:S01]  /*1ab00*/  IADD3 R146, P4, PT, R146, R70.reuse, RZ ;  /* 0x0000004692927210 */ /* 0x080fe20007f9e0ff */
[--C-:B------:R-:W-:Y:S01]  /*1ab10*/  IMAD.X R143, R143, 0x1, R69.reuse, P3 ;  /* 0x000000018f8f7824 */ /* 0x100fe200018e0645 */
[----:B------:R-:W-:Y:S02]  /*1ab20*/  PRMT R108, RZ, 0x7610, R108 ;  /* 0x00007610ff6c7816 */ /* 0x000fe4000000006c */
[----:B------:R-:W-:Y:S01]  /*1ab30*/  IADD3 R148, P3, PT, R148, R70, RZ ;  /* 0x0000004694947210 */ /* 0x000fe20007f7e0ff */
[----:B------:R-:W-:Y:S01]  /*1ab40*/  IMAD.X R145, R145, 0x1, R69, P4 ;  /* 0x0000000191917824 */ /* 0x000fe200020e0645 */
[----:B------:R-:W-:-:S03]  /*1ab50*/  PRMT R106, RZ, 0x7610, R106 ;  /* 0x00007610ff6a7816 */ /* 0x000fc6000000006a */
[--C-:B------:R-:W-:Y:S01]  /*1ab60*/  IMAD.X R147, R147, 0x1, R69.reuse, P3 ;  /* 0x0000000193937824 */ /* 0x100fe200018e0645 */
[-C--:B------:R-:W-:Y:S02]  /*1ab70*/  IADD3 R150, P3, PT, R150, R70.reuse, RZ ;  /* 0x0000004696967210 */ /* 0x080fe40007f7e0ff */
[----:B------:R-:W-:Y:S02]  /*1ab80*/  PRMT R104, RZ, 0x7610, R104 ;  /* 0x00007610ff687816 */ /* 0x000fe40000000068 */
        /* <DEDUP_REMOVED lines=18> */
[----:B------:R-:W-:Y:S01]  /*1acb0*/  IADD3 R164, P4, PT, R164, R70, RZ ;  /* 0x00000046a4a47210 */ /* 0x000fe20007f9e0ff */
[----:B------:R-:W-:Y:S01]  /*1acc0*/  IMAD.X R161, R161, 0x1, R69, P3 ;  /* 0x00000001a1a17824 */ /* 0x000fe200018e0645 */
[----:B------:R-:W-:-:S03]  /*1acd0*/  PRMT R90, RZ, 0x7610, R90 ;  /* 0x00007610ff5a7816 */ /* 0x000fc6000000005a */
[----:B------:R-:W-:Y:S01]  /*1ace0*/  IMAD.X R163, R163, 0x1, R69, P4 ;  /* 0x00000001a3a37824 */ /* 0x000fe200020e0645 */
[----:B------:R-:W-:Y:S02]  /*1acf0*/  PRMT R88, RZ, 0x7610, R88 ;  /* 0x00007610ff587816 */ /* 0x000fe40000000058 */
[----:B------:R-:W-:Y:S01]  /*1ad00*/  PRMT R86, RZ, 0x7610, R86 ;  /* 0x00007610ff567816 */ /* 0x000fe20000000056 */
[----:B0-----:R-:W-:Y:S02]  /*1ad10*/  @!P1 IMAD.MOV.U32 R4, RZ, RZ, R142 ;  /* 0x000000ffff049224 */ /* 0x001fe400078e008e */
[----:B------:R-:W-:Y:S01]  /*1ad20*/  @!P1 IMAD.MOV.U32 R5, RZ, RZ, R141 ;  /* 0x000000ffff059224 */ /* 0x000fe200078e008d */
[----:B-1----:R-:W-:Y:S06]  /*1ad30*/  BAR.SYNC.DEFER_BLOCKING 0x0 ;  /* 0x0000000000007b1d */ /* 0x002fec0000010000 */
[----:B------:R0:W3:Y:S02]  /*1ad40*/  @!P1 LDG.E.U16 R110, desc[UR20][R4.64] ;  /* 0x00000014046e9981 */ /* 0x0000e4000c1e1500 */
[----:B0-----:R-:W-:-:S02]  /*1ad50*/  @!P1 IMAD.MOV.U32 R4, RZ, RZ, R144 ;  /* 0x000000ffff049224 */ /* 0x001fc400078e0090 */
[----:B------:R-:W-:-:S05]  /*1ad60*/  @!P1 IMAD.MOV.U32 R5, RZ, RZ, R143 ;  /* 0x000000ffff059224 */ /* 0x000fca00078e008f */
[----:B------:R0:W3:Y:S02]  /*1ad70*/  @!P1 LDG.E.U16 R108, desc[UR20][R4.64] ;  /* 0x00000014046c9981 */ /* 0x0000e4000c1e1500 */
[----:B0-----:R-:W-:Y:S02]  /*1ad80*/  @!P1 IMAD.MOV.U32 R4, RZ, RZ, R146 ;  /* 0x000000ffff049224 */ /* 0x001fe400078e0092 */
        /* <DEDUP_REMOVED lines=19> */
[----:B------:R0:W3:Y:S01]  /*1aec0*/  @!P1 LDG.E.U16 R94, desc[UR20][R4.64] ;  /* 0x00000014045e9981 */ /* 0x0000e2000c1e1500 */
[----:B--2---:R-:W-:Y:S01]  /*1aed0*/  IADD3 R71, P3, PT, R71, R70, RZ ;  /* 0x0000004647477210 */ /* 0x004fe20007f7e0ff */
[----:B0-----:R-:W-:Y:S02]  /*1aee0*/  @!P1 IMAD.MOV.U32 R4, RZ, RZ, R160 ;  /* 0x000000ffff049224 */ /* 0x001fe400078e00a0 */
[----:B------:R-:W-:-:S05]  /*1aef0*/  @!P1 IMAD.MOV.U32 R5, RZ, RZ, R159 ;  /* 0x000000ffff059224 */ /* 0x000fca00078e009f */
[----:B------:R0:W2:Y:S01]  /*1af00*/  @!P1 LDG.E.U16 R92, desc[UR20][R4.64] ;  /* 0x00000014045c9981 */ /* 0x0000a2000c1e1500 */
[----:B------:R-:W-:Y:S01]  /*1af10*/  IMAD.X R165, R165, 0x1, R69, P3 ;  /* 0x00000001a5a57824 */ /* 0x000fe200018e0645 */
[-C--:B------:R-:W-:Y:S02]  /*1af20*/  IADD3 R3, P3, PT, R3, R70.reuse, RZ ;  /* 0x0000004603037210 */ /* 0x080fe40007f7e0ff */
[----:B----4-:R-:W-:Y:S01]  /*1af30*/  IADD3 R140, P4, PT, R140, R70, RZ ;  /* 0x000000468c8c7210 */ /* 0x010fe20007f9e0ff */
[----:B------:R1:W-:Y:S01]  /*1af40*/  STL [R1], R71 ;  /* 0x0000004701007387 */ /* 0x0003e20000100800 */
[----:B0-----:R-:W-:Y:S02]  /*1af50*/  @!P1 IMAD.MOV.U32 R4, RZ, RZ, R162 ;  /* 0x000000ffff049224 */ /* 0x001fe400078e00a2 */
[----:B------:R-:W-:-:S05]  /*1af60*/  @!P1 IMAD.MOV.U32 R5, RZ, RZ, R161 ;  /* 0x000000ffff059224 */ /* 0x000fca00078e00a1 */
[----:B------:R0:W4:Y:S01]  /*1af70*/  @!P1 LDG.E.U16 R90, desc[UR20][R4.64] ;  /* 0x00000014045a9981 */ /* 0x000122000c1e1500 */
[----:B------:R-:W-:Y:S01]  /*1af80*/  IMAD.X R2, R2, 0x1, R69, P3 ;  /* 0x0000000102027824 */ /* 0x000fe200018e0645 */
[----:B------:R-:W-:Y:S01]  /*1af90*/  IADD3 R111, P3, PT, R111, R70, RZ ;  /* 0x000000466f6f7210 */ /* 0x000fe20007f7e0ff */
[----:B0-----:R-:W-:Y:S02]  /*1afa0*/  @!P1 IMAD.MOV.U32 R4, RZ, RZ, R164 ;  /* 0x000000ffff049224 */ /* 0x001fe400078e00a4 */
[----:B------:R-:W-:-:S05]  /*1afb0*/  @!P1 IMAD.MOV.U32 R5, RZ, RZ, R163 ;  /* 0x000000ffff059224 */ /* 0x000fca00078e00a3 */
[----:B------:R0:W2:Y:S01]  /*1afc0*/  @!P1 LDG.E.U16 R88, desc[UR20][R4.64] ;  /* 0x0000001404589981 */ /* 0x0000a2000c1e1500 */
[----:B------:R-:W-:Y:S02]  /*1afd0*/  IMAD.X R72, R72, 0x1, R69, P4 ;  /* 0x0000000148487824 */ /* 0x000fe400020e0645 */
[----:B0-----:R-:W-:Y:S02]  /*1afe0*/  @!P1 IMAD.MOV.U32 R4, RZ, RZ, R71 ;  /* 0x000000ffff049224 */ /* 0x001fe400078e0047 */
[----:B-1----:R-:W2:Y:S01]  /*1aff0*/  LDL.LU R71, [R1+0x20] ;  /* 0x0000200001477983 */ /* 0x002ea20000300800 */
[----:B------:R-:W-:-:S03]  /*1b000*/  @!P1 IMAD.MOV.U32 R5, RZ, RZ, R165 ;  /* 0x000000ffff059224 */ /* 0x000fc600078e00a5 */
[----:B------:R-:W4:Y:S04]  /*1b010*/  LDL.LU R32, [R1+0x28] ;  /* 0x0000280001207983 */ /* 0x000f280000300800 */
[----:B------:R0:W-:Y:S04]  /*1b020*/  STL [R1+0x8], R3 ;  /* 0x0000080301007387 */ /* 0x0001e80000100800 */
[----:B------:R-:W-:Y:S04]  /*1b030*/  STL [R1+0x10], R140 ;  /* 0x0000108c01007387 */ /* 0x000fe80000100800 */
[----:B------:R-:W-:Y:S04]  /*1b040*/  STL [R1+0x4], R2 ;  /* 0x0000040201007387 */ /* 0x000fe80000100800 */
[----:B------:R-:W-:Y:S04]  /*1b050*/  STL [R1+0x18], R111 ;  /* 0x0000186f01007387 */ /* 0x000fe80000100800 */
[----:B------:R1:W4:Y:S04]  /*1b060*/  @!P1 LDG.E.U16 R86, desc[UR20][R4.64] ;  /* 0x0000001404569981 */ /* 0x000328000c1e1500 */
[----:B------:R-:W4:Y:S04]  /*1b070*/  LDL.LU R83, [R1+0x1c] ;  /* 0x00001c0001537983 */ /* 0x000f280000300800 */
[----:B------:R-:W-:Y:S01]  /*1b080*/  STL [R1+0xc], R72 ;  /* 0x00000c4801007387 */ /* 0x000fe20000100800 */
[----:B-1----:R-:W-:-:S03]  /*1b090*/  @!P1 IMAD.MOV.U32 R4, RZ, RZ, R3 ;  /* 0x000000ffff049224 */ /* 0x002fc600078e0003 */
[----:B0-----:R-:W4:Y:S01]  /*1b0a0*/  LDL.LU R3, [R1+0x30] ;  /* 0x0000300001037983 */ /* 0x001f220000300800 */
[----:B------:R-:W-:Y:S01]  /*1b0b0*/  PRMT R84, RZ, 0x7610, R84 ;  /* 0x00007610ff547816 */ /* 0x000fe20000000054 */
[----:B------:R-:W-:Y:S01]  /*1b0c0*/  @!P1 IMAD.MOV.U32 R5, RZ, RZ, R2 ;  /* 0x000000ffff059224 */ /* 0x000fe200078e0002 */
[----:B------:R-:W-:Y:S01]  /*1b0d0*/  PRMT R22, RZ, 0x7610, R22 ;  /* 0x00007610ff167816 */ /* 0x000fe20000000016 */
[----:B---3--:R-:W-:Y:S01]  /*1b0e0*/  IMAD.X R68, R68, 0x1, R69, P3 ;  /* 0x0000000144447824 */ /* 0x008fe200018e0645 */
[----:B------:R-:W3:Y:S04]  /*1b0f0*/  LDL.LU R82, [R1+0x24] ;  /* 0x0000240001527983 */ /* 0x000ee80000300800 */
[----:B------:R0:W3:Y:S04]  /*1b100*/  @!P1 LDG.E.U16 R84, desc[UR20][R4.64] ;  /* 0x0000001404549981 */ /* 0x0000e8000c1e1500 */
[----:B------:R1:W-:Y:S01]  /*1b110*/  STL [R1+0x14], R68 ;  /* 0x0000144401007387 */ /* 0x0003e20000100800 */
[----:B0-----:R-:W-:-:S02]  /*1b120*/  @!P1 IMAD.MOV.U32 R4, RZ, RZ, R140 ;  /* 0x000000ffff049224 */ /* 0x001fc400078e008c */
[----:B------:R-:W-:-:S05]  /*1b130*/  @!P1 IMAD.MOV.U32 R5, RZ, RZ, R72 ;  /* 0x000000ffff059224 */ /* 0x000fca00078e0048 */
[----:B------:R0:W3:Y:S01]  /*1b140*/  @!P1 LDG.E.U16 R22, desc[UR20][R4.64] ;  /* 0x0000001404169981 */ /* 0x0000e2000c1e1500 */
[----:B------:R-:W-:Y:S01]  /*1b150*/  PRMT R12, RZ, 0x7610, R12 ;  /* 0x00007610ff0c7816 */ /* 0x000fe2000000000c */
[----:B0-----:R-:W-:Y:S02]  /*1b160*/  @!P1 IMAD.MOV.U32 R5, RZ, RZ, R68 ;  /* 0x000000ffff059224 */ /* 0x001fe400078e0044 */
[----:B-1----:R-:W3:Y:S01]  /*1b170*/  LDL.LU R68, [R1+0x2c] ;  /* 0x00002c0001447983 */ /* 0x002ee20000300800 */
[----:B------:R-:W-:-:S03]  /*1b180*/  @!P1 IMAD.MOV.U32 R4, RZ, RZ, R111 ;  /* 0x000000ffff049224 */ /* 0x000fc600078e006f */
[----:B------:R-:W3:Y:S04]  /*1b190*/  LDL.LU R72, [R1+0x34] ;  /* 0x0000340001487983 */ /* 0x000ee80000300800 */
[----:B------:R0:W3:Y:S01]  /*1b1a0*/  @!P1 LDG.E.U16 R12, desc[UR20][R4.64] ;  /* 0x00000014040c9981 */ /* 0x0000e2000c1e1500 */
[-C--:B--2---:R-:W-:Y:S02]  /*1b1b0*/  IADD3 R71, P3, PT, R71, R70.reuse, RZ ;  /* 0x0000004647477210 */ /* 0x084fe40007f7e0ff */
[----:B----4-:R-:W-:-:S03]  /*1b1c0*/  IADD3 R32, P4, PT, R32, R70, RZ ;  /* 0x0000004620207210 */ /* 0x010fc60007f9e0ff */
[----:B------:R1:W-:Y:S04]  /*1b1d0*/  STL [R1+0x20], R71 ;  /* 0x0000204701007387 */ /* 0x0003e80000100800 */
[----:B------:R-:W2:Y:S04]  /*1b1e0*/  LDL.LU R2, [R1+0x38] ;  /* 0x0000380001027983 */ /* 0x000ea80000300800 */
[----:B------:R-:W4:Y:S01]  /*1b1f0*/  LDL.LU R33, [R1+0x40] ;  /* 0x0000400001217983 */ /* 0x000f220000300800 */
[----:B0-----:R-:W-:-:S03]  /*1b200*/  @!P1 IMAD.MOV.U32 R4, RZ, RZ, R71 ;  /* 0x000000ffff049224 */ /* 0x001fc600078e0047 */
[----:B------:R-:W4:Y:S04]  /*1b210*/  LDL.LU R0, [R1+0x48] ;  /* 0x0000480001007983 */ /* 0x000f280000300800 */
[----:B------:R0:W-:Y:S01]  /*1b220*/  STL [R1+0x28], R32 ;  /* 0x0000282001007387 */ /* 0x0001e20000100800 */
[----:B------:R-:W-:Y:S01]  /*1b230*/  IMAD.X R83, R83, 0x1, R69, P3 ;  /* 0x0000000153537824 */ /* 0x000fe200018e0645 */
[----:B------:R-:W-:-:S04]  /*1b240*/  IADD3 R3, P3, PT, R3, R70, RZ ;  /* 0x0000004603037210 */ /* 0x000fc80007f7e0ff */
[----:B------:R-:W-:Y:S04]  /*1b250*/  STL [R1+0x1c], R83 ;  /* 0x00001c5301007387 */ /* 0x000fe80000100800 */
[----:B------:R-:W-:Y:S04]  /*1b260*/  STL [R1+0x30], R3 ;  /* 0x0000300301007387 */ /* 0x000fe80000100800 */
[----:B-1----:R-:W4:Y:S01]  /*1b270*/  LDL.LU R71, [R1+0x3c] ;  /* 0x00003c0001477983 */ /* 0x002f220000300800 */
[----:B------:R-:W-:Y:S01]  /*1b280*/  PRMT R81, RZ, 0x7610, R81 ;  /* 0x00007610ff517816 */ /* 0x000fe20000000051 */
[----:B------:R-:W-:-:S02]  /*1b290*/  @!P1 IMAD.MOV.U32 R5, RZ, RZ, R83 ;  /* 0x000000ffff059224 */ /* 0x000fc400078e0053 */
[----:B---3--:R-:W-:Y:S01]  /*1b2a0*/  IMAD.X R82, R82, 0x1, R69, P4 ;  /* 0x0000000152527824 */ /* 0x008fe200020e0645 */
[----:B------:R-:W-:Y:S02]  /*1b2b0*/  PRMT R67, RZ, 0x7610, R67 ;  /* 0x00007610ff437816 */ /* 0x000fe40000000043 */
[----:B------:R1:W3:Y:S04]  /*1b2c0*/  @!P1 LDG.E.U16 R81, desc[UR20][R4.64] ;  /* 0x0000001404519981 */ /* 0x0002e8000c1e1500 */
[----:B------:R-:W-:Y:S01]  /*1b2d0*/  STL [R1+0x24], R82 ;  /* 0x0000245201007387 */ /* 0x000fe20000100800 */
[----:B-1----:R-:W-:Y:S02]  /*1b2e0*/  @!P1 IMAD.MOV.U32 R4, RZ, RZ, R32 ;  /* 0x000000ffff049224 */ /* 0x002fe400078e0020 */
[----:B------:R-:W-:Y:S01]  /*1b2f0*/  @!P1 IMAD.MOV.U32 R5, RZ, RZ, R82 ;  /* 0x000000ffff059224 */ /* 0x000fe200078e0052 */
[----:B0-----:R-:W3:Y:S01]  /*1b300*/  LDL.LU R32, [R1+0x44] ;  /* 0x0000440001207983 */ /* 0x001ee20000300800 */
[----:B------:R-:W-:-:S03]  /*1b310*/  PRMT R58, RZ, 0x7610, R58 ;  /* 0x00007610ff3a7816 */ /* 0x000fc6000000003a */
[----:B------:R0:W3:Y:S01]  /*1b320*/  @!P1 LDG.E.U16 R67, desc[UR20][R4.64] ;  /* 0x0000001404439981 */ /* 0x0000e2000c1e1500 */
[----:B------:R-:W-:-:S05]  /*1b330*/  IMAD.X R68, R68, 0x1, R69, P3 ;  /* 0x0000000144447824 */ /* 0x000fca00018e0645 */
[----:B------:R1:W-:Y:S01]  /*1b340*/  STL [R1+0x2c], R68 ;  /* 0x00002c4401007387 */ /* 0x0003e20000100800 */
[----:B0-----:R-:W-:Y:S02]  /*1b350*/  @!P1 IMAD.MOV.U32 R5, RZ, RZ, R68 ;  /* 0x000000ffff059224 */ /* 0x001fe400078e0044 */
[----:B------:R-:W-:-:S05]  /*1b360*/  @!P1 IMAD.MOV.U32 R4, RZ, RZ, R3 ;  /* 0x000000ffff049224 */ /* 0x000fca00078e0003 */
[----:B------:R0:W3:Y:S04]  /*1b370*/  @!P1 LDG.E.U16 R58, desc[UR20][R4.64] ;  /* 0x00000014043a9981 */ /* 0x0000e8000c1e1500 */
[----:B-1----:R-:W3:Y:S04]  /*1b380*/  LDL.LU R68, [R1+0x50] ;  /* 0x0000500001447983 */ /* 0x002ee80000300800 */
[----:B------:R-:W3:Y:S01]  /*1b390*/  LDL.LU R3, [R1+0x58] ;  /* 0x0000580001037983 */ /* 0x000ee20000300800 */
[-C--:B--2---:R-:W-:Y:S02]  /*1b3a0*/  IADD3 R2, P3, PT, R2, R70.reuse, RZ ;  /* 0x0000004602027210 */ /* 0x084fe40007f7e0ff */
[----:B----4-:R-:W-:-:S03]  /*1b3b0*/  IADD3 R33, P4, PT, R33, R70, RZ ;  /* 0x0000004621217210 */ /* 0x010fc60007f9e0ff */
[----:B------:R-:W-:Y:S01]  /*1b3c0*/  IMAD.X R72, R72, 0x1, R69, P3 ;  /* 0x0000000148487824 */ /* 0x000fe200018e0645 */
[----:B------:R1:W-:Y:S01]  /*1b3d0*/  STL [R1+0x38], R2 ;  /* 0x0000380201007387 */ /* 0x0003e20000100800 */
[----:B------:R-:W-:-:S03]  /*1b3e0*/  IADD3 R0, P3, PT, R0, R70, RZ ;  /* 0x0000004600007210 */ /* 0x000fc60007f7e0ff */
[----:B------:R-:W-:Y:S01]  /*1b3f0*/  STL [R1+0x40], R33 ;  /* 0x0000402101007387 */ /* 0x000fe20000100800 */
[----:B0-----:R-:W-:-:S03]  /*1b400*/  @!P1 IMAD.MOV.U32 R4, RZ, RZ, R2 ;  /* 0x000000ffff049224 */ /* 0x001fc600078e0002 */
[----:B------:R-:W-:Y:S04]  /*1b410*/  STL [R1+0x34], R72 ;  /* 0x0000344801007387 */ /* 0x000fe80000100800 */
[----:B------:R-:W-:Y:S04]  /*1b420*/  STL [R1+0x48], R0 ;  /* 0x0000480001007387 */ /* 0x000fe80000100800 */
[----:B------:R-:W2:Y:S01]  /*1b430*/  LDL.LU R83, [R1+0x4c] ;  /* 0x00004c0001537983 */ /* 0x000ea20000300800 */
[----:B------:R-:W-:-:S05]  /*1b440*/  IMAD.X R71, R71, 0x1, R69, P4 ;  /* 0x0000000147477824 */ /* 0x000fca00020e0645 */
[----:B------:R0:W-:Y:S04]  /*1b450*/  STL [R1+0x3c], R71 ;  /* 0x00003c4701007387 */ /* 0x0001e80000100800 */
[----:B-1----:R-:W4:Y:S01]  /*1b460*/  LDL.LU R2, [R1+0x60] ;  /* 0x0000600001027983 */ /* 0x002f220000300800 */
[----:B------:R-:W-:Y:S01]  /*1b470*/  PRMT R49, RZ, 0x7610, R49 ;  /* 0x00007610ff317816 */ /* 0x000fe20000000031 */
[----:B------:R-:W-:Y:S01]  /*1b480*/  @!P1 IMAD.MOV.U32 R5, RZ, RZ, R72 ;  /* 0x000000ffff059224 */ /* 0x000fe200078e0048 */
[----:B------:R-:W-:Y:S01]  /*1b490*/  PRMT R40, RZ, 0x7610, R40 ;  /* 0x00007610ff287816 */ /* 0x000fe20000000028 */
[----:B------:R-:W4:Y:S04]  /*1b4a0*/  LDL.LU R82, [R1+0x54] ;  /* 0x0000540001527983 */ /* 0x000f280000300800 */
[----:B------:R1:W4:Y:S01]  /*1b4b0*/  @!P1 LDG.E.U16 R49, desc[UR20][R4.64] ;  /* 0x0000001404319981 */ /* 0x000322000c1e1500 */
[----:B---3--:R-:W-:-:S02]  /*1b4c0*/  IMAD.X R32, R32, 0x1, R69, P3 ;  /* 0x0000000120207824 */ /* 0x008fc400018e0645 */
[----:B-1----:R-:W-:Y:S02]  /*1b4d0*/  @!P1 IMAD.MOV.U32 R4, RZ, RZ, R33 ;  /* 0x000000ffff049224 */ /* 0x002fe400078e0021 */
[----:B------:R-:W-:Y:S01]  /*1b4e0*/  @!P1 IMAD.MOV.U32 R5, RZ, RZ, R71 ;  /* 0x000000ffff059224 */ /* 0x000fe200078e0047 */
[----:B------:R1:W-:Y:S01]  /*1b4f0*/  STL [R1+0x44], R32 ;  /* 0x0000442001007387 */ /* 0x0003e20000100800 */
[----:B------:R-:W-:-:S03]  /*1b500*/  PRMT R31, RZ, 0x7610, R31 ;  /* 0x00007610ff1f7816 */ /* 0x000fc6000000001f */
[----:B0-----:R-:W3:Y:S04]  /*1b510*/  LDL.LU R71, [R1+0x5c] ;  /* 0x00005c0001477983 */ /* 0x001ee80000300800 */
[----:B------:R0:W3:Y:S04]  /*1b520*/  @!P1 LDG.E.U16 R40, desc[UR20][R4.64] ;  /* 0x0000001404289981 */ /* 0x0000e8000c1e1500 */
[----:B------:R-:W3:Y:S01]  /*1b530*/  LDL.LU R72, [R1+0x64] ;  /* 0x0000640001487983 */ /* 0x000ee20000300800 */
[-C--:B------:R-:W-:Y:S01]  /*1b540*/  IADD3 R68, P3, PT, R68, R70.reuse, RZ ;  /* 0x0000004644447210 */ /* 0x080fe20007f7e0ff */
[----:B0-----:R-:W-:Y:S01]  /*1b550*/  @!P1 IMAD.MOV.U32 R5, RZ, RZ, R32 ;  /* 0x000000ffff059224 */ /* 0x001fe200078e0020 */
[----:B------:R-:W-:-:S03]  /*1b560*/  IADD3 R3, P4, PT, R3, R70, RZ ;  /* 0x0000004603037210 */ /* 0x000fc60007f9e0ff */
[----:B------:R0:W-:Y:S01]  /*1b570*/  STL [R1+0x50], R68 ;  /* 0x0000504401007387 */ /* 0x0001e20000100800 */
[----:B------:R-:W-:-:S03]  /*1b580*/  @!P1 IMAD.MOV.U32 R4, RZ, RZ, R0 ;  /* 0x000000ffff049224 */ /* 0x000fc600078e0000 */
[----:B-1----:R-:W3:Y:S04]  /*1b590*/  LDL.LU R32, [R1+0x68] ;  /* 0x0000680001207983 */ /* 0x002ee80000300800 */
[----:B------:R-:W3:Y:S04]  /*1b5a0*/  LDL.LU R33, [R1+0x70] ;  /* 0x0000700001217983 */ /* 0x000ee80000300800 */
[----:B------:R-:W3:Y:S04]  /*1b5b0*/  LDL.LU R0, [R1+0x78] ;  /* 0x0000780001007983 */ /* 0x000ee80000300800 */
[----:B------:R1:W-:Y:S04]  /*1b5c0*/  STL [R1+0x58], R3 ;  /* 0x0000580301007387 */ /* 0x0003e80000100800 */
[----:B------:R0:W3:Y:S02]  /*1b5d0*/  @!P1 LDG.E.U16 R31, desc[UR20][R4.64] ;  /* 0x00000014041f9981 */ /* 0x0000e4000c1e1500 */
[----:B0-----:R-:W-:-:S02]  /*1b5e0*/  @!P1 IMAD.MOV.U32 R4, RZ, RZ, R68 ;  /* 0x000000ffff049224 */ /* 0x001fc400078e0044 */
[----:B--2---:R-:W-:-:S05]  /*1b5f0*/  IMAD.X R83, R83, 0x1, R69, P3 ;  /* 0x0000000153537824 */ /* 0x004fca00018e0645 */
[----:B------:R-:W-:Y:S01]  /*1b600*/  STL [R1+0x4c], R83 ;  /* 0x00004c5301007387 */ /* 0x000fe20000100800 */
[----:B----4-:R-:W-:-:S05]  /*1b610*/  IADD3 R2, P3, PT, R2, R70, RZ ;  /* 0x0000004602027210 */ /* 0x010fca0007f7e0ff */
[----:B------:R-:W-:Y:S04]  /*1b620*/  STL [R1+0x60], R2 ;  /* 0x0000600201007387 */ /* 0x000fe80000100800 */
[----:B------:R-:W2:Y:S01]  /*1b630*/  LDL.LU R68, [R1+0x6c] ;  /* 0x00006c0001447983 */ /* 0x000ea20000300800 */
[----:B------:R-:W-:Y:S01]  /*1b640*/  PRMT R21, RZ, 0x7610, R21 ;  /* 0x00007610ff157816 */ /* 0x000fe20000000015 */
[----:B------:R-:W-:Y:S02]  /*1b650*/  @!P1 IMAD.MOV.U32 R5, RZ, RZ, R83 ;  /* 0x000000ffff059224 */ /* 0x000fe400078e0053 */
[----:B------:R-:W-:Y:S01]  /*1b660*/  IMAD.X R82, R82, 0x1, R69, P4 ;  /* 0x0000000152527824 */ /* 0x000fe200020e0645 */
[----:B------:R-:W-:Y:S02]  /*1b670*/  PRMT R11, RZ, 0x7610, R11 ;  /* 0x00007610ff0b7816 */ /* 0x000fe4000000000b */
[----:B------:R0:W4:Y:S04]  /*1b680*/  @!P1 LDG.E.U16 R21, desc[UR20][R4.64] ;  /* 0x0000001404159981 */ /* 0x000128000c1e1500 */
[----:B------:R-:W-:Y:S01]  /*1b690*/  STL [R1+0x54], R82 ;  /* 0x0000545201007387 */ /* 0x000fe20000100800 */
[----:B---3--:R-:W-:-:S02]  /*1b6a0*/  IMAD.X R71, R71, 0x1, R69, P3 ;  /* 0x0000000147477824 */ /* 0x008fc400018e0645 */
[----:B0-----:R-:W-:Y:S02]  /*1b6b0*/  @!P1 IMAD.MOV.U32 R4, RZ, RZ, R3 ;  /* 0x000000ffff049224 */ /* 0x001fe400078e0003 */
[----:B------:R-:W-:Y:S01]  /*1b6c0*/  @!P1 IMAD.MOV.U32 R5, RZ, RZ, R82 ;  /* 0x000000ffff059224 */ /* 0x000fe200078e0052 */
[----:B-1----:R-:W3:Y:S01]  /*1b6d0*/  LDL.LU R3, [R1+0x74] ;  /* 0x0000740001037983 */ /* 0x002ee20000300800 */
[----:B------:R-:W-:-:S03]  /*1b6e0*/  PRMT R80, RZ, 0x7610, R80 ;  /* 0x00007610ff507816 */ /* 0x000fc60000000050 */
[----:B------:R0:W4:Y:S04]  /*1b6f0*/  @!P1 LDG.E.U16 R11, desc[UR20][R4.64] ;  /* 0x00000014040b9981 */ /* 0x000128000c1e1500 */
[----:B------:R1:W-:Y:S01]  /*1b700*/  STL [R1+0x5c], R71 ;  /* 0x00005c4701007387 */ /* 0x0003e20000100800 */
[-C--:B------:R-:W-:Y:S01]  /*1b710*/  IADD3 R32, P3, PT, R32, R70.reuse, RZ ;  /* 0x0000004620207210 */ /* 0x080fe20007f7e0ff */
[----:B0-----:R-:W-:Y:S01]  /*1b720*/  @!P1 IMAD.MOV.U32 R5, RZ, RZ, R71 ;  /* 0x000000ffff059224 */ /* 0x001fe200078e0047 */
[----:B------:R-:W-:-:S03]  /*1b730*/  IADD3 R33, P4, PT, R33, R70, RZ ;  /* 0x0000004621217210 */ /* 0x000fc60007f9e0ff */
[----:B------:R-:W-:Y:S01]  /*1b740*/  IMAD.X R72, R72, 0x1, R69, P3 ;  /* 0x0000000148487824 */ /* 0x000fe200018e0645 */
[----:B-1----:R-:W4:Y:S01]  /*1b750*/  LDL.LU R71, [R1+0x80] ;  /* 0x0000800001477983 */ /* 0x002f220000300800 */
[----:B------:R-:W-:Y:S01]  /*1b760*/  @!P1 IMAD.MOV.U32 R4, RZ, RZ, R2 ;  /* 0x000000ffff049224 */ /* 0x000fe200078e0002 */
[----:B------:R-:W-:Y:S02]  /*1b770*/  IADD3 R0, P3, PT, R0, R70, RZ ;  /* 0x0000004600007210 */ /* 0x000fe40007f7e0ff */
[----:B------:R-:W4:Y:S04]  /*1b780*/  LDL.LU R2, [R1+0x88] ;  /* 0x0000880001027983 */ /* 0x000f280000300800 */
[----:B------:R0:W-:Y:S04]  /*1b790*/  STL [R1+0x68], R32 ;  /* 0x0000682001007387 */ /* 0x0001e80000100800 */
[----:B------:R-:W-:Y:S04]  /*1b7a0*/  STL [R1+0x70], R33 ;  /* 0x0000702101007387 */ /* 0x000fe80000100800 */
[----:B------:R-:W-:Y:S04]  /*1b7b0*/  STL [R1+0x64], R72 ;  /* 0x0000644801007387 */ /* 0x000fe80000100800 */
[----:B------:R-:W-:Y:S04]  /*1b7c0*/  STL [R1+0x78], R0 ;  /* 0x0000780001007387 */ /* 0x000fe80000100800 */
[----:B------:R1:W4:Y:S04]  /*1b7d0*/  @!P1 LDG.E.U16 R80, desc[UR20][R4.64] ;  /* 0x0000001404509981 */ /* 0x000328000c1e1500 */
[----:B------:R-:W4:Y:S01]  /*1b7e0*/  LDL.LU R83, [R1+0x7c] ;  /* 0x00007c0001537983 */ /* 0x000f220000300800 */
[----:B-1----:R-:W-:-:S02]  /*1b7f0*/  @!P1 IMAD.MOV.U32 R4, RZ, RZ, R32 ;  /* 0x000000ffff049224 */ /* 0x002fc400078e0020 */
[----:B--2---:R-:W-:-:S05]  /*1b800*/  IMAD.X R68, R68, 0x1, R69, P4 ;  /* 0x0000000144447824 */ /* 0x004fca00020e0645 */
[----:B------:R1:W-:Y:S04]  /*1b810*/  STL [R1+0x6c], R68 ;  /* 0x00006c4401007387 */ /* 0x0003e80000100800 */
[----:B0-----:R-:W2:Y:S01]  /*1b820*/  LDL.LU R32, [R1+0x90] ;  /* 0x0000900001207983 */ /* 0x001ea20000300800 */
[----:B------:R-:W-:Y:S01]  /*1b830*/  PRMT R66, RZ, 0x7610, R66 ;  /* 0x00007610ff427816 */ /* 0x000fe20000000042 */
[----:B------:R-:W-:Y:S01]  /*1b840*/  @!P1 IMAD.MOV.U32 R5, RZ, RZ, R72 ;  /* 0x000000ffff059224 */ /* 0x000fe200078e0048 */
[----:B------:R-:W-:Y:S01]  /*1b850*/  PRMT R57, RZ, 0x7610, R57 ;  /* 0x00007610ff397816 */ /* 0x000fe20000000039 */
[----:B------:R-:W2:Y:S04]  /*1b860*/  LDL.LU R82, [R1+0x84] ;  /* 0x0000840001527983 */ /* 0x000ea80000300800 */
[----:B------:R0:W2:Y:S01]  /*1b870*/  @!P1 LDG.E.U16 R66, desc[UR20][R4.64] ;  /* 0x0000001404429981 */ /* 0x0000a2000c1e1500 */
[----:B---3--:R-:W-:-:S02]  /*1b880*/  IMAD.X R3, R3, 0x1, R69, P3 ;  /* 0x0000000103037824 */ /* 0x008fc400018e0645 */
[----:B0-----:R-:W-:Y:S02]  /*1b890*/  @!P1 IMAD.MOV.U32 R4, RZ, RZ, R33 ;  /* 0x000000ffff049224 */ /* 0x001fe400078e0021 */
[----:B------:R-:W-:Y:S01]  /*1b8a0*/  @!P1 IMAD.MOV.U32 R5, RZ, RZ, R68 ;  /* 0x000000ffff059224 */ /* 0x000fe200078e0044 */
[----:B------:R0:W-:Y:S01]  /*1b8b0*/  STL [R1+0x74], R3 ;  /* 0x0000740301007387 */ /* 0x0001e20000100800 */
[----:B------:R-:W-:-:S03]  /*1b8c0*/  PRMT R48, RZ, 0x7610, R48 ;  /* 0x00007610ff307816 */ /* 0x000fc60000000030 */
[----:B-1----:R-:W3:Y:S04]  /*1b8d0*/  LDL.LU R68, [R1+0x8c] ;  /* 0x00008c0001447983 */ /* 0x002ee80000300800 */
[----:B------:R1:W3:Y:S04]  /*1b8e0*/  @!P1 LDG.E.U16 R57, desc[UR20][R4.64] ;  /* 0x0000001404399981 */ /* 0x0002e8000c1e1500 */
[----:B------:R-:W3:Y:S01]  /*1b8f0*/  LDL.LU R72, [R1+0x94] ;  /* 0x0000940001487983 */ /* 0x000ee20000300800 */
[-C--:B----4-:R-:W-:Y:S02]  /*1b900*/  IADD3 R71, P3, PT, R71, R70.reuse, RZ ;  /* 0x0000004647477210 */ /* 0x090fe40007f7e0ff */
[----:B------:R-:W-:Y:S01]  /*1b910*/  IADD3 R2, P4, PT, R2, R70, RZ ;  /* 0x0000004602027210 */ /* 0x000fe20007f9e0ff */
[----:B-1----:R-:W-:-:S02]  /*1b920*/  @!P1 IMAD.MOV.U32 R5, RZ, RZ, R3 ;  /* 0x000000ffff059224 */ /* 0x002fc400078e0003 */
[----:B------:R1:W-:Y:S01]  /*1b930*/  STL [R1+0x80], R71 ;  /* 0x0000804701007387 */ /* 0x0003e20000100800 */
[----:B------:R-:W-:-:S03]  /*1b940*/  @!P1 IMAD.MOV.U32 R4, RZ, RZ, R0 ;  /* 0x000000ffff049224 */ /* 0x000fc600078e0000 */
[----:B0-----:R-:W4:Y:S04]  /*1b950*/  LDL.LU R3, [R1+0x98] ;  /* 0x0000980001037983 */ /* 0x001f280000300800 */
[----:B------:R-:W4:Y:S04]  /*1b960*/  LDL.LU R33, [R1+0xa0] ;  /* 0x0000a00001217983 */ /* 0x000f280000300800 */
[----:B------:R-:W4:Y:S04]  /*1b970*/  LDL.LU R0, [R1+0xa8] ;  /* 0x0000a80001007983 */ /* 0x000f280000300800 */
[----:B------:R0:W-:Y:S04]  /*1b980*/  STL [R1+0x88], R2 ;  /* 0x0000880201007387 */ /* 0x0001e80000100800 */
[----:B------:R0:W4:Y:S01]  /*1b990*/  @!P1 LDG.E.U16 R48, desc[UR20][R4.64] ;  /* 0x0000001404309981 */ /* 0x000122000c1e1500 */
[----:B------:R-:W-:-:S05]  /*1b9a0*/  IMAD.X R83, R83, 0x1, R69, P3 ;  /* 0x0000000153537824 */ /* 0x000fca00018e0645 */
[----:B------:R-:W-:Y:S01]  /*1b9b0*/  STL [R1+0x7c], R83 ;  /* 0x00007c5301007387 */ /* 0x000fe20000100800 */
[----:B0-----:R-:W-:Y:S01]  /*1b9c0*/  @!P1 IMAD.MOV.U32 R4, RZ, RZ, R71 ;  /* 0x000000ffff049224 */ /* 0x001fe200078e0047 */
[----:B--2---:R-:W-:-:S05]  /*1b9d0*/  IADD3 R32, P3, PT, R32, R70, RZ ;  /* 0x0000004620207210 */ /* 0x004fca0007f7e0ff */
[----:B------:R-:W-:Y:S04]  /*1b9e0*/  STL [R1+0x90], R32 ;  /* 0x0000902001007387 */ /* 0x000fe80000100800 */
[----:B-1----:R-:W2:Y:S01]  /*1b9f0*/  LDL.LU R71, [R1+0x9c] ;  /* 0x00009c0001477983 */ /* 0x002ea20000300800 */
[----:B------:R-:W-:Y:S01]  /*1ba00*/  PRMT R39, RZ, 0x7610, R39 ;  /* 0x00007610ff277816 */ /* 0x000fe20000000027 */
[----:B------:R-:W-:Y:S02]  /*1ba10*/  @!P1 IMAD.MOV.U32 R5, RZ, RZ, R83 ;  /* 0x000000ffff059224 */ /* 0x000fe400078e0053 */
[--C-:B------:R-:W-:Y:S01]  /*1ba20*/  IMAD.X R82, R82, 0x1, R69.reuse, P4 ;  /* 0x0000000152527824 */ /* 0x100fe200020e0645 */
[----:B------:R-:W-:Y:S02]  /*1ba30*/  PRMT R30, RZ, 0x7610, R30 ;  /* 0x00007610ff1e7816 */ /* 0x000fe4000000001e */
[----:B------:R0:W2:Y:S04]  /*1ba40*/  @!P1 LDG.E.U16 R39, desc[UR20][R4.64] ;  /* 0x0000001404279981 */ /* 0x0000a8000c1e1500 */
[----:B------:R-:W-:Y:S01]  /*1ba50*/  STL [R1+0x84], R82 ;  /* 0x0000845201007387 */ /* 0x000fe20000100800 */
[----:B---3--:R-:W-:-:S02]  /*1ba60*/  IMAD.X R68, R68, 0x1, R69, P3 ;  /* 0x0000000144447824 */ /* 0x008fc400018e0645 */
[----:B0-----:R-:W-:Y:S02]  /*1ba70*/  @!P1 IMAD.MOV.U32 R4, RZ, RZ, R2 ;  /* 0x000000ffff049224 */ /* 0x001fe400078e0002 */
[----:B------:R-:W-:Y:S01]  /*1ba80*/  @!P1 IMAD.MOV.U32 R5, RZ, RZ, R82 ;  /* 0x000000ffff059224 */ /* 0x000fe200078e0052 */
[----:B------:R-:W3:Y:S01]  /*1ba90*/  LDL.LU R2, [R1+0xa4] ;  /* 0x0000a40001027983 */ /* 0x000ee20000300800 */
[----:B------:R-:W-:-:S03]  /*1baa0*/  PRMT R20, RZ, 0x7610, R20 ;  /* 0x00007610ff147816 */ /* 0x000fc60000000014 */
[----:B------:R0:W3:Y:S04]  /*1bab0*/  @!P1 LDG.E.U16 R30, desc[UR20][R4.64] ;  /* 0x00000014041e9981 */ /* 0x0000e8000c1e1500 */
[----:B------:R1:W-:Y:S01]  /*1bac0*/  STL [R1+0x8c], R68 ;  /* 0x00008c4401007387 */ /* 0x0003e20000100800 */
[-C--:B----4-:R-:W-:Y:S01]  /*1bad0*/  IADD3 R3, P3, PT, R3, R70.reuse, RZ ;  /* 0x0000004603037210 */ /* 0x090fe20007f7e0ff */
        /* <DEDUP_REMOVED lines=28> */
[----:B------:R1:W3:Y:S01]  /*1bca0*/  @!P1 LDG.E.U16 R79, desc[UR20][R4.64] ;  /* 0x00000014044f9981 */ /* 0x0002e2000c1e1500 */
[----:B----4-:R-:W-:-:S03]  /*1bcb0*/  IADD3 R68, P3, PT, R68, R70, RZ ;  /* 0x0000004644447210 */ /* 0x010fc60007f7e0ff */
[----:B------:R-:W4:Y:S01]  /*1bcc0*/  LDL.LU R72, [R1+0xc4] ;  /* 0x0000c40001487983 */ /* 0x000f220000300800 */
[----:B------:R-:W-:-:S03]  /*1bcd0*/  IADD3 R32, P4, PT, R32, R70, RZ ;  /* 0x0000004620207210 */ /* 0x000fc60007f9e0ff */
[----:B------:R2:W-:Y:S01]  /*1bce0*/  STL [R1+0xb0], R68 ;  /* 0x0000b04401007387 */ /* 0x0005e20000100800 */
[----:B-1----:R-:W-:-:S03]  /*1bcf0*/  @!P1 IMAD.MOV.U32 R5, RZ, RZ, R2 ;  /* 0x000000ffff059224 */ /* 0x002fc600078e0002 */
[----:B0-----:R-:W4:Y:S01]  /*1bd00*/  LDL.LU R2, [R1+0xc8] ;  /* 0x0000c80001027983 */ /* 0x001f220000300800 */
[----:B------:R-:W-:-:S03]  /*1bd10*/  @!P1 IMAD.MOV.U32 R4, RZ, RZ, R0 ;  /* 0x000000ffff049224 */ /* 0x000fc600078e0000 */
[----:B------:R-:W4:Y:S04]  /*1bd20*/  LDL.LU R33, [R1+0xd0] ;  /* 0x0000d00001217983 */ /* 0x000f280000300800 */
[----:B------:R-:W4:Y:S04]  /*1bd30*/  LDL.LU R0, [R1+0xd8] ;  /* 0x0000d80001007983 */ /* 0x000f280000300800 */
[----:B------:R0:W-:Y:S04]  /*1bd40*/  STL [R1+0xb8], R32 ;  /* 0x0000b82001007387 */ /* 0x0001e80000100800 */
[----:B------:R1:W4:Y:S01]  /*1bd50*/  @!P1 LDG.E.U16 R65, desc[UR20][R4.64] ;  /* 0x0000001404419981 */ /* 0x000322000c1e1500 */
[----:B------:R-:W-:-:S05]  /*1bd60*/  IMAD.X R83, R83, 0x1, R69, P3 ;  /* 0x0000000153537824 */ /* 0x000fca00018e0645 */
[----:B------:R-:W-:Y:S01]  /*1bd70*/  STL [R1+0xac], R83 ;  /* 0x0000ac5301007387 */ /* 0x000fe20000100800 */
[----:B-1----:R-:W-:Y:S01]  /*1bd80*/  @!P1 IMAD.MOV.U32 R4, RZ, RZ, R68 ;  /* 0x000000ffff049224 */ /* 0x002fe200078e0044 */
[----:B--2---:R-:W-:-:S05]  /*1bd90*/  IADD3 R3, P3, PT, R3, R70, RZ ;  /* 0x0000004603037210 */ /* 0x004fca0007f7e0ff */
[----:B------:R-:W-:Y:S04]  /*1bda0*/  STL [R1+0xc0], R3 ;  /* 0x0000c00301007387 */ /* 0x000fe80000100800 */
[----:B------:R-:W2:Y:S01]  /*1bdb0*/  LDL.LU R68, [R1+0xcc] ;  /* 0x0000cc0001447983 */ /* 0x000ea20000300800 */
[----:B------:R-:W-:Y:S01]  /*1bdc0*/  PRMT R56, RZ, 0x7610, R56 ;  /* 0x00007610ff387816 */ /* 0x000fe20000000038 */
[----:B------:R-:W-:Y:S02]  /*1bdd0*/  @!P1 IMAD.MOV.U32 R5, RZ, RZ, R83 ;  /* 0x000000ffff059224 */ /* 0x000fe400078e0053 */
[----:B------:R-:W-:Y:S01]  /*1bde0*/  IMAD.X R82, R82, 0x1, R69, P4 ;  /* 0x0000000152527824 */ /* 0x000fe200020e0645 */
[----:B------:R-:W-:Y:S02]  /*1bdf0*/  PRMT R47, RZ, 0x7610, R47 ;  /* 0x00007610ff2f7816 */ /* 0x000fe4000000002f */
[----:B------:R1:W2:Y:S04]  /*1be00*/  @!P1 LDG.E.U16 R56, desc[UR20][R4.64] ;  /* 0x0000001404389981 */ /* 0x0002a8000c1e1500 */
[----:B------:R-:W-:Y:S01]  /*1be10*/  STL [R1+0xb4], R82 ;  /* 0x0000b45201007387 */ /* 0x000fe20000100800 */
[----:B---3--:R-:W-:-:S02]  /*1be20*/  IMAD.X R71, R71, 0x1, R69, P3 ;  /* 0x0000000147477824 */ /* 0x008fc400018e0645 */
[----:B-1----:R-:W-:Y:S02]  /*1be30*/  @!P1 IMAD.MOV.U32 R4, RZ, RZ, R32 ;  /* 0x000000ffff049224 */ /* 0x002fe400078e0020 */
[----:B------:R-:W-:Y:S01]  /*1be40*/  @!P1 IMAD.MOV.U32 R5, RZ, RZ, R82 ;  /* 0x000000ffff059224 */ /* 0x000fe200078e0052 */
[----:B0-----:R-:W3:Y:S01]  /*1be50*/  LDL.LU R32, [R1+0xd4] ;  /* 0x0000d40001207983 */ /* 0x001ee20000300800 */
[----:B------:R-:W-:-:S03]  /*1be60*/  PRMT R38, RZ, 0x7610, R38 ;  /* 0x00007610ff267816 */ /* 0x000fc60000000026 */
[----:B------:R0:W3:Y:S01]  /*1be70*/  @!P1 LDG.E.U16 R47, desc[UR20][R4.64] ;  /* 0x00000014042f9981 */ /* 0x0000e2000c1e1500 */
[----:B----4-:R-:W-:-:S03]  /*1be80*/  IADD3 R2, P3, PT, R2, R70, RZ ;  /* 0x0000004602027210 */ /* 0x010fc60007f7e0ff */
[----:B------:R1:W-:Y:S01]  /*1be90*/  STL [R1+0xbc], R71 ;  /* 0x0000bc4701007387 */ /* 0x0003e20000100800 */
[-C--:B------:R-:W-:Y:S01]  /*1bea0*/  IADD3 R33, P4, PT, R33, R70.reuse, RZ ;  /* 0x0000004621217210 */ /* 0x080fe20007f9e0ff */
[----:B0-----:R-:W-:Y:S02]  /*1beb0*/  @!P1 IMAD.MOV.U32 R5, RZ, RZ, R71 ;  /* 0x000000ffff059224 */ /* 0x001fe400078e0047 */
[----:B------:R-:W-:Y:S01]  /*1bec0*/  IMAD.X R72, R72, 0x1, R69, P3 ;  /* 0x0000000148487824 */ /* 0x000fe200018e0645 */
[----:B------:R-:W-:Y:S01]  /*1bed0*/  IADD3 R0, P3, PT, R0, R70, RZ ;  /* 0x0000004600007210 */ /* 0x000fe20007f7e0ff */
[----:B------:R-:W-:Y:S01]  /*1bee0*/  @!P1 IMAD.MOV.U32 R4, RZ, RZ, R3 ;  /* 0x000000ffff049224 */ /* 0x000fe200078e0003 */
[----:B-1----:R-:W4:Y:S04]  /*1bef0*/  LDL.LU R71, [R1+0xe0] ;  /* 0x0000e00001477983 */ /* 0x002f280000300800 */
        /* <DEDUP_REMOVED lines=102> */
[--C-:B------:R-:W-:Y:S01]  /*1c560*/  IMAD.X R82, R82, 0x1, R69.reuse, P4 ;  /* 0x0000000152527824 */ /* 0x100fe200020e0645 */
        /* <DEDUP_REMOVED lines=59> */
[----:B------:R-:W-:Y:S01]  /*1c920*/  IMAD.X R82, R82, 0x1, R69, P4 ;  /* 0x0000000152527824 */ /* 0x000fe200020e0645 */
        /* <DEDUP_REMOVED lines=20> */
[----:B------:R1:W-:Y:S04]  /*1ca70*/  STL [R1+0x174], R72 ;  /* 0x0001744801007387 */ /* 0x0003e80000100800 */
[----:B------:R-:W-:Y:S04]  /*1ca80*/  STL [R1+0x188], R0 ;  /* 0x0001880001007387 */ /* 0x000fe80000100800 */
[----:B------:R0:W4:Y:S04]  /*1ca90*/  @!P1 LDG.E.U16 R17, desc[UR20][R4.64] ;  /* 0x0000001404119981 */ /* 0x000128000c1e1500 */
[----:B------:R-:W4:Y:S01]  /*1caa0*/  LDL.LU R83, [R1+0x18c] ;  /* 0x00018c0001537983 */ /* 0x000f220000300800 */
[----:B0-----:R-:W-:-:S02]  /*1cab0*/  @!P1 IMAD.MOV.U32 R4, RZ, RZ, R2 ;  /* 0x000000ffff049224 */ /* 0x001fc400078e0002 */
[----:B--2---:R-:W-:-:S05]  /*1cac0*/  IMAD.X R71, R71, 0x1, R69, P4 ;  /* 0x0000000147477824 */ /* 0x004fca00020e0645 */
[----:B------:R0:W-:Y:S04]  /*1cad0*/  STL [R1+0x17c], R71 ;  /* 0x00017c4701007387 */ /* 0x0001e80000100800 */
[----:B------:R-:W2:Y:S01]  /*1cae0*/  LDL.LU R2, [R1+0x1a0] ;  /* 0x0001a00001027983 */ /* 0x000ea20000300800 */
        /* <DEDUP_REMOVED lines=87> */
[----:B------:R0:W-:Y:S04]  /*1d060*/  STL [R1+0x1d0], R32 ;  /* 0x0001d02001007387 */ /* 0x0001e80000100800 */
        /* <DEDUP_REMOVED lines=10> */
[----:B------:R-:W3:Y:S01]  /*1d110*/  LDL.LU R2, [R1+0x1e4] ;  /* 0x0001e40001027983 */ /* 0x000ee20000300800 */
[----:B------:R-:W-:-:S03]  /*1d120*/  PRMT R52, RZ, 0x7610, R52 ;  /* 0x00007610ff347816 */ /* 0x000fc60000000034 */
[----:B------:R1:W3:Y:S04]  /*1d130*/  @!P1 LDG.E.U16 R61, desc[UR20][R4.64] ;  /* 0x00000014043d9981 */ /* 0x0002e8000c1e1500 */
[----:B------:R0:W-:Y:S01]  /*1d140*/  STL [R1+0x1cc], R68 ;  /* 0x0001cc4401007387 */ /* 0x0001e20000100800 */
[-C--:B----4-:R-:W-:Y:S01]  /*1d150*/  IADD3 R3, P3, PT, R3, R70.reuse, RZ ;  /* 0x0000004603037210 */ /* 0x090fe20007f7e0ff */
[----:B-1----:R-:W-:Y:S02]  /*1d160*/  @!P1 IMAD.MOV.U32 R4, RZ, RZ, R32 ;  /* 0x000000ffff049224 */ /* 0x002fe400078e0020 */
[----:B0-----:R-:W4:Y:S01]  /*1d170*/  LDL.LU R32, [R1+0x1f0] ;  /* 0x0001f00001207983 */ /* 0x001f220000300800 */
[----:B------:R-:W-:Y:S01]  /*1d180*/  IADD3 R71, P4, PT, R71, R70, RZ ;  /* 0x0000004647477210 */ /* 0x000fe20007f9e0ff */
[----:B------:R-:W-:-:S02]  /*1d190*/  @!P1 IMAD.MOV.U32 R5, RZ, RZ, R68 ;  /* 0x000000ffff059224 */ /* 0x000fc400078e0044 */
[----:B------:R-:W-:Y:S01]  /*1d1a0*/  IMAD.X R33, R33, 0x1, R69, P3 ;  /* 0x0000000121217824 */ /* 0x000fe200018e0645 */
[----:B------:R-:W-:Y:S01]  /*1d1b0*/  IADD3 R0, P3, PT, R0, R70, RZ ;  /* 0x0000004600007210 */ /* 0x000fe20007f7e0ff */
[----:B------:R-:W4:Y:S04]  /*1d1c0*/  LDL.LU R68, [R1+0x1f8] ;  /* 0x0001f80001447983 */ /* 0x000f280000300800 */
[----:B------:R-:W-:Y:S04]  /*1d1d0*/  STL [R1+0x1d8], R3 ;  /* 0x0001d80301007387 */ /* 0x000fe80000100800 */
[----:B------:R-:W-:Y:S04]  /*1d1e0*/  STL [R1+0x1e0], R71 ;  /* 0x0001e04701007387 */ /* 0x000fe80000100800 */
[----:B------:R0:W4:Y:S04]  /*1d1f0*/  @!P1 LDG.E.U16 R52, desc[UR20][R4.64] ;  /* 0x0000001404349981 */ /* 0x000128000c1e1500 */
[----:B------:R1:W-:Y:S04]  /*1d200*/  STL [R1+0x1d4], R33 ;  /* 0x0001d42101007387 */ /* 0x0003e80000100800 */
[----:B------:R2:W-:Y:S01]  /*1d210*/  STL [R1+0x1e8], R0 ;  /* 0x0001e80001007387 */ /* 0x0005e20000100800 */
[----:B0-----:R-:W-:-:S02]  /*1d220*/  @!P1 IMAD.MOV.U32 R5, RZ, RZ, R33 ;  /* 0x000000ffff059224 */ /* 0x001fc400078e0021 */
[----:B------:R-:W-:Y:S01]  /*1d230*/  @!P1 IMAD.MOV.U32 R4, RZ, RZ, R3 ;  /* 0x000000ffff049224 */ /* 0x000fe200078e0003 */
[----:B-1----:R-:W4:Y:S01]  /*1d240*/  LDL.LU R33, [R1+0x1ec] ;  /* 0x0001ec0001217983 */ /* 0x002f220000300800 */
[----:B--2---:R-:W-:-:S05]  /*1d250*/  IMAD.X R72, R72, 0x1, R69, P4 ;  /* 0x0000000148487824 */ /* 0x004fca00020e0645 */
[----:B------:R0:W-:Y:S04]  /*1d260*/  STL [R1+0x1dc], R72 ;  /* 0x0001dc4801007387 */ /* 0x0001e80000100800 */
[----:B------:R-:W2:Y:S04]  /*1d270*/  LDL.LU R3, [R1+0x200] ;  /* 0x0002000001037983 */ /* 0x000ea80000300800 */
[----:B------:R-:W2:Y:S01]  /*1d280*/  LDL.LU R111, [R1+0x1f4] ;  /* 0x0001f400016f7983 */ /* 0x000ea20000300800 */
[----:B------:R-:W-:Y:S02]  /*1d290*/  PRMT R43, RZ, 0x7610, R43 ;  /* 0x00007610ff2b7816 */ /* 0x000fe4000000002b */
[----:B------:R-:W-:-:S04]  /*1d2a0*/  PRMT R34, RZ, 0x7610, R34 ;  /* 0x00007610ff227816 */ /* 0x000fc80000000022 */
[----:B------:R1:W2:Y:S01]  /*1d2b0*/  @!P1 LDG.E.U16 R43, desc[UR20][R4.64] ;  /* 0x00000014042b9981 */ /* 0x0002a2000c1e1500 */
[----:B---3--:R-:W-:-:S05]  /*1d2c0*/  IMAD.X R2, R2, 0x1, R69, P3 ;  /* 0x0000000102027824 */ /* 0x008fca00018e0645 */
[----:B------:R3:W-:Y:S01]  /*1d2d0*/  STL [R1+0x1e4], R2 ;  /* 0x0001e40201007387 */ /* 0x0007e20000100800 */
[----:B-1----:R-:W-:Y:S02]  /*1d2e0*/  @!P1 IMAD.MOV.U32 R4, RZ, RZ, R71 ;  /* 0x000000ffff049224 */ /* 0x002fe400078e0047 */
[----:B------:R-:W-:Y:S01]  /*1d2f0*/  @!P1 IMAD.MOV.U32 R5, RZ, RZ, R72 ;  /* 0x000000ffff059224 */ /* 0x000fe200078e0048 */
[----:B------:R-:W2:Y:S04]  /*1d300*/  LDL.LU R71, [R1+0x1fc] ;  /* 0x0001fc0001477983 */ /* 0x000ea80000300800 */
[----:B------:R1:W2:Y:S01]  /*1d310*/  @!P1 LDG.E.U16 R34, desc[UR20][R4.64] ;  /* 0x0000001404229981 */ /* 0x0002a2000c1e1500 */
[----:B----4-:R-:W-:-:S03]  /*1d320*/  IADD3 R32, P3, PT, R32, R70, RZ ;  /* 0x0000004620207210 */ /* 0x010fc60007f7e0ff */
[----:B------:R-:W4:Y:S04]  /*1d330*/  LDL.LU R82, [R1+0x204] ;  /* 0x0002040001527983 */ /* 0x000f280000300800 */
[----:B------:R3:W-:Y:S01]  /*1d340*/  STL [R1+0x1f0], R32 ;  /* 0x0001f02001007387 */ /* 0x0007e20000100800 */
[----:B-1----:R-:W-:-:S03]  /*1d350*/  @!P1 IMAD.MOV.U32 R4, RZ, RZ, R0 ;  /* 0x000000ffff049224 */ /* 0x002fc600078e0000 */
[----:B------:R-:W4:Y:S01]  /*1d360*/  LDL.LU R0, [R1+0x208] ;  /* 0x0002080001007983 */ /* 0x000f220000300800 */
[----:B------:R-:W-:Y:S01]  /*1d370*/  IADD3 R68, P4, PT, R68, R70, RZ ;  /* 0x0000004644447210 */ /* 0x000fe20007f9e0ff */
[----:B------:R-:W-:Y:S02]  /*1d380*/  @!P1 IMAD.MOV.U32 R5, RZ, RZ, R2 ;  /* 0x000000ffff059224 */ /* 0x000fe400078e0002 */
[----:B0-----:R-:W4:Y:S04]  /*1d390*/  LDL.LU R72, [R1+0x210] ;  /* 0x0002100001487983 */ /* 0x001f280000300800 */
[----:B---3--:R-:W3:Y:S01]  /*1d3a0*/  LDL.LU R2, [R1+0x218] ;  /* 0x0002180001027983 */ /* 0x008ee20000300800 */
[----:B------:R-:W-:-:S03]  /*1d3b0*/  PRMT R15, RZ, 0x7610, R15 ;  /* 0x00007610ff0f7816 */ /* 0x000fc6000000000f */
[----:B------:R0:W-:Y:S01]  /*1d3c0*/  STL [R1+0x1f8], R68 ;  /* 0x0001f84401007387 */ /* 0x0001e20000100800 */
[----:B------:R-:W-:-:S05]  /*1d3d0*/  IMAD.X R33, R33, 0x1, R69, P3 ;  /* 0x0000000121217824 */ /* 0x000fca00018e0645 */
[----:B------:R1:W-:Y:S04]  /*1d3e0*/  STL [R1+0x1ec], R33 ;  /* 0x0001ec2101007387 */ /* 0x0003e80000100800 */
[----:B------:R0:W3:Y:S02]  /*1d3f0*/  @!P1 LDG.E.U16 R15, desc[UR20][R32.64] ;  /* 0x00000014200f9981 */ /* 0x0000e4000c1e1500 */
[----:B0-----:R-:W-:Y:S01]  /*1d400*/  @!P1 IMAD.MOV.U32 R32, RZ, RZ, R68 ;  /* 0x000000ffff209224 */ /* 0x001fe200078e0044 */
[----:B--2---:R-:W-:-:S05]  /*1d410*/  IADD3 R3, P3, PT, R3, R70, RZ ;  /* 0x0000004603037210 */ /* 0x004fca0007f7e0ff */
[----:B------:R-:W-:Y:S01]  /*1d420*/  STL [R1+0x200], R3 ;  /* 0x0002000301007387 */ /* 0x000fe20000100800 */
[----:B------:R-:W-:-:S03]  /*1d430*/  IMAD.X R111, R111, 0x1, R69, P4 ;  /* 0x000000016f6f7824 */ /* 0x000fc600020e0645 */
[----:B------:R-:W2:Y:S04]  /*1d440*/  LDL.LU R83, [R1+0x20c] ;  /* 0x00020c0001537983 */ /* 0x000ea80000300800 */
[----:B------:R-:W-:Y:S04]  /*1d450*/  STL [R1+0x1f4], R111 ;  /* 0x0001f46f01007387 */ /* 0x000fe80000100800 */
[----:B------:R-:W2:Y:S01]  /*1d460*/  LDL.LU R68, [R1+0x214] ;  /* 0x0002140001447983 */ /* 0x000ea20000300800 */
[----:B------:R-:W-:Y:S01]  /*1d470*/  PRMT R25, RZ, 0x7610, R25 ;  /* 0x00007610ff197816 */ /* 0x000fe20000000019 */
[----:B-1----:R-:W-:-:S05]  /*1d480*/  @!P1 IMAD.MOV.U32 R33, RZ, RZ, R111 ;  /* 0x000000ffff219224 */ /* 0x002fca00078e006f */
[----:B------:R0:W2:Y:S01]  /*1d490*/  @!P1 LDG.E.U16 R25, desc[UR20][R4.64] ;  /* 0x0000001404199981 */ /* 0x0000a2000c1e1500 */
[----:B------:R-:W-:Y:S01]  /*1d4a0*/  IMAD.X R71, R71, 0x1, R69, P3 ;  /* 0x0000000147477824 */ /* 0x000fe200018e0645 */
[----:B------:R-:W-:Y:S02]  /*1d4b0*/  PRMT R74, RZ, 0x7610, R74 ;  /* 0x00007610ff4a7816 */ /* 0x000fe4000000004a */
[----:B0-----:R-:W-:Y:S02]  /*1d4c0*/  PRMT R5, RZ, 0x7610, R5 ;  /* 0x00007610ff057816 */ /* 0x001fe40000000005 */
[----:B------:R0:W-:Y:S01]  /*1d4d0*/  STL [R1+0x1fc], R71 ;  /* 0x0001fc4701007387 */ /* 0x0001e20000100800 */
[----:B----4-:R-:W-:-:S03]  /*1d4e0*/  IADD3 R0, P3, PT, R0, R70, RZ ;  /* 0x0000004600007210 */ /* 0x010fc60007f7e0ff */
[----:B------:R1:W4:Y:S01]  /*1d4f0*/  @!P1 LDG.E.U16 R5, desc[UR20][R32.64] ;  /* 0x0000001420059981 */ /* 0x000322000c1e1500 */
[-C--:B------:R-:W-:Y:S01]  /*1d500*/  IADD3 R72, P4, PT, R72, R70.reuse, RZ ;  /* 0x0000004648487210 */ /* 0x080fe20007f9e0ff */
[----:B------:R-:W-:Y:S01]  /*1d510*/  IMAD.X R82, R82, 0x1, R69, P3 ;  /* 0x0000000152527824 */ /* 0x000fe200018e0645 */
[----:B---3--:R-:W-:Y:S01]  /*1d520*/  IADD3 R2, P3, PT, R2, R70, RZ ;  /* 0x0000004602027210 */ /* 0x008fe20007f7e0ff */
[----:B-1----:R-:W-:Y:S02]  /*1d530*/  @!P1 IMAD.MOV.U32 R32, RZ, RZ, R3 ;  /* 0x000000ffff209224 */ /* 0x002fe400078e0003 */
[----:B------:R-:W-:Y:S02]  /*1d540*/  @!P1 IMAD.MOV.U32 R33, RZ, RZ, R71 ;  /* 0x000000ffff219224 */ /* 0x000fe400078e0047 */
[----:B0-----:R-:W3:Y:S04]  /*1d550*/  LDL.LU R71, [R1+0x220] ;  /* 0x0002200001477983 */ /* 0x001ee80000300800 */
[----:B------:R-:W4:Y:S04]  /*1d560*/  LDL.LU R3, [R1+0x228] ;  /* 0x0002280001037983 */ /* 0x000f280000300800 */
[----:B------:R-:W-:Y:S04]  /*1d570*/  STL [R1+0x208], R0 ;  /* 0x0002080001007387 */ /* 0x000fe80000100800 */
[----:B------:R-:W-:Y:S04]  /*1d580*/  STL [R1+0x210], R72 ;  /* 0x0002104801007387 */ /* 0x000fe80000100800 */
[----:B------:R0:W4:Y:S04]  /*1d590*/  @!P1 LDG.E.U16 R74, desc[UR20][R32.64] ;  /* 0x00000014204a9981 */ /* 0x000128000c1e1500 */
[----:B------:R1:W-:Y:S04]  /*1d5a0*/  STL [R1+0x204], R82 ;  /* 0x0002045201007387 */ /* 0x0003e80000100800 */
[----:B------:R-:W-:Y:S01]  /*1d5b0*/  STL [R1+0x218], R2 ;  /* 0x0002180201007387 */ /* 0x000fe20000100800 */
[----:B0-----:R-:W-:-:S03]  /*1d5c0*/  @!P1 IMAD.MOV.U32 R33, RZ, RZ, R82 ;  /* 0x000000ffff219224 */ /* 0x001fc600078e0052 */
[----:B-1----:R-:W4:Y:S01]  /*1d5d0*/  LDL.LU R82, [R1+0x21c] ;  /* 0x00021c0001527983 */ /* 0x002f220000300800 */
[----:B------:R-:W-:Y:S02]  /*1d5e0*/  @!P1 IMAD.MOV.U32 R32, RZ, RZ, R0 ;  /* 0x000000ffff209224 */ /* 0x000fe400078e0000 */
[----:B--2---:R-:W-:-:S05]  /*1d5f0*/  IMAD.X R83, R83, 0x1, R69, P4 ;  /* 0x0000000153537824 */ /* 0x004fca00020e0645 */
[----:B------:R-:W-:Y:S04]  /*1d600*/  STL [R1+0x20c], R83 ;  /* 0x00020c5301007387 */ /* 0x000fe80000100800 */
[----:B------:R-:W2:Y:S01]  /*1d610*/  LDL.LU R0, [R1+0x230] ;  /* 0x0002300001007983 */ /* 0x000ea20000300800 */
[----:B------:R-:W-:-:S03]  /*1d620*/  IMAD.X R68, R68, 0x1, R69, P3 ;  /* 0x0000000144447824 */ /* 0x000fc600018e0645 */
[----:B------:R-:W2:Y:S04]  /*1d630*/  LDL.LU R140, [R1+0x224] ;  /* 0x00022400018c7983 */ /* 0x000ea80000300800 */
[----:B------:R0:W-:Y:S04]  /*1d640*/  STL [R1+0x214], R68 ;  /* 0x0002144401007387 */ /* 0x0001e80000100800 */
[----:B------:R-:W2:Y:S01]  /*1d650*/  LDL.LU R111, [R1+0x22c] ;  /* 0x00022c00016f7983 */ /* 0x000ea20000300800 */
[----:B------:R-:W-:Y:S02]  /*1d660*/  PRMT R60, RZ, 0x7610, R60 ;  /* 0x00007610ff3c7816 */ /* 0x000fe4000000003c */
[----:B------:R-:W-:Y:S01]  /*1d670*/  PRMT R51, RZ, 0x7610, R51 ;  /* 0x00007610ff337816 */ /* 0x000fe20000000033 */
[----:B------:R-:W2:Y:S04]  /*1d680*/  LDL.LU R139, [R1+0x234] ;  /* 0x00023400018b7983 */ /* 0x000ea80000300800 */
[----:B------:R1:W2:Y:S01]  /*1d690*/  @!P1 LDG.E.U16 R60, desc[UR20][R32.64] ;  /* 0x00000014203c9981 */ /* 0x0002a2000c1e1500 */
[----:B------:R-:W-:Y:S01]  /*1d6a0*/  PRMT R42, RZ, 0x7610, R42 ;  /* 0x00007610ff2a7816 */ /* 0x000fe2000000002a */
[----:B-1----:R-:W-:-:S02]  /*1d6b0*/  @!P1 IMAD.MOV.U32 R32, RZ, RZ, R72 ;  /* 0x000000ffff209224 */ /* 0x002fc400078e0048 */
[----:B------:R-:W-:Y:S01]  /*1d6c0*/  @!P1 IMAD.MOV.U32 R33, RZ, RZ, R83 ;  /* 0x000000ffff219224 */ /* 0x000fe200078e0053 */
[----:B---3--:R-:W-:-:S04]  /*1d6d0*/  IADD3 R71, P3, PT, R71, R70, RZ ;  /* 0x0000004647477210 */ /* 0x008fc80007f7e0ff */
[----:B------:R1:W3:Y:S01]  /*1d6e0*/  @!P1 LDG.E.U16 R51, desc[UR20][R32.64] ;  /* 0x0000001420339981 */ /* 0x0002e2000c1e1500 */
[----:B----4-:R-:W-:-:S03]  /*1d6f0*/  IADD3 R3, P4, PT, R3, R70, RZ ;  /* 0x0000004603037210 */ /* 0x010fc60007f9e0ff */
[----:B------:R-:W-:Y:S04]  /*1d700*/  STL [R1+0x220], R71 ;  /* 0x0002204701007387 */ /* 0x000fe80000100800 */
[----:B------:R-:W4:Y:S01]  /*1d710*/  LDL.LU R72, [R1+0x238] ;  /* 0x0002380001487983 */ /* 0x000f220000300800 */
[----:B-1----:R-:W-:Y:S02]  /*1d720*/  @!P1 IMAD.MOV.U32 R32, RZ, RZ, R2 ;  /* 0x000000ffff209224 */ /* 0x002fe400078e0002 */
[----:B------:R-:W-:Y:S02]  /*1d730*/  @!P1 IMAD.MOV.U32 R33, RZ, RZ, R68 ;  /* 0x000000ffff219224 */ /* 0x000fe400078e0044 */
[----:B0-----:R-:W3:Y:S04]  /*1d740*/  LDL.LU R68, [R1+0x240] ;  /* 0x0002400001447983 */ /* 0x001ee80000300800 */
[----:B------:R-:W3:Y:S04]  /*1d750*/  LDL.LU R2, [R1+0x248] ;  /* 0x0002480001027983 */ /* 0x000ee80000300800 */
[----:B------:R0:W3:Y:S01]  /*1d760*/  @!P1 LDG.E.U16 R42, desc[UR20][R32.64] ;  /* 0x00000014202a9981 */ /* 0x0000e2000c1e1500 */
[----:B------:R-:W-:-:S03]  /*1d770*/  IMAD.X R82, R82, 0x1, R69, P3 ;  /* 0x0000000152527824 */ /* 0x000fc600018e0645 */
[----:B------:R-:W-:Y:S01]  /*1d780*/  STL [R1+0x228], R3 ;  /* 0x0002280301007387 */ /* 0x000fe20000100800 */
[----:B0-----:R-:W-:Y:S01]  /*1d790*/  PRMT R33, RZ, 0x7610, R33 ;  /* 0x00007610ff217816 */ /* 0x001fe20000000021 */
[----:B------:R-:W-:Y:S02]  /*1d7a0*/  @!P1 IMAD.MOV.U32 R83, RZ, RZ, R82 ;  /* 0x000000ffff539224 */ /* 0x000fe400078e0052 */
[----:B------:R0:W-:Y:S01]  /*1d7b0*/  STL [R1+0x21c], R82 ;  /* 0x00021c5201007387 */ /* 0x0001e20000100800 */
[----:B------:R-:W-:Y:S01]  /*1d7c0*/  PRMT R24, RZ, 0x7610, R24 ;  /* 0x00007610ff187816 */ /* 0x000fe20000000018 */
[----:B0-----:R-:W-:-:S05]  /*1d7d0*/  @!P1 IMAD.MOV.U32 R82, RZ, RZ, R71 ;  /* 0x000000ffff529224 */ /* 0x001fca00078e0047 */
[----:B------:R0:W3:Y:S02]  /*1d7e0*/  @!P1 LDG.E.U16 R33, desc[UR20][R82.64] ;  /* 0x0000001452219981 */ /* 0x0000e4000c1e1500 */
[----:B0-----:R-:W-:Y:S01]  /*1d7f0*/  @!P1 IMAD.MOV.U32 R82, RZ, RZ, R3 ;  /* 0x000000ffff529224 */ /* 0x001fe200078e0003 */
[----:B--2---:R-:W-:Y:S01]  /*1d800*/  IADD3 R0, P3, PT, R0, R70, RZ ;  /* 0x0000004600007210 */ /* 0x004fe20007f7e0ff */
[----:B------:R-:W-:-:S04]  /*1d810*/  IMAD.X R140, R140, 0x1, R69, P4 ;  /* 0x000000018c8c7824 */ /* 0x000fc800020e0645 */
[----:B------:R-:W-:Y:S01]  /*1d820*/  STL [R1+0x230], R0 ;  /* 0x0002300001007387 */ /* 0x000fe20000100800 */
[----:B------:R-:W-:-:S03]  /*1d830*/  @!P1 IMAD.MOV.U32 R83, RZ, RZ, R140 ;  /* 0x000000ffff539224 */ /* 0x000fc600078e008c */
[----:B------:R-:W2:Y:S01]  /*1d840*/  LDL.LU R71, [R1+0x23c] ;  /* 0x00023c0001477983 */ /* 0x000ea20000300800 */
[----:B------:R-:W-:-:S03]  /*1d850*/  IMAD.X R111, R111, 0x1, R69, P3 ;  /* 0x000000016f6f7824 */ /* 0x000fc600018e0645 */
[----:B------:R-:W-:Y:S04]  /*1d860*/  STL [R1+0x224], R140 ;  /* 0x0002248c01007387 */ /* 0x000fe80000100800 */
[----:B------:R-:W2:Y:S04]  /*1d870*/  LDL.LU R3, [R1+0x244] ;  /* 0x0002440001037983 */ /* 0x000ea80000300800 */
[----:B------:R0:W2:Y:S04]  /*1d880*/  @!P1 LDG.E.U16 R24, desc[UR20][R82.64] ;  /* 0x0000001452189981 */ /* 0x0000a8000c1e1500 */
[----:B------:R1:W-:Y:S01]  /*1d890*/  STL [R1+0x22c], R111 ;  /* 0x00022c6f01007387 */ /* 0x0003e20000100800 */
[----:B0-----:R-:W-:-:S03]  /*1d8a0*/  @!P1 IMAD.MOV.U32 R83, RZ, RZ, R111 ;  /* 0x000000ffff539224 */ /* 0x001fc600078e006f */
[----:B-1----:R-:W2:Y:S01]  /*1d8b0*/  LDL.LU R111, [R1+0x250] ;  /* 0x00025000016f7983 */ /* 0x002ea20000300800 */
[----:B------:R-:W-:Y:S01]  /*1d8c0*/  PRMT R14, RZ, 0x7610, R14 ;  /* 0x00007610ff0e7816 */ /* 0x000fe2000000000e */
[----:B------:R-:W-:Y:S01]  /*1d8d0*/  @!P1 IMAD.MOV.U32 R82, RZ, RZ, R0 ;  /* 0x000000ffff529224 */ /* 0x000fe200078e0000 */
[----:B------:R-:W-:Y:S01]  /*1d8e0*/  PRMT R4, RZ, 0x7610, R4 ;  /* 0x00007610ff047816 */ /* 0x000fe20000000004 */
[----:B------:R-:W2:Y:S04]  /*1d8f0*/  LDL.LU R0, [R1+0x258] ;  /* 0x0002580001007983 */ /* 0x000ea80000300800 */
[----:B------:R0:W2:Y:S01]  /*1d900*/  @!P1 LDG.E.U16 R14, desc[UR20][R82.64] ;  /* 0x00000014520e9981 */ /* 0x0000a2000c1e1500 */
[----:B----4-:R-:W-:-:S05]  /*1d910*/  IADD3 R72, P3, PT, R72, R70, RZ ;  /* 0x0000004648487210 */ /* 0x010fca0007f7e0ff */
[----:B------:R-:W-:Y:S01]  /*1d920*/  IMAD.X R139, R139, 0x1, R69, P3 ;  /* 0x000000018b8b7824 */ /* 0x000fe200018e0645 */
[-C--:B---3--:R-:W-:Y:S01]  /*1d930*/  IADD3 R68, P4, PT, R68, R70.reuse, RZ ;  /* 0x0000004644447210 */ /* 0x088fe20007f9e0ff */
[----:B0-----:R-:W-:Y:S02]  /*1d940*/  @!P1 IMAD.MOV.U32 R82, RZ, RZ, R72 ;  /* 0x000000ffff529224 */ /* 0x001fe400078e0048 */
[----:B------:R-:W-:Y:S01]  /*1d950*/  @!P1 IMAD.MOV.U32 R83, RZ, RZ, R139 ;  /* 0x000000ffff539224 */ /* 0x000fe200078e008b */
[----:B------:R-:W-:Y:S01]  /*1d960*/  IADD3 R2, P3, PT, R2, R70, RZ ;  /* 0x0000004602027210 */ /* 0x000fe20007f7e0ff */
[----:B------:R0:W-:Y:S01]  /*1d970*/  STL [R1+0x238], R72 ;  /* 0x0002384801007387 */ /* 0x0001e20000100800 */
[----:B------:R-:W-:-:S03]  /*1d980*/  PRMT R73, RZ, 0x7610, R73 ;  /* 0x00007610ff497816 */ /* 0x000fc60000000049 */
[----:B------:R1:W3:Y:S04]  /*1d990*/  @!P1 LDG.E.U16 R4, desc[UR20][R82.64] ;  /* 0x0000001452049981 */ /* 0x0002e8000c1e1500 */
[----:B------:R4:W-:Y:S04]  /*1d9a0*/  STL [R1+0x240], R68 ;  /* 0x0002404401007387 */ /* 0x0009e80000100800 */
[----:B------:R-:W-:Y:S01]  /*1d9b0*/  STL [R1+0x234], R139 ;  /* 0x0002348b01007387 */ /* 0x000fe20000100800 */
[----:B-1----:R-:W-:-:S03]  /*1d9c0*/  @!P1 IMAD.MOV.U32 R82, RZ, RZ, R68 ;  /* 0x000000ffff529224 */ /* 0x002fc600078e0044 */
[----:B------:R-:W-:Y:S01]  /*1d9d0*/  STL [R1+0x248], R2 ;  /* 0x0002480201007387 */ /* 0x000fe20000100800 */
[----:B------:R-:W-:-:S03]  /*1d9e0*/  PRMT R59, RZ, 0x7610, R59 ;  /* 0x00007610ff3b7816 */ /* 0x000fc6000000003b */
[----:B0-----:R-:W3:Y:S01]  /*1d9f0*/  LDL.LU R72, [R1+0x260] ;  /* 0x0002600001487983 */ /* 0x001ee20000300800 */
[----:B--2---:R-:W-:-:S04]  /*1da00*/  IMAD.X R71, R71, 0x1, R69, P4 ;  /* 0x0000000147477824 */ /* 0x004fc800020e0645 */
[----:B------:R-:W-:Y:S01]  /*1da10*/  @!P1 IMAD.MOV.U32 R83, RZ, RZ, R71 ;  /* 0x000000ffff539224 */ /* 0x000fe200078e0047 */
[----:B------:R0:W-:Y:S01]  /*1da20*/  STL [R1+0x23c], R71 ;  /* 0x00023c4701007387 */ /* 0x0001e20000100800 */
[----:B------:R-:W-:-:S03]  /*1da30*/  IMAD.X R3, R3, 0x1, R69, P3 ;  /* 0x0000000103037824 */ /* 0x000fc600018e0645 */
[----:B----4-:R-:W2:Y:S04]  /*1da40*/  LDL.LU R68, [R1+0x254] ;  /* 0x0002540001447983 */ /* 0x010ea80000300800 */
[----:B------:R1:W4:Y:S04]  /*1da50*/  @!P1 LDG.E.U16 R73, desc[UR20][R82.64] ;  /* 0x0000001452499981 */ /* 0x000328000c1e1500 */
[----:B------:R0:W-:Y:S04]  /*1da60*/  STL [R1+0x244], R3 ;  /* 0x0002440301007387 */ /* 0x0001e80000100800 */
[----:B------:R-:W3:Y:S01]  /*1da70*/  LDL.LU R140, [R1+0x25c] ;  /* 0x00025c00018c7983 */ /* 0x000ee20000300800 */
[----:B-1----:R-:W-:Y:S01]  /*1da80*/  @!P1 IMAD.MOV.U32 R82, RZ, RZ, R2 ;  /* 0x000000ffff529224 */ /* 0x002fe200078e0002 */
[----:B------:R-:W-:Y:S01]  /*1da90*/  IADD3 R111, P3, PT, R111, R70, RZ ;  /* 0x000000466f6f7210 */ /* 0x000fe20007f7e0ff */
[----:B------:R-:W-:Y:S01]  /*1daa0*/  @!P1 IMAD.MOV.U32 R83, RZ, RZ, R3 ;  /* 0x000000ffff539224 */ /* 0x000fe200078e0003 */
[----:B0-----:R-:W3:Y:S04]  /*1dab0*/  LDL.LU R71, [R1+0x268] ;  /* 0x0002680001477983 */ /* 0x001ee80000300800 */
[----:B------:R0:W-:Y:S04]  /*1dac0*/  STL [R1+0x250], R111 ;  /* 0x0002506f01007387 */ /* 0x0001e80000100800 */
[----:B------:R-:W3:Y:S04]  /*1dad0*/  LDL.LU R3, [R1+0x26c] ;  /* 0x00026c0001037983 */ /* 0x000ee80000300800 */
[----:B------:R-:W3:Y:S04]  /*1dae0*/  LDL.LU R2, [R1+0x270] ;  /* 0x0002700001027983 */ /* 0x000ee80000300800 */
[----:B------:R1:W3:Y:S04]  /*1daf0*/  @!P1 LDG.E.U16 R59, desc[UR20][R82.64] ;  /* 0x00000014523b9981 */ /* 0x0002e8000c1e1500 */
[----:B------:R-:W3:Y:S01]  /*1db00*/  LDL.LU R139, [R1+0x278] ;  /* 0x00027800018b7983 */ /* 0x000ee20000300800 */
[----:B-1----:R-:W-:-:S03]  /*1db10*/  IMAD.MOV.U32 R83, RZ, RZ, R111 ;  /* 0x000000ffff537224 */ /* 0x002fc600078e006f */
[----:B0-----:R-:W3:Y:S04]  /*1db20*/  LDL.LU R111, [R1+0xa38] ;  /* 0x000a3800016f7983 */ /* 0x001ee80000300800 */
[----:B------:R-:W3:Y:S01]  /*1db30*/  LDL.LU R82, [R1+0x24c] ;  /* 0x00024c0001527983 */ /* 0x000ee20000300800 */
[----:B------:R-:W-:-:S05]  /*1db40*/  IADD3 R0, P4, PT, R0, R70, RZ ;  /* 0x0000004600007210 */ /* 0x000fca0007f9e0ff */
[----:B------:R-:W-:Y:S01]  /*1db50*/  STL [R1+0x258], R0 ;  /* 0x0002580001007387 */ /* 0x000fe20000100800 */
[----:B------:R-:W-:Y:S02]  /*1db60*/  PRMT R50, RZ, 0x7610, R50 ;  /* 0x00007610ff327816 */ /* 0x000fe40000000032 */
[----:B------:R-:W-:Y:S02]  /*1db70*/  PRMT R41, RZ, 0x7610, R41 ;  /* 0x00007610ff297816 */ /* 0x000fe40000000029 */
[----:B------:R-:W-:Y:S01]  /*1db80*/  PRMT R32, RZ, 0x7610, R32 ;  /* 0x00007610ff207816 */ /* 0x000fe20000000020 */
[--C-:B--2---:R-:W-:Y:S02]  /*1db90*/  IMAD.X R68, R68, 0x1, R69.reuse, P4 ;  /* 0x0000000144447824 */ /* 0x104fe400020e0645 */
[----:B---3--:R-:W-:-:S05]  /*1dba0*/  IMAD.X R82, R82, 0x1, R69, P3 ;  /* 0x0000000152527824 */ /* 0x008fca00018e0645 */
[----:B------:R-:W-:Y:S01]  /*1dbb0*/  @!P1 LOP3.LUT R83, R83, R82, RZ, 0x3c, !PT ;  /* 0x0000005253539212 */ /* 0x000fe200078e3cff */
[----:B------:R0:W-:Y:S01]  /*1dbc0*/  STL [R1+0x24c], R82 ;  /* 0x00024c5201007387 */ /* 0x0001e20000100800 */
[----:B------:R-:W-:Y:S02]  /*1dbd0*/  IADD3 R72, P3, PT, R72, R70, RZ ;  /* 0x0000004648487210 */ /* 0x000fe40007f7e0ff */
[----:B0-----:R-:W-:-:S04]  /*1dbe0*/  @!P1 LOP3.LUT R82, R83, R82, RZ, 0x3c, !PT ;  /* 0x0000005253529212 */ /* 0x001fc800078e3cff */
[----:B------:R-:W-:Y:S01]  /*1dbf0*/  @!P1 LOP3.LUT R83, R83, R82, RZ, 0x3c, !PT ;  /* 0x0000005253539212 */ /* 0x000fe200078e3cff */
[----:B------:R-:W-:-:S04]  /*1dc00*/  IMAD.X R140, R140, 0x1, R69, P3 ;  /* 0x000000018c8c7824 */ /* 0x000fc800018e0645 */
[----:B------:R0:W2:Y:S02]  /*1dc10*/  @!P1 LDG.E.U16 R50, desc[UR20][R82.64] ;  /* 0x0000001452329981 */ /* 0x0000a4000c1e1500 */
[----:B0-----:R-:W-:Y:S02]  /*1dc20*/  @!P1 IMAD.MOV.U32 R82, RZ, RZ, R0 ;  /* 0x000000ffff529224 */ /* 0x001fe400078e0000 */
[----:B------:R-:W-:-:S05]  /*1dc30*/  @!P1 IMAD.MOV.U32 R83, RZ, RZ, R68 ;  /* 0x000000ffff539224 */ /* 0x000fca00078e0044 */
[----:B------:R0:W3:Y:S02]  /*1dc40*/  @!P1 LDG.E.U16 R41, desc[UR20][R82.64] ;  /* 0x0000001452299981 */ /* 0x0000e4000c1e1500 */
[----:B0-----:R-:W-:Y:S02]  /*1dc50*/  IMAD.MOV.U32 R82, RZ, RZ, R140 ;  /* 0x000000ffff527224 */ /* 0x001fe400078e008c */
[----:B------:R-:W-:-:S05]  /*1dc60*/  IMAD.MOV.U32 R83, RZ, RZ, R72 ;  /* 0x000000ffff537224 */ /* 0x000fca00078e0048 */
[-C--:B------:R-:W-:Y:S01]  /*1dc70*/  @!P1 LOP3.LUT R83, R83, R82.reuse, RZ, 0x3c, !PT ;  /* 0x0000005253539212 */ /* 0x080fe200078e3cff */
[----:B------:R-:W-:Y:S03]  /*1dc80*/  STL [R1+0x260], R72 ;  /* 0x0002604801007387 */ /* 0x000fe60000100800 */
[----:B------:R-:W-:Y:S01]  /*1dc90*/  @!P1 LOP3.LUT R82, R83, R82, RZ, 0x3c, !PT ;  /* 0x0000005253529212 */ /* 0x000fe200078e3cff */
[----:B------:R0:W-:Y:S01]  /*1dca0*/  STL [R1+0x254], R68 ;  /* 0x0002544401007387 */ /* 0x0001e20000100800 */
[----:B------:R-:W-:Y:S02]  /*1dcb0*/  IADD3 R71, P4, PT, R71, R70, RZ ;  /* 0x0000004647477210 */ /* 0x000fe40007f9e0ff */
[----:B------:R-:W-:-:S05]  /*1dcc0*/  @!P1 LOP3.LUT R83, R83, R82, RZ, 0x3c, !PT ;  /* 0x0000005253539212 */ /* 0x000fca00078e3cff */
[----:B------:R1:W2:Y:S04]  /*1dcd0*/  @!P1 LDG.E.U16 R32, desc[UR20][R82.64] ;  /* 0x0000001452209981 */ /* 0x0002a8000c1e1500 */
[----:B0-----:R-:W2:Y:S04]  /*1dce0*/  LDL.LU R68, [R1+0xa34] ;  /* 0x000a340001447983 */ /* 0x001ea80000300800 */
[----:B------:R-:W2:Y:S04]  /*1dcf0*/  LDL.LU R0, [R1+0x280] ;  /* 0x0002800001007983 */ /* 0x000ea80000300800 */
[----:B------:R0:W-:Y:S01]  /*1dd00*/  STL [R1+0x25c], R140 ;  /* 0x00025c8c01007387 */ /* 0x0001e20000100800 */
[----:B-1----:R-:W-:-:S03]  /*1dd10*/  IMAD.MOV.U32 R83, RZ, RZ, R71 ;  /* 0x000000ffff537224 */ /* 0x002fc600078e0047 */
[----:B0-----:R-:W5:Y:S04]  /*1dd20*/  LDL.LU R140, [R1+0xa30] ;  /* 0x000a3000018c7983 */ /* 0x001f680000300800 */
[----:B------:R-:W5:Y:S04]  /*1dd30*/  LDL.LU R72, [R1+0xa2c] ;  /* 0x000a2c0001487983 */ /* 0x000f680000300800 */
[----:B------:R0:W-:Y:S04]  /*1dd40*/  STL [R1+0x268], R71 ;  /* 0x0002684701007387 */ /* 0x0001e80000100800 */
[----:B0-----:R-:W5:Y:S04]  /*1dd50*/  LDL.LU R71, [R1+0xa28] ;  /* 0x000a280001477983 */ /* 0x001f680000300800 */
[----:B------:R-:W2:Y:S01]  /*1dd60*/  LDL.LU R82, [R1+0x264] ;  /* 0x0002640001527983 */ /* 0x000ea20000300800 */
[----:B------:R-:W-:-:S05]  /*1dd70*/  IADD3 R2, P3, PT, R2, R70, RZ ;  /* 0x0000004602027210 */ /* 0x000fca0007f7e0ff */
[----:B------:R-:W-:Y:S01]  /*1dd80*/  STL [R1+0x270], R2 ;  /* 0x0002700201007387 */ /* 0x000fe20000100800 */
[----:B------:R-:W-:Y:S01]  /*1dd90*/  PRMT R23, RZ, 0x7610, R23 ;  /* 0x00007610ff177816 */ /* 0x000fe20000000017 */
[----:B------:R-:W-:Y:S01]  /*1dda0*/  IMAD.X R3, R3, 0x1, R69, P3 ;  /* 0x0000000103037824 */ /* 0x000fe200018e0645 */
[----:B------:R-:W-:Y:S02]  /*1ddb0*/  PRMT R13, RZ, 0x7610, R13 ;  /* 0x00007610ff0d7816 */ /* 0x000fe4000000000d */
[----:B------:R-:W-:Y:S01]  /*1ddc0*/  IADD3 R139, P3, PT, R139, R70, RZ ;  /* 0x000000468b8b7210 */ /* 0x000fe20007f7e0ff */
[----:B--2---:R-:W-:-:S05]  /*1ddd0*/  IMAD.X R82, R82, 0x1, R69, P4 ;  /* 0x0000000152527824 */ /* 0x004fca00020e0645 */
[-C--:B------:R-:W-:Y:S01]  /*1dde0*/  @!P1 LOP3.LUT R83, R83, R82.reuse, RZ, 0x3c, !PT ;  /* 0x0000005253539212 */ /* 0x080fe200078e3cff */
[----:B------:R0:W-:Y:S03]  /*1ddf0*/  STL [R1+0x264], R82 ;  /* 0x0002645201007387 */ /* 0x0001e60000100800 */
[----:B0-----:R-:W-:-:S04]  /*1de00*/  @!P1 LOP3.LUT R82, R83, R82, RZ, 0x3c, !PT ;  /* 0x0000005253529212 */ /* 0x001fc800078e3cff */
[----:B------:R-:W-:Y:S01]  /*1de10*/  @!P1 LOP3.LUT R83, R83, R82, RZ, 0x3c, !PT ;  /* 0x0000005253539212 */ /* 0x000fe200078e3cff */
[----:B------:R0:W-:Y:S04]  /*1de20*/  STL [R1+0x26c], R3 ;  /* 0x00026c0301007387 */ /* 0x0001e80000100800 */
[----:B------:R1:W2:Y:S02]  /*1de30*/  @!P1 LDG.E.U16 R23, desc[UR20][R82.64] ;  /* 0x0000001452179981 */ /* 0x0002a4000c1e1500 */
[----:B-1----:R-:W-:Y:S02]  /*1de40*/  @!P1 IMAD.MOV.U32 R82, RZ, RZ, R2 ;  /* 0x000000ffff529224 */ /* 0x002fe400078e0002 */
[----:B------:R-:W-:Y:S02]  /*1de50*/  @!P1 IMAD.MOV.U32 R83, RZ, RZ, R3 ;  /* 0x000000ffff539224 */ /* 0x000fe400078e0003 */
[----:B0-----:R-:W5:Y:S04]  /*1de60*/  LDL.LU R3, [R1+0xa24] ;  /* 0x000a240001037983 */ /* 0x001f680000300800 */
[----:B------:R-:W5:Y:S04]  /*1de70*/  LDL.LU R2, [R1+0xa20] ;  /* 0x000a200001027983 */ /* 0x000f680000300800 */
[----:B------:R0:W-:Y:S04]  /*1de80*/  STL [R1+0x278], R139 ;  /* 0x0002788b01007387 */ /* 0x0001e80000100800 */
[----:B------:R1:W2:Y:S04]  /*1de90*/  @!P1 LDG.E.U16 R13, desc[UR20][R82.64] ;  /* 0x00000014520d9981 */ /* 0x0002a8000c1e1500 */
[----:B------:R-:W2:Y:S01]  /*1dea0*/  LDL.LU R83, [R1+0x274] ;  /* 0x0002740001537983 */ /* 0x000ea20000300800 */
[----:B------:R-:W-:Y:S01]  /*1deb0*/  PRMT R85, RZ, 0x7610, R85 ;  /* 0x00007610ff557816 */ /* 0x000fe20000000055 */
[----:B-1----:R-:W-:-:S02]  /*1dec0*/  @!P1 IMAD.MOV.U32 R82, RZ, RZ, R139 ;  /* 0x000000ffff529224 */ /* 0x002fc400078e008b */
[----:B--2---:R-:W-:-:S05]  /*1ded0*/  IMAD.X R83, R83, 0x1, R69, P3 ;  /* 0x0000000153537824 */ /* 0x004fca00018e0645 */
[----:B------:R1:W-:Y:S04]  /*1dee0*/  STL [R1+0x274], R83 ;  /* 0x0002745301007387 */ /* 0x0003e80000100800 */
[----:B0-----:R-:W2:Y:S04]  /*1def0*/  LDL.LU R139, [R1+0x298] ;  /* 0x00029800018b7983 */ /* 0x001ea80000300800 */
[----:B------:R0:W2:Y:S04]  /*1df00*/  @!P1 LDG.E.U16 R85, desc[UR20][R82.64] ;  /* 0x0000001452559981 */ /* 0x0000a8000c1e1500 */
[----:B-1----:R-:W2:Y:S01]  /*1df10*/  LDL.LU R83, [R1+0x27c] ;  /* 0x00027c0001537983 */ /* 0x002ea20000300800 */
[----:B------:R-:W-:-:S02]  /*1df20*/  IADD3 R0, P3, PT, R0, R70, RZ ;  /* 0x0000004600007210 */ /* 0x000fc40007f7e0ff */
[----:B------:R-:W-:-:S03]  /*1df30*/  PRMT R87, RZ, 0x7610, R87 ;  /* 0x00007610ff577816 */ /* 0x000fc60000000057 */
[----:B0-----:R-:W-:Y:S01]  /*1df40*/  @!P1 IMAD.MOV.U32 R82, RZ, RZ, R0 ;  /* 0x000000ffff529224 */ /* 0x001fe200078e0000 */
[----:B------:R0:W-:Y:S01]  /*1df50*/  STL [R1+0x280], R0 ;  /* 0x0002800001007387 */ /* 0x0001e20000100800 */
[----:B--2---:R-:W-:-:S05]  /*1df60*/  IMAD.X R83, R83, 0x1, R69, P3 ;  /* 0x0000000153537824 */ /* 0x004fca00018e0645 */
[----:B------:R1:W-:Y:S04]  /*1df70*/  STL [R1+0x27c], R83 ;  /* 0x00027c5301007387 */ /* 0x0003e80000100800 */
[----:B0-----:R-:W5:Y:S04]  /*1df80*/  LDL.LU R0, [R1+0xa1c] ;  /* 0x000a1c0001007983 */ /* 0x001f680000300800 */
[----:B------:R0:W2:Y:S04]  /*1df90*/  @!P1 LDG.E.U16 R87, desc[UR20][R82.64] ;  /* 0x0000001452579981 */ /* 0x0000a8000c1e1500 */
[----:B------:R-:W2:Y:S04]  /*1dfa0*/  LDL.LU R82, [R1+0x284] ;  /* 0x0002840001527983 */ /* 0x000ea80000300800 */
[----:B-1----:R-:W0:Y:S01]  /*1dfb0*/  LDL.LU R83, [R1+0x288] ;  /* 0x0002880001537983 */ /* 0x002e220000300800 */
[----:B------:R-:W-:-:S02]  /*1dfc0*/  PRMT R89, RZ, 0x7610, R89 ;  /* 0x00007610ff597816 */ /* 0x000fc40000000059 */
[----:B0-----:R-:W-:-:S05]  /*1dfd0*/  IADD3 R83, P3, PT, R83, R70, RZ ;  /* 0x0000004653537210 */ /* 0x001fca0007f7e0ff */
[----:B--2---:R-:W-:Y:S01]  /*1dfe0*/  IMAD.X R82, R82, 0x1, R69, P3 ;  /* 0x0000000152527824 */ /* 0x004fe200018e0645 */
[----:B------:R0:W-:Y:S04]  /*1dff0*/  STL [R1+0x288], R83 ;  /* 0x0002885301007387 */ /* 0x0001e80000100800 */
[----:B------:R1:W-:Y:S01]  /*1e000*/  STL [R1+0x284], R82 ;  /* 0x0002845201007387 */ /* 0x0003e20000100800 */
[----:B0-----:R-:W-:-:S04]  /*1e010*/  @!P1 LOP3.LUT R83, R83, R82, RZ, 0x3c, !PT ;  /* 0x0000005253539212 */ /* 0x001fc800078e3cff */
[----:B-1----:R-:W-:-:S04]  /*1e020*/  @!P1 LOP3.LUT R82, R83, R82, RZ, 0x3c, !PT ;  /* 0x0000005253529212 */ /* 0x002fc800078e3cff */
[----:B------:R-:W-:-:S05]  /*1e030*/  @!P1 LOP3.LUT R83, R83, R82, RZ, 0x3c, !PT ;  /* 0x0000005253539212 */ /* 0x000fca00078e3cff */
[----:B------:R0:W2:Y:S04]  /*1e040*/  @!P1 LDG.E.U16 R89, desc[UR20][R82.64] ;  /* 0x0000001452599981 */ /* 0x0000a8000c1e1500 */
[----:B------:R-:W2:Y:S04]  /*1e050*/  LDL.LU R82, [R1+0x28c] ;  /* 0x00028c0001527983 */ /* 0x000ea80000300800 */
[----:B------:R-:W0:Y:S01]  /*1e060*/  LDL.LU R83, [R1+0x290] ;  /* 0x0002900001537983 */ /* 0x000e220000300800 */
[----:B------:R-:W-:Y:S02]  /*1e070*/  PRMT R91, RZ, 0x7610, R91 ;  /* 0x00007610ff5b7816 */ /* 0x000fe4000000005b */
        /* <DEDUP_REMOVED lines=8> */
[----:B------:R-:W2:Y:S01]  /*1e100*/  LDL.LU R83, [R1+0x294] ;  /* 0x0002940001537983 */ /* 0x000ea20000300800 */
[----:B------:R-:W-:Y:S02]  /*1e110*/  IADD3 R139, P3, PT, R139, R70, RZ ;  /* 0x000000468b8b7210 */ /* 0x000fe40007f7e0ff */
[----:B------:R-:W-:-:S03]  /*1e120*/  PRMT R93, RZ, 0x7610, R93 ;  /* 0x00007610ff5d7816 */ /* 0x000fc6000000005d */
[----:B0-----:R-:W-:Y:S01]  /*1e130*/  @!P1 IMAD.MOV.U32 R82, RZ, RZ, R139 ;  /* 0x000000ffff529224 */ /* 0x001fe200078e008b */
[----:B------:R0:W-:Y:S01]  /*1e140*/  STL [R1+0x298], R139 ;  /* 0x0002988b01007387 */ /* 0x0001e20000100800 */
[----:B--2---:R-:W-:-:S05]  /*1e150*/  IMAD.X R83, R83, 0x1, R69, P3 ;  /* 0x0000000153537824 */ /* 0x004fca00018e0645 */
[----:B------:R1:W-:Y:S04]  /*1e160*/  STL [R1+0x294], R83 ;  /* 0x0002945301007387 */ /* 0x0003e80000100800 */
[----:B0-----:R-:W2:Y:S04]  /*1e170*/  LDL.LU R139, [R1+0x2b8] ;  /* 0x0002b800018b7983 */ /* 0x001ea80000300800 */
        /* <DEDUP_REMOVED lines=374> */
[----:B------:R0:W-:Y:S02]  /*1f8e0*/  STL [R1+0x118], R139 ;  /* 0x0001188b01007387 */ /* 0x0001e40000100800 */
[----:B0-----:R-:W-:Y:S01]  /*1f8f0*/  LOP3.LUT R139, R68, 0x10, RZ, 0x3c, !PT ;  /* 0x00000010448b7812 */ /* 0x001fe200078e3cff */
[----:B--2---:R-:W-:-:S05]  /*1f900*/  IMAD.X R83, R83, 0x1, R69, P3 ;  /* 0x0000000153537824 */ /* 0x004fca00018e0645 */
[----:B------:R0:W2:Y:S01]  /*1f910*/  @!P1 LDG.E.U16 R138, desc[UR20][R82.64] ;  /* 0x00000014528a9981 */ /* 0x0000a2000c1e1500 */
[----:B------:R-:W-:Y:S06]  /*1f920*/  BAR.SYNC.DEFER_BLOCKING 0x0 ;  /* 0x0000000000007b1d */ /* 0x000fec0000010000 */
[----:B------:R0:W-:Y:S04]  /*1f930*/  STL [R1+0x114], R83 ;  /* 0x0001145301007387 */ /* 0x0001e80000100800 */
        /* <DEDUP_REMOVED lines=58> */
[----:B------:R-:W-:-:S03]  /*1fce0*/  LOP3.LUT R59, R68, 0x40, RZ, 0x3c, !PT ;  /* 0x00000040443b7812 */ /* 0x000fc600078e3cff */
[----:B------:R-:W-:Y:S04]  /*1fcf0*/  STS.U16 [R139+UR9+0xa180], R43 ;  /* 0x00a1802b8b007988 */ /* 0x000fe80008000409 */
[----:B------:R-:W-:Y:S04]  /*1fd00*/  STS.U16 [R139+UR9+0xa580], R42 ;  /* 0x00a5802a8b007988 */ /* 0x000fe80008000409 */
[----:B---3--:R1:W-:Y:S04]  /*1fd10*/  STS.U16 [R139+UR9+0xa980], R41 ;  /* 0x00a980298b007988 */ /* 0x0083e80008000409 */
        /* <DEDUP_REMOVED lines=29> */
[----:B------:R3:W-:Y:S01]  /*1fef0*/  STS.U16 [R50+UR9+0x9e80], R26 ;  /* 0x009e801a32007988 */ /* 0x0007e20008000409 */
[----:B-1----:R-:W-:-:S03]  /*1ff00*/  LOP3.LUT R41, R68, 0x60, RZ, 0x3c, !PT ;  /* 0x0000006044297812 */ /* 0x002fc600078e3cff */
        /* <DEDUP_REMOVED lines=16> */
[----:B0-----:R-:W-:-:S03]  /*20010*/  LOP3.LUT R32, R68, 0x70, RZ, 0x3c, !PT ;  /* 0x0000007044207812 */ /* 0x001fc600078e3cff */
        /* <DEDUP_REMOVED lines=23> */
[----:B--2---:R3:W-:Y:S01]  /*20190*/  STS.U16 [R32+UR9+0xbf80], R138 ;  /* 0x00bf808a20007988 */ /* 0x0047e20008000409 */
[----:B------:R0:W-:Y:S06]  /*201a0*/  MEMBAR.ALL.CTA ;  /* 0x0000000000007992 */ /* 0x0001ec0000008000 */
[----:B0-----:R-:W0:Y:S01]  /*201b0*/  FENCE.VIEW.ASYNC.S ;  /* 0x00000000000073c6 */ /* 0x001e220000000000 */
[----:B------:R-:W-:-:S04]  /*201c0*/  ULEA UR6, UR18, UR9, 0x3 ;  /* 0x0000000912067291 */ /* 0x000fc8000f8e18ff */
[----:B------:R-:W-:Y:S01]  /*201d0*/  UIADD3 UR6, UPT, UPT, UR6, 0x10000, URZ ;  /* 0x0001000006067890 */ /* 0x000fe2000fffe0ff */
[----:B0-----:R-:W-:Y:S06]  /*201e0*/  BAR.SYNC.DEFER_BLOCKING 0x0 ;  /* 0x0000000000007b1d */ /* 0x001fec0000010000 */
[----:B---3--:R-:W-:Y:S05]  /*201f0*/  @P0 BRA `(.L_x_10) ;  /* 0x0000000000900947 */ /* 0x008fea0003800000 */
[----:B------:R-:W-:Y:S02]  /*20200*/  UIADD3 UR19, UPT, UPT, UR8, 0x88, URZ ;  /* 0x0000008808137890 */ /* 0x000fe4000fffe0ff */
[----:B------:R-:W-:Y:S02]  /*20210*/  UIADD3 UR36, UPT, UPT, UR8, 0x90, URZ ;  /* 0x0000009008247890 */ /* 0x000fe4000fffe0ff */
[----:B------:R-:W-:Y:S02]  /*20220*/  UIADD3 UR37, UPT, UPT, UR8, 0x98, URZ ;  /* 0x0000009808257890 */ /* 0x000fe4000fffe0ff */
[----:B------:R-:W-:Y:S02]  /*20230*/  UIADD3 UR42, UPT, UPT, UR8, 0xa0, URZ ;  /* 0x000000a0082a7890 */ /* 0x000fe4000fffe0ff */
[----:B------:R-:W-:Y:S02]  /*20240*/  UIADD3 UR43, UPT, UPT, UR8, 0xa8, URZ ;  /* 0x000000a8082b7890 */ /* 0x000fe4000fffe0ff */
[----:B------:R-:W-:Y:S01]  /*20250*/  UIADD3 UR48, UPT, UPT, UR8, 0xb0, URZ ;  /* 0x000000b008307890 */ /* 0x000fe2000fffe0ff */
[----:B------:R-:W-:Y:S01]  /*20260*/  UMOV UR16, 0x0 ;  /* 0x0000000000107882 */ /* 0x000fe20000000000 */
[----:B------:R-:W-:Y:S01]  /*20270*/  UMOV UR17, 0x8200490 ;  /* 0x0820049000117882 */ /* 0x000fe20000000000 */
[----:B------:R-:W-:Y:S01]  /*20280*/  UMOV UR13, 0x40004040 ;  /* 0x40004040000d7882 */ /* 0x000fe20000000000 */
[----:B------:R-:W-:-:S02]  /*20290*/  UIADD3 UR49, UPT, UPT, UR8, 0xb8, URZ ;  /* 0x000000b808317890 */ /* 0x000fc4000fffe0ff */
[----:B------:R0:W-:Y:S01]  /*202a0*/  UTCHMMA tmem[UR11], gdesc[UR12], tmem[UR8], tmem[UR16], idesc[UR17], UPT ;  /* 0x00ff100c0b0079ea */ /* 0x0001e2000b800008 */
[----:B------:R-:W-:Y:S01]  /*202b0*/  UMOV UR34, 0x0 ;  /* 0x0000000000227882 */ /* 0x000fe20000000000 */
[----:B------:R-:W-:Y:S01]  /*202c0*/  UMOV UR35, 0x8200490 ;  /* 0x0820049000237882 */ /* 0x000fe20000000000 */
[----:B------:R-:W-:Y:S01]  /*202d0*/  UMOV UR38, 0x0 ;  /* 0x0000000000267882 */ /* 0x000fe20000000000 */
[----:B------:R-:W-:Y:S01]  /*202e0*/  UMOV UR39, 0x8200490 ;  /* 0x0820049000277882 */ /* 0x000fe20000000000 */
        /* <DEDUP_REMOVED lines=21> */
.L_x_10:
[----:B------:R-:W2:Y:S01]  /*20440*/  LDL R4, [R1+0x798] ;  /* 0x0007980001047983 */ /* 0x000ea20000100800 */
[----:B------:R-:W-:-:S04]  /*20450*/  UIADD3 UR18, UPT, UPT, UR18, 0x1, URZ ;  /* 0x0000000112127890 */ /* 0x000fc8000fffe0ff */
[----:B------:R-:W-:-:S04]  /*20460*/  UISETP.GT.AND UP1, UPT, UR18, 0x1, UPT ;  /* 0x000000011200788c */ /* 0x000fc8000bf24270 */
[----:B0-----:R-:W-:Y:S02]  /*20470*/  USEL UR4, URZ, 0x1, !UP1 ;  /* 0x00000001ff047887 */ /* 0x001fe4000c800000 */
[----:B------:R-:W-:Y:S02]  /*20480*/  USEL UR18, UR18, URZ, !UP1 ;  /* 0x000000ff12127287 */ /* 0x000fe4000c800000 */
[----:B------:R-:W-:-:S03]  /*20490*/  ULOP3.LUT UR7, UR5, UR4, URZ, 0x3c, !UPT ;  /* 0x0000000405077292 */ /* 0x000fc6000f8e3cff */
[----:B------:R-:W-:-:S04]  /*204a0*/  UMOV UR4, UR5 ;  /* 0x0000000500047c82 */ /* 0x000fc80008000000 */
[----:B------:R-:W-:Y:S01]  /*204b0*/  UMOV UR5, UR7 ;  /* 0x0000000700057c82 */ /* 0x000fe20008000000 */
[----:B--2--5:R-:W-:-:S13]  /*204c0*/  ISETP.NE.U32.AND P1, PT, R140, R4, PT ;  /* 0x000000048c00720c */ /* 0x024fda0003f25070 */
[----:B------:R-:W-:Y:S05]  /*204d0*/  @P1 BRA `(.L_x_11) ;  /* 0xffffff4400941947 */ /* 0x000fea000383ffff */
.L_x_8:
[----:B------:R-:W2:Y:S01]  /*204e0*/  LDL.LU R8, [R1+0x84c] ;  /* 0x00084c0001087983 */ /* 0x000ea20000300800 */
[----:B------:R-:W0:Y:S01]  /*204f0*/  LDC R9, c[0x0][0x3a0] ;  /* 0x0000e800ff097b82 */ /* 0x000e220000000800 */
[----:B------:R-:W2:Y:S02]  /*20500*/  LDCU.128 UR12, c[0x0][0x390] ;  /* 0x00007200ff0c77ac */ /* 0x000ea40008000c00 */
[----:B------:R-:W3:Y:S01]  /*20510*/  LDL.LU R5, [R1+0x868] ;  /* 0x0008680001057983 */ /* 0x000ee20000300800 */
[----:B------:R-:W1:Y:S03]  /*20520*/  LDCU UR5, c[0x0][0x3b8] ;  /* 0x00007700ff0577ac */ /* 0x000e660008000800 */
[----:B------:R-:W4:Y:S01]  /*20530*/  LDL.LU R7, [R1+0x864] ;  /* 0x0008640001077983 */ /* 0x000f220000300800 */
[----:B------:R-:W5:Y:S03]  /*20540*/  LDCU UR7, c[0x0][0x3b4] ;  /* 0x00007680ff0777ac */ /* 0x000f660008000800 */
[----:B------:R-:W4:Y:S01]  /*20550*/  LDL.LU R6, [R1+0x860] ;  /* 0x0008600001067983 */ /* 0x000f220000300800 */
[----:B-1----:R-:W-:-:S02]  /*20560*/  IMAD R4, R0, UR5, RZ ;  /* 0x0000000500047c24 */ /* 0x002fc4000f8e02ff */
[----:B0-----:R-:W-:-:S05]  /*20570*/  VIADD R9, R9, 0x7f ;  /* 0x0000007f09097836 */ /* 0x001fca0000000000 */
[----:B------:R-:W-:Y:S02]  /*20580*/  ISETP.GE.AND P6, PT, R9, 0x80, PT ;  /* 0x000000800900780c */ /* 0x000fe40003fc6270 */
[C---:B--2---:R-:W-:Y:S01]  /*20590*/  ISETP.GE.AND P1, PT, R8.reuse, UR14, PT ;  /* 0x0000000e08007c0c */ /* 0x044fe2000bf26270 */
[----:B-----5:R-:W-:-:S03]  /*205a0*/  IMAD R3, R8, UR7, RZ ;  /* 0x0000000708037c24 */ /* 0x020fc6000f8e02ff */
[----:B---3--:R-:W-:Y:S01]  /*205b0*/  ISETP.LT.AND P5, PT, R5, UR15, !P1 ;  /* 0x0000000f05007c0c */ /* 0x008fe2000cfa1270 */
[----:B------:R-:W-:Y:S01]  /*205c0*/  VIADD R5, R4, UR5 ;  /* 0x0000000504057c36 */ /* 0x000fe20008000000 */
[----:B------:R-:W-:Y:S02]  /*205d0*/  LEA R2, P4, R3, UR12, 0x1 ;  /* 0x0000000c03027c11 */ /* 0x000fe4000f8808ff */
[----:B----4-:R-:W-:Y:S02]  /*205e0*/  ISETP.LT.AND P3, PT, R7, UR15, !P1 ;  /* 0x0000000f07007c0c */ /* 0x010fe4000cf61270 */
[----:B------:R-:W-:Y:S02]  /*205f0*/  LEA.HI.X.SX32 R3, R3, UR13, 0x1, P4 ;  /* 0x0000000d03037c11 */ /* 0x000fe4000a0f0eff */
[----:B------:R-:W-:Y:S01]  /*20600*/  ISETP.LT.AND P0, PT, R6, UR15, !P1 ;  /* 0x0000000f06007c0c */ /* 0x000fe2000cf01270 */
[----:B------:R-:W-:-:S04]  /*20610*/  VIADD R6, R5, UR5 ;  /* 0x0000000505067c36 */ /* 0x000fc80008000000 */
[----:B------:R-:W-:Y:S01]  /*20620*/  VIADD R7, R6, UR5 ;  /* 0x0000000506077c36 */ /* 0x000fe20008000000 */
[----:B------:R-:W-:Y:S07]  /*20630*/  @!P6 BRA `(.L_x_12) ;  /* 0x000000000010e947 */ /* 0x000fee0003800000 */
[----:B------:R-:W-:-:S06]  /*20640*/  USHF.L.U32 UR4, UR4, 0x1f, URZ ;  /* 0x0000001f04047899 */ /* 0x000fcc00080006ff */
[----:B------:R-:W-:-:S04]  /*20650*/  IMAD.U32 R8, RZ, RZ, UR4 ;  /* 0x00000004ff087e24 */ /* 0x000fc8000f8e00ff */
[----:B------:R-:W0:Y:S02]  /*20660*/  SYNCS.PHASECHK.TRANS64.TRYWAIT P4, [UR6], R8 ;  /* 0x00000008ff0075a7 */ /* 0x000e240008081106 */
[----:B0-----:R-:W-:Y:S05]  /*20670*/  @!P4 BRA `(.L_x_13) ;  /* 0x000000400068c947 */ /* 0x001fea0003800000 */
.L_x_12:
[----:B------:R-:W2:Y:S01]  /*20680*/  LDL.LU R10, [R1+0x870] ;  /* 0x00087000010a7983 */ /* 0x000ea20000300800 */
[----:B------:R-:W-:Y:S01]  /*20690*/  BAR.SYNC.DEFER_BLOCKING 0x0 ;  /* 0x0000000000007b1d */ /* 0x000fe20000010000 */
[-C--:B------:R-:W-:Y:S01]  /*206a0*/  LEA R156, P4, R4, R2.reuse, 0x1 ;  /* 0x00000002049c7211 */ /* 0x080fe200078808ff */
[----:B------:R-:W-:Y:S01]  /*206b0*/  VIADD R8, R7, UR5 ;  /* 0x0000000507087c36 */ /* 0x000fe20008000000 */
[----:B------:R-:W-:-:S03]  /*206c0*/  LEA R154, P6, R5, R2, 0x1 ;  /* 0x00000002059a7211 */ /* 0x000fc600078c08ff */
[----:B------:R-:W0:Y:S01]  /*206d0*/  LDCU UR6, c[0x0][0x39c] ;  /* 0x00007380ff0677ac */ /* 0x000e220008000800 */
[----:B------:R-:W3:Y:S01]  /*206e0*/  LDL.LU R9, [R1+0x86c] ;  /* 0x00086c0001097983 */ /* 0x000ee20000300800 */
[-C--:B------:R-:W-:Y:S01]  /*206f0*/  LEA.HI.X.SX32 R157, R4, R3.reuse, 0x1, P4 ;  /* 0x00000003049d7211 */ /* 0x080fe200020f0eff */
[----:B------:R-:W-:Y:S01]  /*20700*/  VIADD R4, R8, UR5 ;  /* 0x0000000508047c36 */ /* 0x000fe20008000000 */
[----:B------:R-:W1:Y:S01]  /*20710*/  LDCU UR4, c[0x0][0x39c] ;  /* 0x00007380ff0477ac */ /* 0x000e620008000800 */
[----:B------:R-:W4:Y:S01]  /*20720*/  LDCU UR7, c[0x0][0x39c] ;  /* 0x00007380ff0777ac */ /* 0x000f220008000800 */
[----:B------:R-:W5:Y:S02]  /*20730*/  @!P2 SYNCS.CCTL.IV [UR9+0x10000] ;  /* 0x01000000ff00a9b1 */ /* 0x000f640008000009 */
[----:B-----5:R-:W-:Y:S01]  /*20740*/  BAR.SYNC.DEFER_BLOCKING 0x0 ;  /* 0x0000000000007b1d */ /* 0x020fe20000010000 */
[----:B------:R-:W-:Y:S01]  /*20750*/  LEA.HI.X.SX32 R155, R5, R3, 0x1, P6 ;  /* 0x00000003059b7211 */ /* 0x000fe200030f0eff */
[----:B------:R-:W-:Y:S01]  /*20760*/  VIADD R5, R4, UR5 ;  /* 0x0000000504057c36 */ /* 0x000fe20008000000 */
[----:B------:R-:W-:-:S02]  /*20770*/  LEA R134, P4, R6, R2, 0x1 ;  /* 0x0000000206867211 */ /* 0x000fc400078808ff */
[-C--:B------:R-:W-:Y:S02]  /*20780*/  LEA R136, P6, R7, R2.reuse, 0x1 ;  /* 0x0000000207887211 */ /* 0x080fe400078c08ff */
[-C--:B------:R-:W-:Y:S01]  /*20790*/  LEA.HI.X.SX32 R135, R6, R3.reuse, 0x1, P4 ;  /* 0x0000000306877211 */ /* 0x080fe200020f0eff */
[----:B------:R-:W-:Y:S01]  /*207a0*/  VIADD R6, R5, UR5 ;  /* 0x0000000505067c36 */ /* 0x000fe20008000000 */
[-C--:B------:R-:W-:Y:S01]  /*207b0*/  LEA R152, P4, R8, R2.reuse, 0x1 ;  /* 0x0000000208987211 */ /* 0x080fe200078808ff */
[----:B------:R-:W5:Y:S01]  /*207c0*/  LDL.LU R161, [R1+0x874] ;  /* 0x0008740001a17983 */ /* 0x000f620000300800 */
[-C--:B------:R-:W-:Y:S01]  /*207d0*/  LEA.HI.X.SX32 R137, R7, R3.reuse, 0x1, P6 ;  /* 0x0000000307897211 */ /* 0x080fe200030f0eff */
[----:B------:R-:W-:Y:S01]  /*207e0*/  VIADD R7, R6, UR5 ;  /* 0x0000000506077c36 */ /* 0x000fe20008000000 */
[----:B------:R-:W-:Y:S01]  /*207f0*/  LEA.HI.X.SX32 R153, R8, R3, 0x1, P4 ;  /* 0x0000000308997211 */ /* 0x000fe200020f0eff */
[----:B------:R-:W4:Y:S01]  /*20800*/  LDL.LU R159, [R1+0x878] ;  /* 0x00087800019f7983 */ /* 0x000f220000300800 */
[----:B------:R-:W-:Y:S01]  /*20810*/  LEA R148, P4, R5, R2, 0x1 ;  /* 0x0000000205947211 */ /* 0x000fe200078808ff */
[----:B------:R-:W-:-:S02]  /*20820*/  VIADD R8, R7, UR5 ;  /* 0x0000000507087c36 */ /* 0x000fc40008000000 */
[----:B------:R-:W4:Y:S01]  /*20830*/  LDL.LU R158, [R1+0x87c] ;  /* 0x00087c00019e7983 */ /* 0x000f220000300800 */
[-C--:B------:R-:W-:Y:S02]  /*20840*/  LEA.HI.X.SX32 R149, R5, R3.reuse, 0x1, P4 ;  /* 0x0000000305957211 */ /* 0x080fe400020f0eff */
[CC--:B------:R-:W-:Y:S01]  /*20850*/  LEA R144, P4, R7.reuse, R2.reuse, 0x1 ;  /* 0x0000000207907211 */ /* 0x0c0fe200078808ff */
[----:B------:R-:W4:Y:S01]  /*20860*/  LDL.LU R160, [R1+0x880] ;  /* 0x0008800001a07983 */ /* 0x000f220000300800 */
[----:B------:R-:W0:Y:S01]  /*20870*/  @!P2 SYNCS.CCTL.IV [UR9+0x10008] ;  /* 0x01000800ff00a9b1 */ /* 0x000e220008000009 */
[CC--:B------:R-:W-:Y:S01]  /*20880*/  LEA R150, P2, R4.reuse, R2.reuse, 0x1 ;  /* 0x0000000204967211 */ /* 0x0c0fe200078408ff */
[----:B------:R-:W0:Y:S01]  /*20890*/  LDCU UR9, c[0x0][0x39c] ;  /* 0x00007380ff0977ac */ /* 0x000e220008000800 */
[-C--:B------:R-:W-:Y:S02]  /*208a0*/  LEA.HI.X.SX32 R145, R7, R3.reuse, 0x1, P4 ;  /* 0x0000000307917211 */ /* 0x080fe400020f0eff */
[----:B------:R-:W-:Y:S01]  /*208b0*/  LEA.HI.X.SX32 R151, R4, R3, 0x1, P2 ;  /* 0x0000000304977211 */ /* 0x000fe200010f0eff */
[----:B------:R-:W-:Y:S01]  /*208c0*/  VIADD R4, R8, UR5 ;  /* 0x0000000508047c36 */ /* 0x000fe20008000000 */
[----:B------:R-:W-:-:S03]  /*208d0*/  LEA R146, P2, R6, R2, 0x1 ;  /* 0x0000000206927211 */ /* 0x000fc600078408ff */
[----:B------:R-:W-:Y:S01]  /*208e0*/  VIADD R133, R4, UR5 ;  /* 0x0000000504857c36 */ /* 0x000fe20008000000 */
[-C--:B------:R-:W-:Y:S02]  /*208f0*/  LEA.HI.X.SX32 R147, R6, R3.reuse, 0x1, P2 ;  /* 0x0000000306937211 */ /* 0x080fe400010f0eff */
[-C--:B------:R-:W-:Y:S02]  /*20900*/  LEA R140, P4, R4, R2.reuse, 0x1 ;  /* 0x00000002048c7211 */ /* 0x080fe400078808ff */
[-C--:B------:R-:W-:Y:S02]  /*20910*/  LEA R142, P2, R8, R2.reuse, 0x1 ;  /* 0x00000002088e7211 */ /* 0x080fe400078408ff */
[-C--:B------:R-:W-:Y:S02]  /*20920*/  LEA.HI.X.SX32 R141, R4, R3.reuse, 0x1, P4 ;  /* 0x00000003048d7211 */ /* 0x080fe400020f0eff */
[----:B------:R-:W-:Y:S02]  /*20930*/  LEA.HI.X.SX32 R143, R8, R3, 0x1, P2 ;  /* 0x00000003088f7211 */ /* 0x000fe400010f0eff */
[----:B------:R-:W-:-:S04]  /*20940*/  LEA R138, P2, R133, R2, 0x1 ;  /* 0x00000002858a7211 */ /* 0x000fc800078408ff */
[----:B------:R-:W-:Y:S02]  /*20950*/  LEA.HI.X.SX32 R139, R133, R3, 0x1, P2 ;  /* 0x00000003858b7211 */ /* 0x000fe400010f0eff */
[----:B------:R-:W-:Y:S02]  /*20960*/  ISETP.LT.AND P2, PT, R0, UR15, !P1 ;  /* 0x0000000f00007c0c */ /* 0x000fe4000cf41270 */
[----:B--2---:R-:W-:Y:S02]  /*20970*/  ISETP.LT.AND P6, PT, R10, UR15, !P1 ;  /* 0x0000000f0a007c0c */ /* 0x004fe4000cfc1270 */
[----:B---3--:R-:W-:Y:S02]  /*20980*/  ISETP.LT.AND P4, PT, R9, UR15, !P1 ;  /* 0x0000000f09007c0c */ /* 0x008fe4000cf81270 */
[----:B------:R-:W2:Y:S01]  /*20990*/  LDTM.x128 R4, tmem[UR10] ;  /* 0x0000000a000479ee */ /* 0x000ea200083c0000 */
[----:B------:R-:W-:Y:S01]  /*209a0*/  NOP ;  /* 0x0000000000007918 */ /* 0x000fe20000000000 */
[----:B--2---:R-:W-:-:S05]  /*209b0*/  F2FP.BF16.F32.PACK_AB R0, R5, R4 ;  /* 0x000000040500723e */ /* 0x004fca00000010ff */
[----:B------:R2:W-:Y:S02]  /*209c0*/  @P2 STG.E.U16 desc[UR20][R156.64], R0 ;  /* 0x000000009c002986 */ /* 0x0005e4000c101514 */
[----:B--2---:R-:W-:-:S05]  /*209d0*/  PRMT R0, R0, 0x7632, R0 ;  /* 0x0000763200007816 */ /* 0x004fca0000000000 */
[----:B------:R2:W-:Y:S02]  /*209e0*/  @P5 STG.E.U16 desc[UR20][R154.64], R0 ;  /* 0x000000009a005986 */ /* 0x0005e4000c101514 */
[----:B--2---:R-:W-:-:S05]  /*209f0*/  F2FP.BF16.F32.PACK_AB R0, R7, R6 ;  /* 0x000000060700723e */ /* 0x004fca00000010ff */
[----:B------:R2:W-:Y:S02]  /*20a00*/  @P3 STG.E.U16 desc[UR20][R134.64], R0 ;  /* 0x0000000086003986 */ /* 0x0005e4000c101514 */
[----:B--2---:R-:W-:-:S05]  /*20a10*/  PRMT R0, R0, 0x7632, R0 ;  /* 0x0000763200007816 */ /* 0x004fca0000000000 */
[----:B------:R2:W-:Y:S04]  /*20a20*/  @P0 STG.E.U16 desc[UR20][R136.64], R0 ;  /* 0x0000000088000986 */ /* 0x0005e8000c101514 */
[----:B--2---:R-:W2:Y:S04]  /*20a30*/  LDL.LU R137, [R1+0x884] ;  /* 0x0008840001897983 */ /* 0x004ea80000300800 */
[----:B------:R-:W3:Y:S01]  /*20a40*/  LDL.LU R136, [R1+0x888] ;  /* 0x0008880001887983 */ /* 0x000ee20000300800 */
[----:B------:R-:W-:Y:S01]  /*20a50*/  VIADD R133, R133, UR5 ;  /* 0x0000000585857c36 */ /* 0x000fe20008000000 */
[----:B------:R-:W-:-:S02]  /*20a60*/  P2R R132, PR, RZ, 0x40 ;  /* 0x00000040ff847803 */ /* 0x000fc40000000000 */
[----:B----4-:R-:W-:Y:S01]  /*20a70*/  ISETP.LT.AND P3, PT, R158, UR15, !P1 ;  /* 0x0000000f9e007c0c */ /* 0x010fe2000cf61270 */
[----:B------:R-:W4:Y:S01]  /*20a80*/  LDL.LU R165, [R1+0x890] ;  /* 0x0008900001a57983 */ /* 0x000f220000300800 */
[----:B------:R-:W-:Y:S02]  /*20a90*/  LEA R156, P6, R133, R2, 0x1 ;  /* 0x00000002859c7211 */ /* 0x000fe400078c08ff */
[----:B------:R-:W-:Y:S01]  /*20aa0*/  ISETP.LT.AND P5, PT, R159, UR15, !P1 ;  /* 0x0000000f9f007c0c */ /* 0x000fe2000cfa1270 */
[----:B------:R-:W4:Y:S01]  /*20ab0*/  LDL.LU R164, [R1+0x8a4] ;  /* 0x0008a40001a47983 */ /* 0x000f220000300800 */
[CC--:B------:R-:W-:Y:S01]  /*20ac0*/  LEA.HI.X.SX32 R157, R133.reuse, R3.reuse, 0x1, P6 ;  /* 0x00000003859d7211 */ /* 0x0c0fe200030f0eff */
[----:B------:R-:W-:Y:S01]  /*20ad0*/  VIADD R133, R133, UR5 ;  /* 0x0000000585857c36 */ /* 0x000fe20008000000 */
[----:B------:R-:W-:Y:S01]  /*20ae0*/  F2FP.BF16.F32.PACK_AB R0, R9, R8 ;  /* 0x000000080900723e */ /* 0x000fe200000010ff */
[----:B------:R-:W4:Y:S03]  /*20af0*/  LDL.LU R163, [R1+0x8b0] ;  /* 0x0008b00001a37983 */ /* 0x000f260000300800 */
[C---:B------:R-:W-:Y:S01]  /*20b00*/  LEA R4, P6, R133.reuse, R2, 0x1 ;  /* 0x0000000285047211 */ /* 0x040fe200078c08ff */
[----:B------:R-:W4:Y:S03]  /*20b10*/  LDL.LU R162, [R1+0x8c4] ;  /* 0x0008c40001a27983 */ /* 0x000f260000300800 */
[C---:B------:R-:W-:Y:S01]  /*20b20*/  LEA.HI.X.SX32 R5, R133.reuse, R3, 0x1, P6 ;  /* 0x0000000385057211 */ /* 0x040fe200030f0eff */
[----:B------:R-:W-:-:S05]  /*20b30*/  VIADD R133, R133, UR5 ;  /* 0x0000000585857c36 */ /* 0x000fca0008000000 */
[----:B------:R-:W-:-:S04]  /*20b40*/  LEA R154, P6, R133, R2, 0x1 ;  /* 0x00000002859a7211 */ /* 0x000fc800078c08ff */
        /* <DEDUP_REMOVED lines=12> */
[----:B------:R-:W-:Y:S02]  /*20c10*/  LEA.HI.X.SX32 R9, R133, R3, 0x1, P6 ;  /* 0x0000000385097211 */ /* 0x000fe400030f0eff */
[----:B------:R-:W-:Y:S02]  /*20c20*/  ISETP.NE.AND P6, PT, R132, RZ, PT ;  /* 0x000000ff8400720c */ /* 0x000fe40003fc5270 */
[----:B-----5:R-:W-:Y:S02]  /*20c30*/  ISETP.LT.AND P2, PT, R161, UR15, !P1 ;  /* 0x0000000fa1007c0c */ /* 0x020fe4000cf41270 */
[----:B------:R-:W-:Y:S01]  /*20c40*/  F2FP.BF16.F32.PACK_AB R10, R11, R10 ;  /* 0x0000000a0b0a723e */ /* 0x000fe200000010ff */
[----:B------:R-:W5:Y:S01]  /*20c50*/  LDL.LU R161, [R1+0x8d0] ;  /* 0x0008d00001a17983 */ /* 0x000f620000300800 */
[----:B------:R-:W-:-:S03]  /*20c60*/  ISETP.LT.AND P0, PT, R160, UR15, !P1 ;  /* 0x0000000fa0007c0c */ /* 0x000fc6000cf01270 */
[----:B------:R-:W5:Y:S04]  /*20c70*/  LDL.LU R160, [R1+0x8e4] ;  /* 0x0008e40001a07983 */ /* 0x000f680000300800 */
[----:B------:R0:W-:Y:S01]  /*20c80*/  @P6 STG.E.U16 desc[UR20][R152.64], R0 ;  /* 0x0000000098006986 */ /* 0x0001e2000c101514 */
[----:B------:R-:W-:Y:S02]  /*20c90*/  F2FP.BF16.F32.PACK_AB R12, R13, R12 ;  /* 0x0000000c0d0c723e */ /* 0x000fe400000010ff */
[----:B0-----:R-:W-:-:S05]  /*20ca0*/  PRMT R0, R0, 0x7632, R0 ;  /* 0x0000763200007816 */ /* 0x001fca0000000000 */
[----:B------:R0:W-:Y:S01]  /*20cb0*/  @P4 STG.E.U16 desc[UR20][R150.64], R0 ;  /* 0x0000000096004986 */ /* 0x0001e2000c101514 */
[----:B------:R-:W-:-:S03]  /*20cc0*/  F2FP.BF16.F32.PACK_AB R14, R15, R14 ;  /* 0x0000000e0f0e723e */ /* 0x000fc600000010ff */
[----:B------:R-:W-:Y:S01]  /*20cd0*/  @P2 STG.E.U16 desc[UR20][R148.64], R10 ;  /* 0x0000000a94002986 */ /* 0x000fe2000c101514 */
[----:B0-----:R-:W-:-:S05]  /*20ce0*/  PRMT R0, R10, 0x7632, R0 ;  /* 0x000076320a007816 */ /* 0x001fca0000000000 */
[----:B------:R0:W-:Y:S04]  /*20cf0*/  @P5 STG.E.U16 desc[UR20][R146.64], R0 ;  /* 0x0000000092005986 */ /* 0x0001e8000c101514 */
[----:B------:R-:W-:Y:S01]  /*20d00*/  @P3 STG.E.U16 desc[UR20][R144.64], R12 ;  /* 0x0000000c90003986 */ /* 0x000fe2000c101514 */
[----:B0-----:R-:W-:-:S05]  /*20d10*/  PRMT R0, R12, 0x7632, R0 ;  /* 0x000076320c007816 */ /* 0x001fca0000000000 */
[----:B------:R0:W-:Y:S02]  /*20d20*/  @P0 STG.E.U16 desc[UR20][R142.64], R0 ;  /* 0x000000008e000986 */ /* 0x0001e4000c101514 */
[----:B0-----:R-:W-:Y:S02]  /*20d30*/  PRMT R0, R14, 0x7632, R0 ;  /* 0x000076320e007816 */ /* 0x001fe40000000000 */
[----:B--2---:R-:W-:Y:S02]  /*20d40*/  ISETP.LT.AND P6, PT, R137, UR15, !P1 ;  /* 0x0000000f89007c0c */ /* 0x004fe4000cfc1270 */
[----:B------:R-:W1:Y:S01]  /*20d50*/  LDL.LU R137, [R1+0x7b4] ;  /* 0x0007b40001897983 */ /* 0x000e620000300800 */
[----:B---3--:R-:W-:-:S03]  /*20d60*/  ISETP.LT.AND P4, PT, R136, UR15, !P1 ;  /* 0x0000000f88007c0c */ /* 0x008fc6000cf81270 */
[----:B------:R-:W2:Y:S04]  /*20d70*/  LDL.LU R136, [R1+0x8e0] ;  /* 0x0008e00001887983 */ /* 0x000ea80000300800 */
[----:B------:R-:W3:Y:S04]  /*20d80*/  LDL.LU R132, [R1+0x8dc] ;  /* 0x0008dc0001847983 */ /* 0x000ee80000300800 */
[----:B------:R-:W2:Y:S04]  /*20d90*/  LDL.LU R11, [R1+0x8d8] ;  /* 0x0008d800010b7983 */ /* 0x000ea80000300800 */
[----:B------:R0:W-:Y:S04]  /*20da0*/  @P6 STG.E.U16 desc[UR20][R140.64], R14 ;  /* 0x0000000e8c006986 */ /* 0x0001e8000c101514 */
[----:B0-----:R-:W3:Y:S04]  /*20db0*/  LDL.LU R14, [R1+0x8d4] ;  /* 0x0008d400010e7983 */ /* 0x001ee80000300800 */
[----:B------:R-:W3:Y:S01]  /*20dc0*/  LDL.LU R13, [R1+0x8cc] ;  /* 0x0008cc00010d7983 */ /* 0x000ee20000300800 */
[----:B----4-:R-:W-:-:S02]  /*20dd0*/  ISETP.LT.AND P2, PT, R165, UR15, !P1 ;  /* 0x0000000fa5007c0c */ /* 0x010fc4000cf41270 */
[----:B------:R-:W-:Y:S02]  /*20de0*/  ISETP.LT.AND P5, PT, R164, UR15, !P1 ;  /* 0x0000000fa4007c0c */ /* 0x000fe4000cfa1270 */
[----:B------:R-:W-:Y:S02]  /*20df0*/  F2FP.BF16.F32.PACK_AB R16, R17, R16 ;  /* 0x000000101110723e */ /* 0x000fe400000010ff */
[----:B------:R-:W-:Y:S01]  /*20e00*/  ISETP.LT.AND P3, PT, R163, UR15, !P1 ;  /* 0x0000000fa3007c0c */ /* 0x000fe2000cf61270 */
[----:B------:R0:W-:Y:S01]  /*20e10*/  @P4 STG.E.U16 desc[UR20][R138.64], R0 ;  /* 0x000000008a004986 */ /* 0x0001e2000c101514 */
[----:B------:R-:W-:Y:S02]  /*20e20*/  ISETP.LT.AND P0, PT, R162, UR15, !P1 ;  /* 0x0000000fa2007c0c */ /* 0x000fe4000cf01270 */
[----:B------:R-:W-:Y:S01]  /*20e30*/  F2FP.BF16.F32.PACK_AB R18, R19, R18 ;  /* 0x000000121312723e */ /* 0x000fe200000010ff */
[----:B------:R-:W4:Y:S04]  /*20e40*/  LDL.LU R12, [R1+0x8e8] ;  /* 0x0008e800010c7983 */ /* 0x000f280000300800 */
[----:B------:R-:W-:Y:S01]  /*20e50*/  @P2 STG.E.U16 desc[UR20][R156.64], R16 ;  /* 0x000000109c002986 */ /* 0x000fe2000c101514 */
[----:B0-----:R-:W-:-:S02]  /*20e60*/  PRMT R0, R16, 0x7632, R0 ;  /* 0x0000763210007816 */ /* 0x001fc40000000000 */
[----:B------:R-:W-:-:S03]  /*20e70*/  F2FP.BF16.F32.PACK_AB R20, R21, R20 ;  /* 0x000000141514723e */ /* 0x000fc600000010ff */
[----:B------:R0:W-:Y:S04]  /*20e80*/  @P5 STG.E.U16 desc[UR20][R4.64], R0 ;  /* 0x0000000004005986 */ /* 0x0001e8000c101514 */
[----:B------:R-:W-:Y:S01]  /*20e90*/  @P3 STG.E.U16 desc[UR20][R154.64], R18 ;  /* 0x000000129a003986 */ /* 0x000fe2000c101514 */
[----:B0-----:R-:W-:Y:S02]  /*20ea0*/  PRMT R0, R18, 0x7632, R0 ;  /* 0x0000763212007816 */ /* 0x001fe40000000000 */
[----:B-----5:R-:W-:Y:S02]  /*20eb0*/  ISETP.LT.AND P6, PT, R161, UR15, !P1 ;  /* 0x0000000fa1007c0c */ /* 0x020fe4000cfc1270 */
[----:B------:R-:W-:Y:S01]  /*20ec0*/  ISETP.LT.AND P4, PT, R160, UR15, !P1 ;  /* 0x0000000fa0007c0c */ /* 0x000fe2000cf81270 */
[----:B------:R0:W-:Y:S10]  /*20ed0*/  @P0 STG.E.U16 desc[UR20][R6.64], R0 ;  /* 0x0000000006000986 */ /* 0x0001f4000c101514 */
[----:B------:R-:W-:Y:S01]  /*20ee0*/  @P6 STG.E.U16 desc[UR20][R134.64], R20 ;  /* 0x0000001486006986 */ /* 0x000fe2000c101514 */
[----:B0-----:R-:W-:-:S05]  /*20ef0*/  PRMT R0, R20, 0x7632, R0 ;  /* 0x0000763214007816 */ /* 0x001fca0000000000 */
[----:B------:R0:W-:Y:S01]  /*20f00*/  @P4 STG.E.U16 desc[UR20][R158.64], R0 ;  /* 0x000000009e004986 */ /* 0x0001e2000c101514 */
[----:B--2---:R-:W-:Y:S01]  /*20f10*/  ISETP.LT.AND P0, PT, R11, UR6, !P1 ;  /* 0x000000060b007c0c */ /* 0x004fe2000cf01270 */
[----:B------:R-:W-:Y:S02]  /*20f20*/  VIADD R133, R133, UR5 ;  /* 0x0000000585857c36 */ /* 0x000fe40008000000 */
[----:B------:R-:W2:Y:S01]  /*20f30*/  LDL.LU R11, [R1+0x8c8] ;  /* 0x0008c800010b7983 */ /* 0x000ea20000300800 */
[----:B-1----:R-:W-:Y:S01]  /*20f40*/  ISETP.LT.AND P2, PT, R137, UR4, !P1 ;  /* 0x0000000489007c0c */ /* 0x002fe2000cf41270 */
[----:B------:R-:W1:Y:S01]  /*20f50*/  LDCU UR4, c[0x0][0x39c] ;  /* 0x00007380ff0477ac */ /* 0x000e620008000800 */
[----:B------:R-:W-:Y:S01]  /*20f60*/  F2FP.BF16.F32.PACK_AB R22, R23, R22 ;  /* 0x000000161716723e */ /* 0x000fe200000010ff */
[----:B------:R-:W2:Y:S01]  /*20f70*/  LDCU UR6, c[0x0][0x39c] ;  /* 0x00007380ff0677ac */ /* 0x000ea20008000800 */
[----:B---3--:R-:W-:Y:S01]  /*20f80*/  ISETP.LT.AND P4, PT, R13, UR9, !P1 ;  /* 0x000000090d007c0c */ /* 0x008fe2000cf81270 */
[----:B0-----:R-:W-:Y:S01]  /*20f90*/  VIADD R0, R133, UR5 ;  /* 0x0000000585007c36 */ /* 0x001fe20008000000 */
[----:B------:R-:W3:Y:S01]  /*20fa0*/  LDL.LU R13, [R1+0x8ec] ;  /* 0x0008ec00010d7983 */ /* 0x000ee20000300800 */
[----:B-1----:R-:W-:Y:S01]  /*20fb0*/  ISETP.LT.AND P5, PT, R136, UR4, !P1 ;  /* 0x0000000488007c0c */ /* 0x002fe2000cfa1270 */
[----:B------:R-:W0:Y:S01]  /*20fc0*/  LDCU UR4, c[0x0][0x39c] ;  /* 0x00007380ff0477ac */ /* 0x000e220008000800 */
[----:B------:R-:W-:Y:S01]  /*20fd0*/  ISETP.LT.AND P6, PT, R14, UR7, !P1 ;  /* 0x000000070e007c0c */ /* 0x000fe2000cfc1270 */
[----:B------:R-:W5:Y:S01]  /*20fe0*/  LDL.LU R15, [R1+0x8f4] ;  /* 0x0008f400010f7983 */ /* 0x000f620000300800 */
[----:B------:R-:W3:Y:S01]  /*20ff0*/  LDCU UR7, c[0x0][0x39c] ;  /* 0x00007380ff0777ac */ /* 0x000ee20008000800 */
[----:B------:R-:W-:-:S02]  /*21000*/  F2FP.BF16.F32.PACK_AB R24, R25, R24 ;  /* 0x000000181918723e */ /* 0x000fc400000010ff */
[----:B------:R-:W-:Y:S01]  /*21010*/  F2FP.BF16.F32.PACK_AB R26, R27, R26 ;  /* 0x0000001a1b1a723e */ /* 0x000fe200000010ff */
[----:B------:R-:W1:Y:S01]  /*21020*/  LDCU UR9, c[0x0][0x39c] ;  /* 0x00007380ff0977ac */ /* 0x000e620008000800 */
[----:B0-----:R-:W-:Y:S01]  /*21030*/  ISETP.LT.AND P3, PT, R132, UR4, !P1 ;  /* 0x0000000484007c0c */ /* 0x001fe2000cf61270 */
[----:B------:R-:W4:Y:S03]  /*21040*/  LDCU UR4, c[0x0][0x39c] ;  /* 0x00007380ff0477ac */ /* 0x000f260008000800 */
[----:B------:R0:W-:Y:S01]  /*21050*/  @P5 STG.E.U16 desc[UR20][R8.64], R22 ;  /* 0x0000001608005986 */ /* 0x0001e2000c101514 */
[----:B------:R-:W-:-:S04]  /*21060*/  LEA R4, P5, R133, R2, 0x1 ;  /* 0x0000000285047211 */ /* 0x000fc800078a08ff */
[-C--:B------:R-:W-:Y:S02]  /*21070*/  LEA.HI.X.SX32 R5, R133, R3.reuse, 0x1, P5 ;  /* 0x0000000385057211 */ /* 0x080fe400028f0eff */
[----:B------:R-:W-:Y:S02]  /*21080*/  LEA R6, P5, R0, R2, 0x1 ;  /* 0x0000000200067211 */ /* 0x000fe400078a08ff */
[----:B0-----:R-:W-:Y:S01]  /*21090*/  PRMT R9, R22, 0x7632, R9 ;  /* 0x0000763216097816 */ /* 0x001fe20000000009 */
[C---:B------:R-:W-:Y:S01]  /*210a0*/  VIADD R8, R0.reuse, UR5 ;  /* 0x0000000500087c36 */ /* 0x040fe20008000000 */
[----:B------:R-:W-:-:S03]  /*210b0*/  LEA.HI.X.SX32 R7, R0, R3, 0x1, P5 ;  /* 0x0000000300077211 */ /* 0x000fc600028f0eff */
[----:B------:R0:W-:Y:S01]  /*210c0*/  @P3 STG.E.U16 desc[UR20][R4.64], R9 ;  /* 0x0000000904003986 */ /* 0x0001e2000c101514 */
[----:B----4-:R-:W-:Y:S01]  /*210d0*/  ISETP.LT.AND P3, PT, R12, UR4, !P1 ;  /* 0x000000040c007c0c */ /* 0x010fe2000cf61270 */
[C---:B------:R-:W-:Y:S01]  /*210e0*/  VIADD R0, R8.reuse, UR5 ;  /* 0x0000000508007c36 */ /* 0x040fe20008000000 */
[----:B------:R-:W5:Y:S01]  /*210f0*/  LDCU UR4, c[0x0][0x39c] ;  /* 0x00007380ff0477ac */ /* 0x000f620008000800 */
[----:B------:R-:W4:Y:S04]  /*21100*/  LDL.LU R12, [R1+0x900] ;  /* 0x00090000010c7983 */ /* 0x000f280000300800 */
[----:B------:R1:W-:Y:S01]  /*21110*/  @P0 STG.E.U16 desc[UR20][R6.64], R24 ;  /* 0x0000001806000986 */ /* 0x0003e2000c101514 */
[----:B0-----:R-:W-:-:S04]  /*21120*/  LEA R4, P5, R8, R2, 0x1 ;  /* 0x0000000208047211 */ /* 0x001fc800078a08ff */
[----:B------:R-:W-:Y:S02]  /*21130*/  LEA.HI.X.SX32 R5, R8, R3, 0x1, P5 ;  /* 0x0000000308057211 */ /* 0x000fe400028f0eff */
[----:B-1----:R-:W-:Y:S02]  /*21140*/  PRMT R7, R24, 0x7632, R7 ;  /* 0x0000763218077816 */ /* 0x002fe40000000007 */
[----:B------:R-:W-:-:S03]  /*21150*/  LEA R6, P5, R0, R2, 0x1 ;  /* 0x0000000200067211 */ /* 0x000fc600078a08ff */
[----:B------:R0:W-:Y:S02]  /*21160*/  @P6 STG.E.U16 desc[UR20][R4.64], R7 ;  /* 0x0000000704006986 */ /* 0x0001e4000c101514 */
[C---:B0-----:R-:W-:Y:S02]  /*21170*/  LEA.HI.X.SX32 R7, R0.reuse, R3, 0x1, P5 ;  /* 0x0000000300077211 */ /* 0x041fe400028f0eff */
[----:B--2---:R-:W-:Y:S01]  /*21180*/  ISETP.LT.AND P0, PT, R11, UR6, !P1 ;  /* 0x000000060b007c0c */ /* 0x004fe2000cf01270 */
[----:B------:R-:W-:Y:S01]  /*21190*/  VIADD R8, R0, UR5 ;  /* 0x0000000500087c36 */ /* 0x000fe20008000000 */
[----:B------:R-:W2:Y:S01]  /*211a0*/  LDL.LU R11, [R1+0x8fc] ;  /* 0x0008fc00010b7983 */ /* 0x000ea20000300800 */
[----:B------:R-:W4:Y:S03]  /*211b0*/  LDCU UR6, c[0x0][0x39c] ;  /* 0x00007380ff0677ac */ /* 0x000f260008000800 */
[----:B------:R-:W2:Y:S01]  /*211c0*/  LDL.LU R14, [R1+0x90c] ;  /* 0x00090c00010e7983 */ /* 0x000ea20000300800 */
[----:B---3--:R-:W-:-:S03]  /*211d0*/  ISETP.LT.AND P5, PT, R13, UR7, !P1 ;  /* 0x000000070d007c0c */ /* 0x008fc6000cfa1270 */
[----:B------:R-:W-:Y:S01]  /*211e0*/  @P4 STG.E.U16 desc[UR20][R6.64], R26 ;  /* 0x0000001a06004986 */ /* 0x000fe2000c101514 */
[C---:B------:R-:W-:Y:S01]  /*211f0*/  LEA R4, P6, R8.reuse, R2, 0x1 ;  /* 0x0000000208047211 */ /* 0x040fe200078c08ff */
[----:B------:R-:W0:Y:S02]  /*21200*/  LDCU UR7, c[0x0][0x39c] ;  /* 0x00007380ff0777ac */ /* 0x000e240008000800 */
[----:B------:R-:W3:Y:S01]  /*21210*/  LDL.LU R13, [R1+0x908] ;  /* 0x00090800010d7983 */ /* 0x000ee20000300800 */
[----:B------:R-:W-:Y:S02]  /*21220*/  LEA.HI.X.SX32 R5, R8, R3, 0x1, P6 ;  /* 0x0000000308057211 */ /* 0x000fe400030f0eff */
[----:B------:R-:W-:Y:S01]  /*21230*/  PRMT R0, R26, 0x7632, R0 ;  /* 0x000076321a007816 */ /* 0x000fe20000000000 */
[----:B------:R-:W-:Y:S01]  /*21240*/  VIADD R8, R8, UR5 ;  /* 0x0000000508087c36 */ /* 0x000fe20008000000 */
[----:B-----5:R-:W-:Y:S01]  /*21250*/  ISETP.LT.AND P4, PT, R15, UR4, !P1 ;  /* 0x000000040f007c0c */ /* 0x020fe2000cf81270 */
[----:B------:R-:W2:Y:S02]  /*21260*/  LDCU UR4, c[0x0][0x39c] ;  /* 0x00007380ff0477ac */ /* 0x000ea40008000800 */
[----:B------:R1:W-:Y:S01]  /*21270*/  @P3 STG.E.U16 desc[UR20][R4.64], R0 ;  /* 0x0000000004003986 */ /* 0x0003e2000c101514 */
[----:B------:R-:W-:Y:S01]  /*21280*/  F2FP.BF16.F32.PACK_AB R28, R29, R28 ;  /* 0x0000001c1d1c723e */ /* 0x000fe200000010ff */
[C---:B-1----:R-:W-:Y:S01]  /*21290*/  VIADD R0, R8.reuse, UR5 ;  /* 0x0000000508007c36 */ /* 0x042fe20008000000 */
[----:B------:R-:W-:-:S04]  /*212a0*/  LEA R4, P3, R8, R2, 0x1 ;  /* 0x0000000208047211 */ /* 0x000fc800078608ff */
[----:B------:R-:W-:Y:S02]  /*212b0*/  LEA R6, P6, R0, R2, 0x1 ;  /* 0x0000000200067211 */ /* 0x000fe400078c08ff */
[-C--:B------:R-:W-:Y:S02]  /*212c0*/  LEA.HI.X.SX32 R5, R8, R3.reuse, 0x1, P3 ;  /* 0x0000000308057211 */ /* 0x080fe400018f0eff */
[----:B------:R-:W-:Y:S02]  /*212d0*/  PRMT R8, R28, 0x7632, R8 ;  /* 0x000076321c087816 */ /* 0x000fe40000000008 */
[C---:B------:R-:W-:Y:S01]  /*212e0*/  LEA.HI.X.SX32 R7, R0.reuse, R3, 0x1, P6 ;  /* 0x0000000300077211 */ /* 0x040fe200030f0eff */
[----:B------:R-:W-:Y:S01]  /*212f0*/  VIADD R0, R0, UR5 ;  /* 0x0000000500007c36 */ /* 0x000fe20008000000 */
[----:B------:R1:W-:Y:S01]  /*21300*/  @P0 STG.E.U16 desc[UR20][R4.64], R28 ;  /* 0x0000001c04000986 */ /* 0x0003e2000c101514 */
[----:B----4-:R-:W-:-:S03]  /*21310*/  ISETP.LT.AND P3, PT, R12, UR6, !P1 ;  /* 0x000000060c007c0c */ /* 0x010fc6000cf61270 */
[----:B------:R4:W-:Y:S01]  /*21320*/  @P5 STG.E.U16 desc[UR20][R6.64], R8 ;  /* 0x0000000806005986 */ /* 0x0009e2000c101514 */
[----:B------:R-:W-:Y:S01]  /*21330*/  F2FP.BF16.F32.PACK_AB R30, R31, R30 ;  /* 0x0000001e1f1e723e */ /* 0x000fe200000010ff */
[----:B------:R-:W5:Y:S02]  /*21340*/  LDCU UR6, c[0x0][0x39c] ;  /* 0x00007380ff0677ac */ /* 0x000f640008000800 */
[----:B------:R-:W5:Y:S01]  /*21350*/  LDL.LU R12, [R1+0x910] ;  /* 0x00091000010c7983 */ /* 0x000f620000300800 */
[----:B-1----:R-:W-:-:S04]  /*21360*/  LEA R4, P5, R0, R2, 0x1 ;  /* 0x0000000200047211 */ /* 0x002fc800078a08ff */
[----:B------:R-:W-:Y:S02]  /*21370*/  LEA.HI.X.SX32 R5, R0, R3, 0x1, P5 ;  /* 0x0000000300057211 */ /* 0x000fe400028f0eff */
[----:B--2---:R-:W-:Y:S01]  /*21380*/  ISETP.LT.AND P0, PT, R11, UR4, !P1 ;  /* 0x000000040b007c0c */ /* 0x004fe2000cf01270 */
[----:B------:R-:W5:Y:S01]  /*21390*/  LDCU UR4, c[0x0][0x39c] ;  /* 0x00007380ff0477ac */ /* 0x000f620008000800 */
[----:B------:R-:W2:Y:S01]  /*213a0*/  LDL.LU R11, [R1+0x918] ;  /* 0x00091800010b7983 */ /* 0x000ea20000300800 */
[----:B0-----:R-:W-:Y:S01]  /*213b0*/  ISETP.LT.AND P6, PT, R14, UR7, !P1 ;  /* 0x000000070e007c0c */ /* 0x001fe2000cfc1270 */
[----:B------:R-:W-:Y:S02]  /*213c0*/  VIADD R0, R0, UR5 ;  /* 0x0000000500007c36 */ /* 0x000fe40008000000 */
[----:B------:R-:W2:Y:S01]  /*213d0*/  LDL.LU R14, [R1+0x924] ;  /* 0x00092400010e7983 */ /* 0x000ea20000300800 */
[----:B----4-:R-:W-:Y:S01]  /*213e0*/  PRMT R8, R30, 0x7632, R8 ;  /* 0x000076321e087816 */ /* 0x010fe20000000008 */
[----:B------:R-:W0:Y:S01]  /*213f0*/  LDCU UR7, c[0x0][0x39c] ;  /* 0x00007380ff0777ac */ /* 0x000e220008000800 */
[----:B---3--:R-:W-:Y:S01]  /*21400*/  ISETP.LT.AND P5, PT, R13, UR9, !P1 ;  /* 0x000000090d007c0c */ /* 0x008fe2000cfa1270 */
[----:B------:R1:W-:Y:S01]  /*21410*/  @P4 STG.E.U16 desc[UR20][R4.64], R30 ;  /* 0x0000001e04004986 */ /* 0x0003e2000c101514 */
[C---:B------:R-:W-:Y:S01]  /*21420*/  VIADD R7, R0.reuse, UR5 ;  /* 0x0000000500077c36 */ /* 0x040fe20008000000 */
[----:B------:R-:W3:Y:S02]  /*21430*/  LDCU UR9, c[0x0][0x39c] ;  /* 0x00007380ff0977ac */ /* 0x000ee40008000800 */
[----:B------:R-:W3:Y:S01]  /*21440*/  LDL.LU R13, [R1+0x920] ;  /* 0x00092000010d7983 */ /* 0x000ee20000300800 */
[----:B-1----:R-:W-:-:S04]  /*21450*/  LEA R4, P4, R0, R2, 0x1 ;  /* 0x0000000200047211 */ /* 0x002fc800078808ff */
[-C--:B------:R-:W-:Y:S01]  /*21460*/  LEA.HI.X.SX32 R5, R0, R3.reuse, 0x1, P4 ;  /* 0x0000000300057211 */ /* 0x080fe200020f0eff */
[C---:B------:R-:W-:Y:S01]  /*21470*/  VIADD R0, R7.reuse, UR5 ;  /* 0x0000000507007c36 */ /* 0x040fe20008000000 */
[----:B------:R-:W-:Y:S02]  /*21480*/  LEA R6, P4, R7, R2, 0x1 ;  /* 0x0000000207067211 */ /* 0x000fe400078808ff */
[----:B------:R-:W-:Y:S01]  /*21490*/  F2FP.BF16.F32.PACK_AB R32, R33, R32 ;  /* 0x000000202120723e */ /* 0x000fe200000010ff */
[----:B------:R1:W-:Y:S01]  /*214a0*/  @P3 STG.E.U16 desc[UR20][R4.64], R8 ;  /* 0x0000000804003986 */ /* 0x0003e2000c101514 */
[----:B------:R-:W-:-:S05]  /*214b0*/  LEA.HI.X.SX32 R7, R7, R3, 0x1, P4 ;  /* 0x0000000307077211 */ /* 0x000fca00020f0eff */
[----:B------:R4:W-:Y:S01]  /*214c0*/  @P0 STG.E.U16 desc[UR20][R6.64], R32 ;  /* 0x0000002006000986 */ /* 0x0009e2000c101514 */
[C---:B-1----:R-:W-:Y:S01]  /*214d0*/  LEA R4, P4, R0.reuse, R2, 0x1 ;  /* 0x0000000200047211 */ /* 0x042fe200078808ff */
[----:B------:R-:W-:-:S03]  /*214e0*/  VIADD R8, R0, UR5 ;  /* 0x0000000500087c36 */ /* 0x000fc60008000000 */
[----:B------:R-:W-:Y:S02]  /*214f0*/  LEA.HI.X.SX32 R5, R0, R3, 0x1, P4 ;  /* 0x0000000300057211 */ /* 0x000fe400020f0eff */
[----:B-----5:R-:W-:Y:S01]  /*21500*/  ISETP.LT.AND P3, PT, R12, UR4, !P1 ;  /* 0x000000040c007c0c */ /* 0x020fe2000cf61270 */
[----:B------:R-:W1:Y:S01]  /*21510*/  LDCU UR4, c[0x0][0x39c] ;  /* 0x00007380ff0477ac */ /* 0x000e620008000800 */
[----:B------:R-:W1:Y:S01]  /*21520*/  LDL.LU R12, [R1+0x928] ;  /* 0x00092800010c7983 */ /* 0x000e620000300800 */
[----:B----4-:R-:W-:-:S04]  /*21530*/  LEA R6, P4, R8, R2, 0x1 ;  /* 0x0000000208067211 */ /* 0x010fc800078808ff */
[-C--:B------:R-:W-:Y:S02]  /*21540*/  LEA.HI.X.SX32 R7, R8, R3.reuse, 0x1, P4 ;  /* 0x0000000308077211 */ /* 0x080fe400020f0eff */
[----:B--2---:R-:W-:Y:S02]  /*21550*/  ISETP.LT.AND P0, PT, R11, UR6, !P1 ;  /* 0x000000060b007c0c */ /* 0x004fe4000cf01270 */
[----:B------:R-:W-:Y:S01]  /*21560*/  PRMT R0, R32, 0x7632, R0 ;  /* 0x0000763220007816 */ /* 0x000fe20000000000 */
[----:B------:R-:W2:Y:S01]  /*21570*/  LDL.LU R11, [R1+0x930] ;  /* 0x00093000010b7983 */ /* 0x000ea20000300800 */
[----:B------:R-:W-:Y:S01]  /*21580*/  F2FP.BF16.F32.PACK_AB R34, R35, R34 ;  /* 0x000000222322723e */ /* 0x000fe200000010ff */
[----:B------:R-:W-:Y:S01]  /*21590*/  VIADD R8, R8, UR5 ;  /* 0x0000000508087c36 */ /* 0x000fe20008000000 */
[----:B------:R-:W2:Y:S01]  /*215a0*/  LDCU UR6, c[0x0][0x39c] ;  /* 0x00007380ff0677ac */ /* 0x000ea20008000800 */
[----:B---3--:R-:W-:Y:S01]  /*215b0*/  ISETP.LT.AND P4, PT, R13, UR9, !P1 ;  /* 0x000000090d007c0c */ /* 0x008fe2000cf81270 */
[----:B------:R3:W-:Y:S01]  /*215c0*/  @P6 STG.E.U16 desc[UR20][R4.64], R0 ;  /* 0x0000000004006986 */ /* 0x0007e2000c101514 */
[----:B------:R-:W-:Y:S01]  /*215d0*/  PRMT R9, R34, 0x7632, R9 ;  /* 0x0000763222097816 */ /* 0x000fe20000000009 */
[----:B------:R-:W4:Y:S02]  /*215e0*/  LDCU UR9, c[0x0][0x39c] ;  /* 0x00007380ff0977ac */ /* 0x000f240008000800 */
[----:B------:R-:W5:Y:S04]  /*215f0*/  LDL.LU R13, [R1+0x934] ;  /* 0x00093400010d7983 */ /* 0x000f680000300800 */
[----:B------:R4:W-:Y:S01]  /*21600*/  @P5 STG.E.U16 desc[UR20][R6.64], R34 ;  /* 0x0000002206005986 */ /* 0x0009e2000c101514 */
[----:B0-----:R-:W-:Y:S01]  /*21610*/  ISETP.LT.AND P6, PT, R14, UR7, !P1 ;  /* 0x000000070e007c0c */ /* 0x001fe2000cfc1270 */
[----:B------:R-:W5:Y:S01]  /*21620*/  LDCU UR7, c[0x0][0x39c] ;  /* 0x00007380ff0777ac */ /* 0x000f620008000800 */
[CC--:B---3--:R-:W-:Y:S01]  /*21630*/  LEA R4, P5, R8.reuse, R2.reuse, 0x1 ;  /* 0x0000000208047211 */ /* 0x0c8fe200078a08ff */
[C---:B------:R-:W-:Y:S01]  /*21640*/  VIADD R0, R8.reuse, UR5 ;  /* 0x0000000508007c36 */ /* 0x040fe20008000000 */
[----:B------:R-:W3:Y:S02]  /*21650*/  LDL.LU R15, [R1+0x93c] ;  /* 0x00093c00010f7983 */ /* 0x000ee40000300800 */
[----:B------:R-:W-:Y:S01]  /*21660*/  LEA.HI.X.SX32 R5, R8, R3, 0x1, P5 ;  /* 0x0000000308057211 */ /* 0x000fe200028f0eff */
[C---:B------:R-:W-:Y:S01]  /*21670*/  VIADD R8, R0.reuse, UR5 ;  /* 0x0000000500087c36 */ /* 0x040fe20008000000 */
[----:B----4-:R-:W-:-:S03]  /*21680*/  LEA R6, P5, R0, R2, 0x1 ;  /* 0x0000000200067211 */ /* 0x010fc600078a08ff */
[----:B------:R0:W-:Y:S01]  /*21690*/  @P3 STG.E.U16 desc[UR20][R4.64], R9 ;  /* 0x0000000904003986 */ /* 0x0001e2000c101514 */
[----:B------:R-:W-:Y:S02]  /*216a0*/  F2FP.BF16.F32.PACK_AB R36, R37, R36 ;  /* 0x000000242524723e */ /* 0x000fe400000010ff */
[----:B------:R-:W-:Y:S01]  /*216b0*/  LEA.HI.X.SX32 R7, R0, R3, 0x1, P5 ;  /* 0x0000000300077211 */ /* 0x000fe200028f0eff */
[----:B------:R-:W-:-:S04]  /*216c0*/  VIADD R0, R8, UR5 ;  /* 0x0000000508007c36 */ /* 0x000fc80008000000 */
[----:B------:R4:W-:Y:S01]  /*216d0*/  @P0 STG.E.U16 desc[UR20][R6.64], R36 ;  /* 0x0000002406000986 */ /* 0x0009e2000c101514 */
[-C--:B0-----:R-:W-:Y:S02]  /*216e0*/  LEA R4, P5, R8, R2.reuse, 0x1 ;  /* 0x0000000208047211 */ /* 0x081fe400078a08ff */
[----:B-1----:R-:W-:Y:S01]  /*216f0*/  ISETP.LT.AND P3, PT, R12, UR4, !P1 ;  /* 0x000000040c007c0c */ /* 0x002fe2000cf61270 */
[----:B------:R-:W3:Y:S01]  /*21700*/  LDCU UR4, c[0x0][0x39c] ;  /* 0x00007380ff0477ac */ /* 0x000ee20008000800 */
[----:B------:R-:W3:Y:S01]  /*21710*/  LDL.LU R12, [R1+0x7ec] ;  /* 0x0007ec00010c7983 */ /* 0x000ee20000300800 */
[----:B------:R-:W-:Y:S02]  /*21720*/  LEA.HI.X.SX32 R5, R8, R3, 0x1, P5 ;  /* 0x0000000308057211 */ /* 0x000fe400028f0eff */
[----:B----4-:R-:W-:Y:S02]  /*21730*/  PRMT R7, R36, 0x7632, R7 ;  /* 0x0000763224077816 */ /* 0x010fe40000000007 */
[----:B------:R-:W-:-:S03]  /*21740*/  LEA R6, P5, R0, R2, 0x1 ;  /* 0x0000000200067211 */ /* 0x000fc600078a08ff */
[----:B------:R0:W-:Y:S02]  /*21750*/  @P6 STG.E.U16 desc[UR20][R4.64], R7 ;  /* 0x0000000704006986 */ /* 0x0001e4000c101514 */
[C---:B0-----:R-:W-:Y:S02]  /*21760*/  LEA.HI.X.SX32 R7, R0.reuse, R3, 0x1, P5 ;  /* 0x0000000300077211 */ /* 0x041fe400028f0eff */
[----:B--2---:R-:W-:Y:S01]  /*21770*/  ISETP.LT.AND P0, PT, R11, UR6, !P1 ;  /* 0x000000060b007c0c */ /* 0x004fe2000cf01270 */
[----:B------:R-:W-:Y:S01]  /*21780*/  VIADD R8, R0, UR5 ;  /* 0x0000000500087c36 */ /* 0x000fe20008000000 */
[----:B------:R-:W2:Y:S01]  /*21790*/  LDL.LU R11, [R1+0x948] ;  /* 0x00094800010b7983 */ /* 0x000ea20000300800 */
[----:B------:R-:W-:Y:S01]  /*217a0*/  F2FP.BF16.F32.PACK_AB R38, R39, R38 ;  /* 0x000000262726723e */ /* 0x000fe200000010ff */
[----:B------:R-:W0:Y:S02]  /*217b0*/  LDCU UR6, c[0x0][0x39c] ;  /* 0x00007380ff0677ac */ /* 0x000e240008000800 */
[----:B------:R-:W4:Y:S01]  /*217c0*/  LDL.LU R14, [R1+0x954] ;  /* 0x00095400010e7983 */ /* 0x000f220000300800 */
[----:B-----5:R-:W-:-:S02]  /*217d0*/  ISETP.LT.AND P5, PT, R13, UR7, !P1 ;  /* 0x000000070d007c0c */ /* 0x020fc4000cfa1270 */
[----:B------:R-:W-:Y:S01]  /*217e0*/  LEA R4, P6, R8, R2, 0x1 ;  /* 0x0000000208047211 */ /* 0x000fe200078c08ff */
[----:B------:R-:W5:Y:S01]  /*217f0*/  LDL.LU R13, [R1+0x950] ;  /* 0x00095000010d7983 */ /* 0x000f620000300800 */
[----:B------:R-:W-:Y:S01]  /*21800*/  PRMT R0, R38, 0x7632, R0 ;  /* 0x0000763226007816 */ /* 0x000fe20000000000 */
[----:B------:R-:W4:Y:S01]  /*21810*/  LDCU UR7, c[0x0][0x39c] ;  /* 0x00007380ff0777ac */ /* 0x000f220008000800 */
[C---:B------:R-:W-:Y:S01]  /*21820*/  LEA.HI.X.SX32 R5, R8.reuse, R3, 0x1, P6 ;  /* 0x0000000308057211 */ /* 0x040fe200030f0eff */
[----:B------:R-:W-:Y:S01]  /*21830*/  VIADD R8, R8, UR5 ;  /* 0x0000000508087c36 */ /* 0x000fe20008000000 */
[----:B------:R-:W-:Y:S01]  /*21840*/  @P4 STG.E.U16 desc[UR20][R6.64], R38 ;  /* 0x0000002606004986 */ /* 0x000fe2000c101514 */
[----:B---3--:R-:W-:Y:S01]  /*21850*/  ISETP.LT.AND P4, PT, R15, UR4, !P1 ;  /* 0x000000040f007c0c */ /* 0x008fe2000cf81270 */
        /* <DEDUP_REMOVED lines=10> */
[----:B0-----:R-:W-:Y:S01]  /*21900*/  ISETP.LT.AND P3, PT, R12, UR6, !P1 ;  /* 0x000000060c007c0c */ /* 0x001fe2000cf61270 */
[----:B------:R0:W-:Y:S01]  /*21910*/  @P0 STG.E.U16 desc[UR20][R4.64], R40 ;  /* 0x0000002804000986 */ /* 0x0001e2000c101514 */
[----:B------:R-:W-:Y:S01]  /*21920*/  F2FP.BF16.F32.PACK_AB R42, R43, R42 ;  /* 0x0000002a2b2a723e */ /* 0x000fe200000010ff */
[----:B------:R-:W1:Y:S02]  /*21930*/  LDCU UR6, c[0x0][0x39c] ;  /* 0x00007380ff0677ac */ /* 0x000e640008000800 */
[----:B------:R-:W3:Y:S04]  /*21940*/  LDL.LU R12, [R1+0x958] ;  /* 0x00095800010c7983 */ /* 0x000ee80000300800 */
[----:B------:R1:W-:Y:S01]  /*21950*/  @P5 STG.E.U16 desc[UR20][R6.64], R8 ;  /* 0x0000000806005986 */ /* 0x0003e2000c101514 */
[----:B0-----:R-:W-:-:S04]  /*21960*/  LEA R4, P5, R0, R2, 0x1 ;  /* 0x0000000200047211 */ /* 0x001fc800078a08ff */
[----:B------:R-:W-:Y:S02]  /*21970*/  LEA.HI.X.SX32 R5, R0, R3, 0x1, P5 ;  /* 0x0000000300057211 */ /* 0x000fe400028f0eff */
[----:B--2---:R-:W-:Y:S01]  /*21980*/  ISETP.LT.AND P0, PT, R11, UR4, !P1 ;  /* 0x000000040b007c0c */ /* 0x004fe2000cf01270 */
[----:B------:R-:W3:Y:S01]  /*21990*/  LDCU UR4, c[0x0][0x39c] ;  /* 0x00007380ff0477ac */ /* 0x000ee20008000800 */
[----:B------:R-:W2:Y:S01]  /*219a0*/  LDL.LU R11, [R1+0x960] ;  /* 0x00096000010b7983 */ /* 0x000ea20000300800 */
[----:B----4-:R-:W-:Y:S01]  /*219b0*/  ISETP.LT.AND P6, PT, R14, UR7, !P1 ;  /* 0x000000070e007c0c */ /* 0x010fe2000cfc1270 */
[----:B------:R-:W-:Y:S02]  /*219c0*/  VIADD R0, R0, UR5 ;  /* 0x0000000500007c36 */ /* 0x000fe40008000000 */
[----:B------:R-:W4:Y:S01]  /*219d0*/  LDL.LU R14, [R1+0x96c] ;  /* 0x00096c00010e7983 */ /* 0x000f220000300800 */
[----:B-1----:R-:W-:Y:S01]  /*219e0*/  PRMT R8, R42, 0x7632, R8 ;  /* 0x000076322a087816 */ /* 0x002fe20000000008 */
[----:B------:R-:W4:Y:S01]  /*219f0*/  LDCU UR7, c[0x0][0x39c] ;  /* 0x00007380ff0777ac */ /* 0x000f220008000800 */
[----:B-----5:R-:W-:Y:S01]  /*21a00*/  ISETP.LT.AND P5, PT, R13, UR9, !P1 ;  /* 0x000000090d007c0c */ /* 0x020fe2000cfa1270 */
[----:B------:R0:W-:Y:S01]  /*21a10*/  @P4 STG.E.U16 desc[UR20][R4.64], R42 ;  /* 0x0000002a04004986 */ /* 0x0001e2000c101514 */
[C---:B------:R-:W-:Y:S01]  /*21a20*/  VIADD R7, R0.reuse, UR5 ;  /* 0x0000000500077c36 */ /* 0x040fe20008000000 */
[----:B------:R-:W1:Y:S02]  /*21a30*/  LDCU UR9, c[0x0][0x39c] ;  /* 0x00007380ff0977ac */ /* 0x000e640008000800 */
[----:B------:R-:W1:Y:S01]  /*21a40*/  LDL.LU R13, [R1+0x968] ;  /* 0x00096800010d7983 */ /* 0x000e620000300800 */
[----:B0-----:R-:W-:-:S04]  /*21a50*/  LEA R4, P4, R0, R2, 0x1 ;  /* 0x0000000200047211 */ /* 0x001fc800078808ff */
[-C--:B------:R-:W-:Y:S01]  /*21a60*/  LEA.HI.X.SX32 R5, R0, R3.reuse, 0x1, P4 ;  /* 0x0000000300057211 */ /* 0x080fe200020f0eff */
[C---:B------:R-:W-:Y:S01]  /*21a70*/  VIADD R0, R7.reuse, UR5 ;  /* 0x0000000507007c36 */ /* 0x040fe20008000000 */
[----:B------:R-:W-:Y:S02]  /*21a80*/  LEA R6, P4, R7, R2, 0x1 ;  /* 0x0000000207067211 */ /* 0x000fe400078808ff */
[----:B------:R-:W-:Y:S01]  /*21a90*/  F2FP.BF16.F32.PACK_AB R44, R45, R44 ;  /* 0x0000002c2d2c723e */ /* 0x000fe200000010ff */
[----:B------:R0:W-:Y:S01]  /*21aa0*/  @P3 STG.E.U16 desc[UR20][R4.64], R8 ;  /* 0x0000000804003986 */ /* 0x0001e2000c101514 */
[----:B------:R-:W-:-:S05]  /*21ab0*/  LEA.HI.X.SX32 R7, R7, R3, 0x1, P4 ;  /* 0x0000000307077211 */ /* 0x000fca00020f0eff */
[----:B------:R5:W-:Y:S01]  /*21ac0*/  @P0 STG.E.U16 desc[UR20][R6.64], R44 ;  /* 0x0000002c06000986 */ /* 0x000be2000c101514 */
[CC--:B0-----:R-:W-:Y:S01]  /*21ad0*/  LEA R4, P4, R0.reuse, R2.reuse, 0x1 ;  /* 0x0000000200047211 */ /* 0x0c1fe200078808ff */
[----:B------:R-:W-:Y:S01]  /*21ae0*/  VIADD R8, R0, UR5 ;  /* 0x0000000500087c36 */ /* 0x000fe20008000000 */
[----:B---3--:R-:W-:Y:S01]  /*21af0*/  ISETP.LT.AND P3, PT, R12, UR4, !P1 ;  /* 0x000000040c007c0c */ /* 0x008fe2000cf61270 */
[----:B------:R-:W0:Y:S01]  /*21b00*/  LDCU UR4, c[0x0][0x39c] ;  /* 0x00007380ff0477ac */ /* 0x000e220008000800 */
[----:B------:R-:W0:Y:S01]  /*21b10*/  LDL.LU R12, [R1+0x7e0] ;  /* 0x0007e000010c7983 */ /* 0x000e220000300800 */
[----:B------:R-:W-:Y:S02]  /*21b20*/  LEA.HI.X.SX32 R5, R0, R3, 0x1, P4 ;  /* 0x0000000300057211 */ /* 0x000fe400020f0eff */
[----:B-----5:R-:W-:-:S04]  /*21b30*/  LEA R6, P4, R8, R2, 0x1 ;  /* 0x0000000208067211 */ /* 0x020fc800078808ff */
[-C--:B------:R-:W-:Y:S02]  /*21b40*/  LEA.HI.X.SX32 R7, R8, R3.reuse, 0x1, P4 ;  /* 0x0000000308077211 */ /* 0x080fe400020f0eff */
[----:B--2---:R-:W-:Y:S02]  /*21b50*/  ISETP.LT.AND P0, PT, R11, UR6, !P1 ;  /* 0x000000060b007c0c */ /* 0x004fe4000cf01270 */
[----:B------:R-:W-:Y:S01]  /*21b60*/  PRMT R0, R44, 0x7632, R0 ;  /* 0x000076322c007816 */ /* 0x000fe20000000000 */
[----:B------:R-:W2:Y:S01]  /*21b70*/  LDL.LU R11, [R1+0x978] ;  /* 0x00097800010b7983 */ /* 0x000ea20000300800 */
[----:B------:R-:W-:Y:S01]  /*21b80*/  F2FP.BF16.F32.PACK_AB R46, R47, R46 ;  /* 0x0000002e2f2e723e */ /* 0x000fe200000010ff */
[----:B------:R-:W-:Y:S01]  /*21b90*/  VIADD R8, R8, UR5 ;  /* 0x0000000508087c36 */ /* 0x000fe20008000000 */
[----:B------:R-:W2:Y:S01]  /*21ba0*/  LDCU UR6, c[0x0][0x39c] ;  /* 0x00007380ff0677ac */ /* 0x000ea20008000800 */
[----:B-1----:R-:W-:Y:S01]  /*21bb0*/  ISETP.LT.AND P4, PT, R13, UR9, !P1 ;  /* 0x000000090d007c0c */ /* 0x002fe2000cf81270 */
[----:B------:R1:W-:Y:S01]  /*21bc0*/  @P6 STG.E.U16 desc[UR20][R4.64], R0 ;  /* 0x0000000004006986 */ /* 0x0003e2000c101514 */
[----:B------:R-:W-:Y:S01]  /*21bd0*/  PRMT R9, R46, 0x7632, R9 ;  /* 0x000076322e097816 */ /* 0x000fe20000000009 */
[----:B------:R-:W3:Y:S02]  /*21be0*/  LDCU UR9, c[0x0][0x39c] ;  /* 0x00007380ff0977ac */ /* 0x000ee40008000800 */
[----:B------:R-:W5:Y:S04]  /*21bf0*/  LDL.LU R13, [R1+0x97c] ;  /* 0x00097c00010d7983 */ /* 0x000f680000300800 */
[----:B------:R3:W-:Y:S01]  /*21c00*/  @P5 STG.E.U16 desc[UR20][R6.64], R46 ;  /* 0x0000002e06005986 */ /* 0x0007e2000c101514 */
[----:B----4-:R-:W-:Y:S01]  /*21c10*/  ISETP.LT.AND P6, PT, R14, UR7, !P1 ;  /* 0x000000070e007c0c */ /* 0x010fe2000cfc1270 */
[----:B------:R-:W5:Y:S01]  /*21c20*/  LDCU UR7, c[0x0][0x39c] ;  /* 0x00007380ff0777ac */ /* 0x000f620008000800 */
[CC--:B-1----:R-:W-:Y:S01]  /*21c30*/  LEA R4, P5, R8.reuse, R2.reuse, 0x1 ;  /* 0x0000000208047211 */ /* 0x0c2fe200078a08ff */
[C---:B------:R-:W-:Y:S01]  /*21c40*/  VIADD R0, R8.reuse, UR5 ;  /* 0x0000000508007c36 */ /* 0x040fe20008000000 */
[----:B------:R-:W4:Y:S02]  /*21c50*/  LDL.LU R15, [R1+0x984] ;  /* 0x00098400010f7983 */ /* 0x000f240000300800 */
[----:B------:R-:W-:Y:S01]  /*21c60*/  LEA.HI.X.SX32 R5, R8, R3, 0x1, P5 ;  /* 0x0000000308057211 */ /* 0x000fe200028f0eff */
[C---:B------:R-:W-:Y:S01]  /*21c70*/  VIADD R8, R0.reuse, UR5 ;  /* 0x0000000500087c36 */ /* 0x040fe20008000000 */
[----:B---3--:R-:W-:-:S03]  /*21c80*/  LEA R6, P5, R0, R2, 0x1 ;  /* 0x0000000200067211 */ /* 0x008fc600078a08ff */
[----:B------:R1:W-:Y:S01]  /*21c90*/  @P3 STG.E.U16 desc[UR20][R4.64], R9 ;  /* 0x0000000904003986 */ /* 0x0003e2000c101514 */
[----:B------:R-:W-:Y:S02]  /*21ca0*/  F2FP.BF16.F32.PACK_AB R48, R49, R48 ;  /* 0x000000303130723e */ /* 0x000fe400000010ff */
[----:B------:R-:W-:Y:S01]  /*21cb0*/  LEA.HI.X.SX32 R7, R0, R3, 0x1, P5 ;  /* 0x0000000300077211 */ /* 0x000fe200028f0eff */
[----:B------:R-:W-:-:S04]  /*21cc0*/  VIADD R0, R8, UR5 ;  /* 0x0000000508007c36 */ /* 0x000fc80008000000 */
[----:B------:R3:W-:Y:S01]  /*21cd0*/  @P0 STG.E.U16 desc[UR20][R6.64], R48 ;  /* 0x0000003006000986 */ /* 0x0007e2000c101514 */
[-C--:B-1----:R-:W-:Y:S02]  /*21ce0*/  LEA R4, P5, R8, R2.reuse, 0x1 ;  /* 0x0000000208047211 */ /* 0x082fe400078a08ff */
[----:B0-----:R-:W-:Y:S01]  /*21cf0*/  ISETP.LT.AND P3, PT, R12, UR4, !P1 ;  /* 0x000000040c007c0c */ /* 0x001fe2000cf61270 */
[----:B------:R-:W4:Y:S01]  /*21d00*/  LDCU UR4, c[0x0][0x39c] ;  /* 0x00007380ff0477ac */ /* 0x000f220008000800 */
[----:B------:R-:W4:Y:S01]  /*21d10*/  LDL.LU R12, [R1+0x990] ;  /* 0x00099000010c7983 */ /* 0x000f220000300800 */
[----:B------:R-:W-:Y:S02]  /*21d20*/  LEA.HI.X.SX32 R5, R8, R3, 0x1, P5 ;  /* 0x0000000308057211 */ /* 0x000fe400028f0eff */
[----:B---3--:R-:W-:Y:S02]  /*21d30*/  PRMT R7, R48, 0x7632, R7 ;  /* 0x0000763230077816 */ /* 0x008fe40000000007 */
[----:B------:R-:W-:-:S03]  /*21d40*/  LEA R6, P5, R0, R2, 0x1 ;  /* 0x0000000200067211 */ /* 0x000fc600078a08ff */
[----:B------:R0:W-:Y:S02]  /*21d50*/  @P6 STG.E.U16 desc[UR20][R4.64], R7 ;  /* 0x0000000704006986 */ /* 0x0001e4000c101514 */
[C---:B0-----:R-:W-:Y:S02]  /*21d60*/  LEA.HI.X.SX32 R7, R0.reuse, R3, 0x1, P5 ;  /* 0x0000000300077211 */ /* 0x041fe400028f0eff */
[----:B--2---:R-:W-:Y:S01]  /*21d70*/  ISETP.LT.AND P0, PT, R11, UR6, !P1 ;  /* 0x000000060b007c0c */ /* 0x004fe2000cf01270 */
[----:B------:R-:W-:Y:S01]  /*21d80*/  VIADD R8, R0, UR5 ;  /* 0x0000000500087c36 */ /* 0x000fe20008000000 */
[----:B------:R-:W2:Y:S01]  /*21d90*/  LDL.LU R11, [R1+0x98c] ;  /* 0x00098c00010b7983 */ /* 0x000ea20000300800 */
[----:B------:R-:W0:Y:S03]  /*21da0*/  LDCU UR6, c[0x0][0x39c] ;  /* 0x00007380ff0677ac */ /* 0x000e260008000800 */
[----:B------:R-:W3:Y:S01]  /*21db0*/  LDL.LU R14, [R1+0x99c] ;  /* 0x00099c00010e7983 */ /* 0x000ee20000300800 */
[----:B-----5:R-:W-:Y:S01]  /*21dc0*/  ISETP.LT.AND P5, PT, R13, UR7, !P1 ;  /* 0x000000070d007c0c */ /* 0x020fe2000cfa1270 */
[----:B------:R-:W3:Y:S02]  /*21dd0*/  LDCU UR7, c[0x0][0x39c] ;  /* 0x00007380ff0777ac */ /* 0x000ee40008000800 */
[----:B------:R-:W5:Y:S01]  /*21de0*/  LDL.LU R13, [R1+0x998] ;  /* 0x00099800010d7983 */ /* 0x000f620000300800 */
[----:B------:R-:W-:-:S02]  /*21df0*/  LEA R4, P6, R8, R2, 0x1 ;  /* 0x0000000208047211 */ /* 0x000fc400078c08ff */
[----:B------:R-:W-:Y:S02]  /*21e00*/  F2FP.BF16.F32.PACK_AB R50, R51, R50 ;  /* 0x000000323332723e */ /* 0x000fe400000010ff */
[C---:B------:R-:W-:Y:S01]  /*21e10*/  LEA.HI.X.SX32 R5, R8.reuse, R3, 0x1, P6 ;  /* 0x0000000308057211 */ /* 0x040fe200030f0eff */
[----:B------:R-:W-:Y:S01]  /*21e20*/  VIADD R8, R8, UR5 ;  /* 0x0000000508087c36 */ /* 0x000fe20008000000 */
[----:B------:R-:W-:Y:S01]  /*21e30*/  PRMT R9, R50, 0x7632, R9 ;  /* 0x0000763232097816 */ /* 0x000fe20000000009 */
[----:B------:R1:W-:Y:S01]  /*21e40*/  @P4 STG.E.U16 desc[UR20][R6.64], R50 ;  /* 0x0000003206004986 */ /* 0x0003e2000c101514 */
[----:B----4-:R-:W-:Y:S01]  /*21e50*/  ISETP.LT.AND P4, PT, R15, UR4, !P1 ;  /* 0x000000040f007c0c */ /* 0x010fe2000cf81270 */
[----:B------:R-:W2:Y:S01]  /*21e60*/  LDCU UR4, c[0x0][0x39c] ;  /* 0x00007380ff0477ac */ /* 0x000ea20008000800 */
[----:B------:R-:W-:Y:S01]  /*21e70*/  VIADD R0, R8, UR5 ;  /* 0x0000000508007c36 */ /* 0x000fe20008000000 */
[----:B------:R4:W-:Y:S01]  /*21e80*/  @P3 STG.E.U16 desc[UR20][R4.64], R9 ;  /* 0x0000000904003986 */ /* 0x0009e2000c101514 */
[----:B------:R-:W-:-:S03]  /*21e90*/  F2FP.BF16.F32.PACK_AB R52, R53, R52 ;  /* 0x000000343534723e */ /* 0x000fc600000010ff */
[-C--:B-1----:R-:W-:Y:S02]  /*21ea0*/  LEA R6, P6, R0, R2.reuse, 0x1 ;  /* 0x0000000200067211 */ /* 0x082fe400078c08ff */
[----:B----4-:R-:W-:Y:S02]  /*21eb0*/  LEA R4, P3, R8, R2, 0x1 ;  /* 0x0000000208047211 */ /* 0x010fe400078608ff */
[-C--:B------:R-:W-:Y:S02]  /*21ec0*/  LEA.HI.X.SX32 R7, R0, R3.reuse, 0x1, P6 ;  /* 0x0000000300077211 */ /* 0x080fe400030f0eff */
[----:B------:R-:W-:Y:S01]  /*21ed0*/  LEA.HI.X.SX32 R5, R8, R3, 0x1, P3 ;  /* 0x0000000308057211 */ /* 0x000fe200018f0eff */
[----:B------:R-:W-:Y:S01]  /*21ee0*/  VIADD R0, R0, UR5 ;  /* 0x0000000500007c36 */ /* 0x000fe20008000000 */
[----:B------:R-:W-:Y:S02]  /*21ef0*/  PRMT R8, R52, 0x7632, R8 ;  /* 0x0000763234087816 */ /* 0x000fe40000000008 */
[----:B0-----:R-:W-:Y:S01]  /*21f00*/  ISETP.LT.AND P3, PT, R12, UR6, !P1 ;  /* 0x000000060c007c0c */ /* 0x001fe2000cf61270 */
[----:B------:R0:W-:Y:S01]  /*21f10*/  @P0 STG.E.U16 desc[UR20][R4.64], R52 ;  /* 0x0000003404000986 */ /* 0x0001e2000c101514 */
[----:B------:R-:W-:Y:S01]  /*21f20*/  F2FP.BF16.F32.PACK_AB R54, R55, R54 ;  /* 0x000000363736723e */ /* 0x000fe200000010ff */
[----:B------:R-:W1:Y:S02]  /*21f30*/  LDCU UR6, c[0x0][0x39c] ;  /* 0x00007380ff0677ac */ /* 0x000e640008000800 */
[----:B------:R-:W4:Y:S04]  /*21f40*/  LDL.LU R12, [R1+0x7d8] ;  /* 0x0007d800010c7983 */ /* 0x000f280000300800 */
[----:B------:R1:W-:Y:S01]  /*21f50*/  @P5 STG.E.U16 desc[UR20][R6.64], R8 ;  /* 0x0000000806005986 */ /* 0x0003e2000c101514 */
[----:B0-----:R-:W-:-:S04]  /*21f60*/  LEA R4, P5, R0, R2, 0x1 ;  /* 0x0000000200047211 */ /* 0x001fc800078a08ff */
[----:B------:R-:W-:Y:S02]  /*21f70*/  LEA.HI.X.SX32 R5, R0, R3, 0x1, P5 ;  /* 0x0000000300057211 */ /* 0x000fe400028f0eff */
[----:B--2---:R-:W-:Y:S01]  /*21f80*/  ISETP.LT.AND P0, PT, R11, UR4, !P1 ;  /* 0x000000040b007c0c */ /* 0x004fe2000cf01270 */
[----:B------:R-:W4:Y:S01]  /*21f90*/  LDCU UR4, c[0x0][0x39c] ;  /* 0x00007380ff0477ac */ /* 0x000f220008000800 */
[----:B------:R-:W2:Y:S01]  /*21fa0*/  LDL.LU R11, [R1+0x9a8] ;  /* 0x0009a800010b7983 */ /* 0x000ea20000300800 */
[----:B---3--:R-:W-:Y:S01]  /*21fb0*/  ISETP.LT.AND P6, PT, R14, UR7, !P1 ;  /* 0x000000070e007c0c */ /* 0x008fe2000cfc1270 */
[----:B------:R-:W-:Y:S02]  /*21fc0*/  VIADD R0, R0, UR5 ;  /* 0x0000000500007c36 */ /* 0x000fe40008000000 */
[----:B------:R-:W3:Y:S01]  /*21fd0*/  LDL.LU R14, [R1+0x9b4] ;  /* 0x0009b400010e7983 */ /* 0x000ee20000300800 */
[----:B------:R-:W-:Y:S01]  /*21fe0*/  PRMT R9, R54, 0x7632, R9 ;  /* 0x0000763236097816 */ /* 0x000fe20000000009 */
[----:B------:R-:W3:Y:S01]  /*21ff0*/  LDCU UR7, c[0x0][0x39c] ;  /* 0x00007380ff0777ac */ /* 0x000ee20008000800 */
[----:B-----5:R-:W-:Y:S01]  /*22000*/  ISETP.LT.AND P5, PT, R13, UR9, !P1 ;  /* 0x000000090d007c0c */ /* 0x020fe2000cfa1270 */
[----:B------:R0:W-:Y:S01]  /*22010*/  @P4 STG.E.U16 desc[UR20][R4.64], R54 ;  /* 0x0000003604004986 */ /* 0x0001e2000c101514 */
[C---:B-1----:R-:W-:Y:S01]  /*22020*/  VIADD R7, R0.reuse, UR5 ;  /* 0x0000000500077c36 */ /* 0x042fe20008000000 */
        /* <DEDUP_REMOVED lines=8> */
[----:B------:R-:W-:Y:S01]  /*220b0*/  LEA.HI.X.SX32 R7, R7, R3, 0x1, P4 ;  /* 0x0000000307077211 */ /* 0x000fe200020f0eff */
[----:B------:R-:W-:-:S04]  /*220c0*/  VIADD R8, R0, UR5 ;  /* 0x0000000500087c36 */ /* 0x000fc80008000000 */
[----:B------:R5:W-:Y:S01]  /*220d0*/  @P0 STG.E.U16 desc[UR20][R6.64], R56 ;  /* 0x0000003806000986 */ /* 0x000be2000c101514 */
[-C--:B0-----:R-:W-:Y:S02]  /*220e0*/  LEA R4, P4, R0, R2.reuse, 0x1 ;  /* 0x0000000200047211 */ /* 0x081fe400078808ff */
[----:B----4-:R-:W-:Y:S01]  /*220f0*/  ISETP.LT.AND P3, PT, R12, UR4, !P1 ;  /* 0x000000040c007c0c */ /* 0x010fe2000cf61270 */
[----:B------:R-:W0:Y:S01]  /*22100*/  LDCU UR4, c[0x0][0x39c] ;  /* 0x00007380ff0477ac */ /* 0x000e220008000800 */
[----:B------:R-:W0:Y:S01]  /*22110*/  LDL.LU R12, [R1+0x9b8] ;  /* 0x0009b800010c7983 */ /* 0x000e220000300800 */
[----:B------:R-:W-:Y:S02]  /*22120*/  LEA.HI.X.SX32 R5, R0, R3, 0x1, P4 ;  /* 0x0000000300057211 */ /* 0x000fe400020f0eff */
[----:B-----5:R-:W-:Y:S02]  /*22130*/  PRMT R7, R56, 0x7632, R7 ;  /* 0x0000763238077816 */ /* 0x020fe40000000007 */
[----:B------:R-:W-:-:S03]  /*22140*/  LEA R6, P4, R8, R2, 0x1 ;  /* 0x0000000208067211 */ /* 0x000fc600078808ff */
[----:B------:R4:W-:Y:S02]  /*22150*/  @P6 STG.E.U16 desc[UR20][R4.64], R7 ;  /* 0x0000000704006986 */ /* 0x0009e4000c101514 */
[C---:B----4-:R-:W-:Y:S02]  /*22160*/  LEA.HI.X.SX32 R7, R8.reuse, R3, 0x1, P4 ;  /* 0x0000000308077211 */ /* 0x050fe400020f0eff */
[----:B--2---:R-:W-:Y:S01]  /*22170*/  ISETP.LT.AND P0, PT, R11, UR6, !P1 ;  /* 0x000000060b007c0c */ /* 0x004fe2000cf01270 */
[----:B------:R-:W-:Y:S01]  /*22180*/  VIADD R8, R8, UR5 ;  /* 0x0000000508087c36 */ /* 0x000fe20008000000 */
[----:B------:R-:W2:Y:S01]  /*22190*/  LDL.LU R11, [R1+0x9c0] ;  /* 0x0009c000010b7983 */ /* 0x000ea20000300800 */
[----:B------:R-:W-:Y:S01]  /*221a0*/  F2FP.BF16.F32.PACK_AB R58, R59, R58 ;  /* 0x0000003a3b3a723e */ /* 0x000fe200000010ff */
[----:B------:R-:W2:Y:S01]  /*221b0*/  LDCU UR6, c[0x0][0x39c] ;  /* 0x00007380ff0677ac */ /* 0x000ea20008000800 */
[----:B-1----:R-:W-:-:S03]  /*221c0*/  ISETP.LT.AND P4, PT, R13, UR9, !P1 ;  /* 0x000000090d007c0c */ /* 0x002fc6000cf81270 */
[----:B------:R1:W-:Y:S04]  /*221d0*/  @P5 STG.E.U16 desc[UR20][R6.64], R58 ;  /* 0x0000003a06005986 */ /* 0x0003e8000c101514 */
[----:B------:R-:W4:Y:S01]  /*221e0*/  LDL.LU R13, [R1+0x9c4] ;  /* 0x0009c400010d7983 */ /* 0x000f220000300800 */
[CC--:B------:R-:W-:Y:S01]  /*221f0*/  LEA R4, P5, R8.reuse, R2.reuse, 0x1 ;  /* 0x0000000208047211 */ /* 0x0c0fe200078a08ff */
[----:B------:R-:W-:Y:S01]  /*22200*/  VIADD R0, R8, UR5 ;  /* 0x0000000508007c36 */ /* 0x000fe20008000000 */
[----:B---3--:R-:W-:Y:S01]  /*22210*/  ISETP.LT.AND P6, PT, R14, UR7, !P1 ;  /* 0x000000070e007c0c */ /* 0x008fe2000cfc1270 */
[----:B------:R-:W3:Y:S01]  /*22220*/  LDL.LU R15, [R1+0x9cc] ;  /* 0x0009cc00010f7983 */ /* 0x000ee20000300800 */
[----:B------:R-:W4:Y:S01]  /*22230*/  LDCU UR7, c[0x0][0x39c] ;  /* 0x00007380ff0777ac */ /* 0x000f220008000800 */
[----:B------:R-:W-:Y:S01]  /*22240*/  LEA.HI.X.SX32 R5, R8, R3, 0x1, P5 ;  /* 0x0000000308057211 */ /* 0x000fe200028f0eff */
[C---:B------:R-:W-:Y:S01]  /*22250*/  VIADD R8, R0.reuse, UR5 ;  /* 0x0000000500087c36 */ /* 0x040fe20008000000 */
[----:B-1----:R-:W-:Y:S01]  /*22260*/  LEA R6, P5, R0, R2, 0x1 ;  /* 0x0000000200067211 */ /* 0x002fe200078a08ff */
[----:B------:R-:W1:Y:S01]  /*22270*/  LDCU UR9, c[0x0][0x39c] ;  /* 0x00007380ff0977ac */ /* 0x000e620008000800 */
[----:B------:R-:W-:-:S02]  /*22280*/  PRMT R9, R58, 0x7632, R9 ;  /* 0x000076323a097816 */ /* 0x000fc40000000009 */
[----:B------:R-:W-:Y:S02]  /*22290*/  F2FP.BF16.F32.PACK_AB R60, R61, R60 ;  /* 0x0000003c3d3c723e */ /* 0x000fe400000010ff */
[----:B------:R-:W-:Y:S01]  /*222a0*/  LEA.HI.X.SX32 R7, R0, R3, 0x1, P5 ;  /* 0x0000000300077211 */ /* 0x000fe200028f0eff */
[----:B------:R5:W-:Y:S01]  /*222b0*/  @P3 STG.E.U16 desc[UR20][R4.64], R9 ;  /* 0x0000000904003986 */ /* 0x000be2000c101514 */
[----:B------:R-:W-:-:S03]  /*222c0*/  VIADD R0, R8, UR5 ;  /* 0x0000000508007c36 */ /* 0x000fc60008000000 */
[----:B------:R1:W-:Y:S01]  /*222d0*/  @P0 STG.E.U16 desc[UR20][R6.64], R60 ;  /* 0x0000003c06000986 */ /* 0x0003e2000c101514 */
[-C--:B-----5:R-:W-:Y:S02]  /*222e0*/  LEA R4, P5, R8, R2.reuse, 0x1 ;  /* 0x0000000208047211 */ /* 0x0a0fe400078a08ff */
[----:B0-----:R-:W-:Y:S01]  /*222f0*/  ISETP.LT.AND P3, PT, R12, UR4, !P1 ;  /* 0x000000040c007c0c */ /* 0x001fe2000cf61270 */
[----:B------:R-:W3:Y:S01]  /*22300*/  LDCU UR4, c[0x0][0x39c] ;  /* 0x00007380ff0477ac */ /* 0x000ee20008000800 */
[----:B------:R-:W5:Y:S01]  /*22310*/  LDL.LU R12, [R1+0x7d4] ;  /* 0x0007d400010c7983 */ /* 0x000f620000300800 */
        /* <DEDUP_REMOVED lines=8> */
[----:B------:R-:W5:Y:S03]  /*223a0*/  LDCU UR6, c[0x0][0x39c] ;  /* 0x00007380ff0677ac */ /* 0x000f660008000800 */
[----:B------:R-:W2:Y:S01]  /*223b0*/  LDL.LU R14, [R1+0x9e4] ;  /* 0x0009e400010e7983 */ /* 0x000ea20000300800 */
[----:B----4-:R-:W-:Y:S01]  /*223c0*/  ISETP.LT.AND P5, PT, R13, UR7, !P1 ;  /* 0x000000070d007c0c */ /* 0x010fe2000cfa1270 */
[----:B------:R-:W0:Y:S02]  /*223d0*/  LDCU UR7, c[0x0][0x39c] ;  /* 0x00007380ff0777ac */ /* 0x000e240008000800 */
[----:B------:R-:W4:Y:S01]  /*223e0*/  LDL.LU R13, [R1+0x9e0] ;  /* 0x0009e000010d7983 */ /* 0x000f220000300800 */
[----:B------:R-:W-:-:S02]  /*223f0*/  LEA R4, P6, R8, R2, 0x1 ;  /* 0x0000000208047211 */ /* 0x000fc400078c08ff */
[----:B------:R-:W-:Y:S02]  /*22400*/  F2FP.BF16.F32.PACK_AB R62, R63, R62 ;  /* 0x0000003e3f3e723e */ /* 0x000fe400000010ff */
[C---:B------:R-:W-:Y:S01]  /*22410*/  LEA.HI.X.SX32 R5, R8.reuse, R3, 0x1, P6 ;  /* 0x0000000308057211 */ /* 0x040fe200030f0eff */
[----:B------:R-:W-:Y:S01]  /*22420*/  VIADD R8, R8, UR5 ;  /* 0x0000000508087c36 */ /* 0x000fe20008000000 */
[----:B------:R-:W-:Y:S01]  /*22430*/  PRMT R9, R62, 0x7632, R9 ;  /* 0x000076323e097816 */ /* 0x000fe20000000009 */
[----:B------:R1:W-:Y:S01]  /*22440*/  @P4 STG.E.U16 desc[UR20][R6.64], R62 ;  /* 0x0000003e06004986 */ /* 0x0003e2000c101514 */
[----:B---3--:R-:W-:Y:S01]  /*22450*/  ISETP.LT.AND P4, PT, R15, UR4, !P1 ;  /* 0x000000040f007c0c */ /* 0x008fe2000cf81270 */
[----:B------:R-:W2:Y:S01]  /*22460*/  LDCU UR4, c[0x0][0x39c] ;  /* 0x00007380ff0477ac */ /* 0x000ea20008000800 */
[----:B------:R-:W-:Y:S01]  /*22470*/  VIADD R0, R8, UR5 ;  /* 0x0000000508007c36 */ /* 0x000fe20008000000 */
[----:B------:R3:W-:Y:S01]  /*22480*/  @P3 STG.E.U16 desc[UR20][R4.64], R9 ;  /* 0x0000000904003986 */ /* 0x0007e2000c101514 */
[----:B------:R-:W-:-:S03]  /*22490*/  F2FP.BF16.F32.PACK_AB R64, R65, R64 ;  /* 0x000000404140723e */ /* 0x000fc600000010ff */
[-C--:B-1----:R-:W-:Y:S02]  /*224a0*/  LEA R6, P6, R0, R2.reuse, 0x1 ;  /* 0x0000000200067211 */ /* 0x082fe400078c08ff */
[-C--:B---3--:R-:W-:Y:S02]  /*224b0*/  LEA R4, P3, R8, R2.reuse, 0x1 ;  /* 0x0000000208047211 */ /* 0x088fe400078608ff */
[-C--:B------:R-:W-:Y:S02]  /*224c0*/  LEA.HI.X.SX32 R7, R0, R3.reuse, 0x1, P6 ;  /* 0x0000000300077211 */ /* 0x080fe400030f0eff */
[----:B------:R-:W-:Y:S01]  /*224d0*/  LEA.HI.X.SX32 R5, R8, R3, 0x1, P3 ;  /* 0x0000000308057211 */ /* 0x000fe200018f0eff */
[----:B------:R-:W-:Y:S01]  /*224e0*/  VIADD R0, R0, UR5 ;  /* 0x0000000500007c36 */ /* 0x000fe20008000000 */
[----:B-----5:R-:W-:Y:S01]  /*224f0*/  ISETP.LT.AND P3, PT, R12, UR6, !P1 ;  /* 0x000000060c007c0c */ /* 0x020fe2000cf61270 */
[----:B------:R-:W1:Y:S01]  /*22500*/  LDCU UR6, c[0x0][0x39c] ;  /* 0x00007380ff0677ac */ /* 0x000e620008000800 */
[----:B------:R-:W-:Y:S01]  /*22510*/  PRMT R8, R64, 0x7632, R8 ;  /* 0x0000763240087816 */ /* 0x000fe20000000008 */
[----:B------:R-:W3:Y:S04]  /*22520*/  LDL.LU R12, [R1+0x9e8] ;  /* 0x0009e800010c7983 */ /* 0x000ee80000300800 */
[----:B------:R5:W-:Y:S04]  /*22530*/  @P0 STG.E.U16 desc[UR20][R4.64], R64 ;  /* 0x0000004004000986 */ /* 0x000be8000c101514 */
[----:B------:R0:W-:Y:S01]  /*22540*/  @P5 STG.E.U16 desc[UR20][R6.64], R8 ;  /* 0x0000000806005986 */ /* 0x0001e2000c101514 */
[----:B-----5:R-:W-:-:S04]  /*22550*/  LEA R4, P5, R0, R2, 0x1 ;  /* 0x0000000200047211 */ /* 0x020fc800078a08ff */
[----:B------:R-:W-:Y:S02]  /*22560*/  LEA.HI.X.SX32 R5, R0, R3, 0x1, P5 ;  /* 0x0000000300057211 */ /* 0x000fe400028f0eff */
[----:B--2---:R-:W-:Y:S01]  /*22570*/  ISETP.LT.AND P0, PT, R11, UR4, !P1 ;  /* 0x000000040b007c0c */ /* 0x004fe2000cf01270 */
[----:B------:R-:W3:Y:S01]  /*22580*/  LDCU UR4, c[0x0][0x39c] ;  /* 0x00007380ff0477ac */ /* 0x000ee20008000800 */
[----:B------:R-:W1:Y:S01]  /*22590*/  LDL.LU R11, [R1+0x9f0] ;  /* 0x0009f000010b7983 */ /* 0x000e620000300800 */
[----:B0-----:R-:W-:Y:S01]  /*225a0*/  ISETP.LT.AND P6, PT, R14, UR7, !P1 ;  /* 0x000000070e007c0c */ /* 0x001fe2000cfc1270 */
[----:B------:R-:W-:Y:S02]  /*225b0*/  VIADD R0, R0, UR5 ;  /* 0x0000000500007c36 */ /* 0x000fe40008000000 */
[----:B------:R-:W2:Y:S01]  /*225c0*/  LDL.LU R14, [R1+0x9fc] ;  /* 0x0009fc00010e7983 */ /* 0x000ea20000300800 */
[----:B------:R-:W-:Y:S01]  /*225d0*/  F2FP.BF16.F32.PACK_AB R66, R67, R66 ;  /* 0x000000424342723e */ /* 0x000fe200000010ff */
[----:B------:R-:W2:Y:S01]  /*225e0*/  LDCU UR7, c[0x0][0x39c] ;  /* 0x00007380ff0777ac */ /* 0x000ea20008000800 */
[----:B----4-:R-:W-:-:S03]  /*225f0*/  ISETP.LT.AND P5, PT, R13, UR9, !P1 ;  /* 0x000000090d007c0c */ /* 0x010fc6000cfa1270 */
[----:B------:R0:W-:Y:S01]  /*22600*/  @P4 STG.E.U16 desc[UR20][R4.64], R66 ;  /* 0x0000004204004986 */ /* 0x0001e2000c101514 */
[----:B------:R-:W-:Y:S01]  /*22610*/  VIADD R7, R0, UR5 ;  /* 0x0000000500077c36 */ /* 0x000fe20008000000 */
[----:B------:R-:W4:Y:S02]  /*22620*/  LDCU UR9, c[0x0][0x39c] ;  /* 0x00007380ff0977ac */ /* 0x000f240008000800 */
[----:B------:R-:W4:Y:S01]  /*22630*/  LDL.LU R13, [R1+0x9f8] ;  /* 0x0009f800010d7983 */ /* 0x000f220000300800 */
[----:B------:R-:W-:Y:S02]  /*22640*/  PRMT R9, R66, 0x7632, R9 ;  /* 0x0000763242097816 */ /* 0x000fe40000000009 */
        /* <DEDUP_REMOVED lines=9> */
[----:B---3--:R-:W-:Y:S01]  /*226e0*/  ISETP.LT.AND P3, PT, R12, UR4, !P1 ;  /* 0x000000040c007c0c */ /* 0x008fe2000cf61270 */
[----:B------:R-:W3:Y:S01]  /*226f0*/  LDCU UR4, c[0x0][0x39c] ;  /* 0x00007380ff0477ac */ /* 0x000ee20008000800 */
[CC--:B0-----:R-:W-:Y:S01]  /*22700*/  LEA R4, P4, R0.reuse, R2.reuse, 0x1 ;  /* 0x0000000200047211 */ /* 0x0c1fe200078808ff */
[----:B------:R-:W3:Y:S03]  /*22710*/  LDL.LU R12, [R1+0x7d0] ;  /* 0x0007d000010c7983 */ /* 0x000ee60000300800 */
[----:B------:R-:W-:Y:S02]  /*22720*/  LEA.HI.X.SX32 R5, R0, R3, 0x1, P4 ;  /* 0x0000000300057211 */ /* 0x000fe400020f0eff */
[----:B-----5:R-:W-:Y:S02]  /*22730*/  PRMT R7, R68, 0x7632, R7 ;  /* 0x0000763244077816 */ /* 0x020fe40000000007 */
[----:B------:R-:W-:-:S03]  /*22740*/  LEA R6, P4, R8, R2, 0x1 ;  /* 0x0000000208067211 */ /* 0x000fc600078808ff */
[----:B------:R0:W-:Y:S02]  /*22750*/  @P6 STG.E.U16 desc[UR20][R4.64], R7 ;  /* 0x0000000704006986 */ /* 0x0001e4000c101514 */
[C---:B0-----:R-:W-:Y:S02]  /*22760*/  LEA.HI.X.SX32 R7, R8.reuse, R3, 0x1, P4 ;  /* 0x0000000308077211 */ /* 0x041fe400020f0eff */
[----:B-1----:R-:W-:Y:S01]  /*22770*/  ISETP.LT.AND P0, PT, R11, UR6, !P1 ;  /* 0x000000060b007c0c */ /* 0x002fe2000cf01270 */
[----:B------:R-:W-:Y:S01]  /*22780*/  VIADD R8, R8, UR5 ;  /* 0x0000000508087c36 */ /* 0x000fe20008000000 */
[----:B------:R-:W5:Y:S01]  /*22790*/  LDL.LU R11, [R1+0xa08] ;  /* 0x000a0800010b7983 */ /* 0x000f620000300800 */
[----:B------:R-:W-:Y:S01]  /*227a0*/  F2FP.BF16.F32.PACK_AB R70, R71, R70 ;  /* 0x000000464746723e */ /* 0x000fe200000010ff */
[----:B------:R-:W5:Y:S01]  /*227b0*/  LDCU UR6, c[0x0][0x39c] ;  /* 0x00007380ff0677ac */ /* 0x000f620008000800 */
[----:B----4-:R-:W-:-:S03]  /*227c0*/  ISETP.LT.AND P4, PT, R13, UR9, !P1 ;  /* 0x000000090d007c0c */ /* 0x010fc6000cf81270 */
[----:B------:R0:W-:Y:S04]  /*227d0*/  @P5 STG.E.U16 desc[UR20][R6.64], R70 ;  /* 0x0000004606005986 */ /* 0x0001e8000c101514 */
[----:B------:R-:W4:Y:S01]  /*227e0*/  LDL.LU R13, [R1+0xa0c] ;  /* 0x000a0c00010d7983 */ /* 0x000f220000300800 */
[CC--:B------:R-:W-:Y:S01]  /*227f0*/  LEA R4, P5, R8.reuse, R2.reuse, 0x1 ;  /* 0x0000000208047211 */ /* 0x0c0fe200078a08ff */
[----:B------:R-:W-:Y:S01]  /*22800*/  VIADD R0, R8, UR5 ;  /* 0x0000000508007c36 */ /* 0x000fe20008000000 */
[----:B--2---:R-:W-:Y:S01]  /*22810*/  ISETP.LT.AND P6, PT, R14, UR7, !P1 ;  /* 0x000000070e007c0c */ /* 0x004fe2000cfc1270 */
[----:B------:R-:W2:Y:S01]  /*22820*/  LDL.LU R15, [R1+0xa14] ;  /* 0x000a1400010f7983 */ /* 0x000ea20000300800 */
[----:B------:R-:W4:Y:S01]  /*22830*/  LDCU UR7, c[0x0][0x39c] ;  /* 0x00007380ff0777ac */ /* 0x000f220008000800 */
[----:B------:R-:W-:Y:S01]  /*22840*/  LEA.HI.X.SX32 R5, R8, R3, 0x1, P5 ;  /* 0x0000000308057211 */ /* 0x000fe200028f0eff */
[C---:B------:R-:W-:Y:S01]  /*22850*/  VIADD R8, R0.reuse, UR5 ;  /* 0x0000000500087c36 */ /* 0x040fe20008000000 */
[----:B0-----:R-:W-:Y:S01]  /*22860*/  LEA R6, P5, R0, R2, 0x1 ;  /* 0x0000000200067211 */ /* 0x001fe200078a08ff */
[----:B------:R-:W0:Y:S01]  /*22870*/  LDCU UR9, c[0x0][0x39c] ;  /* 0x00007380ff0977ac */ /* 0x000e220008000800 */
[----:B------:R-:W-:-:S02]  /*22880*/  PRMT R9, R70, 0x7632, R9 ;  /* 0x0000763246097816 */ /* 0x000fc40000000009 */
[----:B------:R-:W-:Y:S02]  /*22890*/  F2FP.BF16.F32.PACK_AB R72, R73, R72 ;  /* 0x000000484948723e */ /* 0x000fe400000010ff */
[----:B------:R-:W-:Y:S01]  /*228a0*/  LEA.HI.X.SX32 R7, R0, R3, 0x1, P5 ;  /* 0x0000000300077211 */ /* 0x000fe200028f0eff */
[----:B------:R1:W-:Y:S01]  /*228b0*/  @P3 STG.E.U16 desc[UR20][R4.64], R9 ;  /* 0x0000000904003986 */ /* 0x0003e2000c101514 */
[----:B------:R-:W-:-:S03]  /*228c0*/  VIADD R0, R8, UR5 ;  /* 0x0000000508007c36 */ /* 0x000fc60008000000 */
[----:B------:R0:W-:Y:S01]  /*228d0*/  @P0 STG.E.U16 desc[UR20][R6.64], R72 ;  /* 0x0000004806000986 */ /* 0x0001e2000c101514 */
[----:B---3--:R-:W-:Y:S01]  /*228e0*/  ISETP.LT.AND P3, PT, R12, UR4, !P1 ;  /* 0x000000040c007c0c */ /* 0x008fe2000cf61270 */
[----:B------:R-:W2:Y:S01]  /*228f0*/  LDCU UR4, c[0x0][0x39c] ;  /* 0x00007380ff0477ac */ /* 0x000ea20008000800 */
[-C--:B-1----:R-:W-:Y:S01]  /*22900*/  LEA R4, P5, R8, R2.reuse, 0x1 ;  /* 0x0000000208047211 */ /* 0x082fe200078a08ff */
[----:B------:R-:W3:Y:S01]  /*22910*/  LDL.LU R12, [R1+0xa18] ;  /* 0x000a1800010c7983 */ /* 0x000ee20000300800 */
[----:B0-----:R-:W-:Y:S02]  /*22920*/  PRMT R7, R72, 0x7632, R7 ;  /* 0x0000763248077816 */ /* 0x001fe40000000007 */
[----:B------:R-:W-:Y:S02]  /*22930*/  LEA.HI.X.SX32 R5, R8, R3, 0x1, P5 ;  /* 0x0000000308057211 */ /* 0x000fe400028f0eff */
[----:B------:R-:W-:-:S03]  /*22940*/  LEA R6, P5, R0, R2, 0x1 ;  /* 0x0000000200067211 */ /* 0x000fc600078a08ff */
[----:B------:R0:W-:Y:S02]  /*22950*/  @P6 STG.E.U16 desc[UR20][R4.64], R7 ;  /* 0x0000000704006986 */ /* 0x0001e4000c101514 */
[C---:B0-----:R-:W-:Y:S02]  /*22960*/  LEA.HI.X.SX32 R7, R0.reuse, R3, 0x1, P5 ;  /* 0x0000000300077211 */ /* 0x041fe400028f0eff */
[----:B-----5:R-:W-:Y:S01]  /*22970*/  ISETP.LT.AND P0, PT, R11, UR6, !P1 ;  /* 0x000000060b007c0c */ /* 0x020fe2000cf01270 */
[----:B------:R-:W-:Y:S01]  /*22980*/  VIADD R8, R0, UR5 ;  /* 0x0000000500087c36 */ /* 0x000fe20008000000 */
[----:B------:R-:W5:Y:S01]  /*22990*/  LDL.LU R11, [R1+0xa10] ;  /* 0x000a1000010b7983 */ /* 0x000f620000300800 */
[----:B------:R-:W3:Y:S03]  /*229a0*/  LDCU UR6, c[0x0][0x39c] ;  /* 0x00007380ff0677ac */ /* 0x000ee60008000800 */
[----:B------:R-:W5:Y:S01]  /*229b0*/  LDL.LU R14, [R1+0xa04] ;  /* 0x000a0400010e7983 */ /* 0x000f620000300800 */
        /* <DEDUP_REMOVED lines=9> */
[----:B--2---:R-:W-:Y:S01]  /*22a50*/  ISETP.LT.AND P4, PT, R15, UR4, !P1 ;  /* 0x000000040f007c0c */ /* 0x004fe2000cf81270 */
[----:B------:R-:W5:Y:S01]  /*22a60*/  LDCU UR4, c[0x0][0x39c] ;  /* 0x00007380ff0477ac */ /* 0x000f620008000800 */
[----:B------:R-:W-:Y:S01]  /*22a70*/  VIADD R0, R8, UR5 ;  /* 0x0000000508007c36 */ /* 0x000fe20008000000 */
[----:B------:R2:W-:Y:S01]  /*22a80*/  @P3 STG.E.U16 desc[UR20][R4.64], R9 ;  /* 0x0000000904003986 */ /* 0x0005e2000c101514 */
[----:B------:R-:W-:-:S03]  /*22a90*/  F2FP.BF16.F32.PACK_AB R76, R77, R76 ;  /* 0x0000004c4d4c723e */ /* 0x000fc600000010ff */
[-C--:B-1----:R-:W-:Y:S02]  /*22aa0*/  LEA R6, P6, R0, R2.reuse, 0x1 ;  /* 0x0000000200067211 */ /* 0x082fe400078c08ff */
[----:B--2---:R-:W-:Y:S02]  /*22ab0*/  LEA R4, P3, R8, R2, 0x1 ;  /* 0x0000000208047211 */ /* 0x004fe400078608ff */
[----:B------:R-:W-:Y:S02]  /*22ac0*/  PRMT R10, R76, 0x7632, R10 ;  /* 0x000076324c0a7816 */ /* 0x000fe4000000000a */
[-C--:B------:R-:W-:Y:S02]  /*22ad0*/  LEA.HI.X.SX32 R5, R8, R3.reuse, 0x1, P3 ;  /* 0x0000000308057211 */ /* 0x080fe400018f0eff */
[----:B---3--:R-:W-:Y:S01]  /*22ae0*/  ISETP.LT.AND P3, PT, R12, UR6, !P1 ;  /* 0x000000060c007c0c */ /* 0x008fe2000cf61270 */
[----:B------:R-:W1:Y:S01]  /*22af0*/  LDCU UR6, c[0x0][0x39c] ;  /* 0x00007380ff0677ac */ /* 0x000e620008000800 */
[C---:B------:R-:W-:Y:S01]  /*22b00*/  LEA.HI.X.SX32 R7, R0.reuse, R3, 0x1, P6 ;  /* 0x0000000300077211 */ /* 0x040fe200030f0eff */
[----:B------:R-:W2:Y:S01]  /*22b10*/  LDL.LU R12, [R1+0x7cc] ;  /* 0x0007cc00010c7983 */ /* 0x000ea20000300800 */
[----:B------:R-:W-:-:S03]  /*22b20*/  VIADD R0, R0, UR5 ;  /* 0x0000000500007c36 */ /* 0x000fc60008000000 */
[----:B------:R-:W-:Y:S04]  /*22b30*/  @P0 STG.E.U16 desc[UR20][R4.64], R76 ;  /* 0x0000004c04000986 */ /* 0x000fe8000c101514 */
[----:B------:R3:W-:Y:S01]  /*22b40*/  @P5 STG.E.U16 desc[UR20][R6.64], R10 ;  /* 0x0000000a06005986 */ /* 0x0007e2000c101514 */
[----:B------:R-:W-:-:S04]  /*22b50*/  LEA R8, P5, R0, R2, 0x1 ;  /* 0x0000000200087211 */ /* 0x000fc800078a08ff */
[C---:B------:R-:W-:Y:S02]  /*22b60*/  LEA.HI.X.SX32 R9, R0.reuse, R3, 0x1, P5 ;  /* 0x0000000300097211 */ /* 0x040fe400028f0eff */
[----:B-----5:R-:W-:Y:S01]  /*22b70*/  ISETP.LT.AND P0, PT, R11, UR4, !P1 ;  /* 0x000000040b007c0c */ /* 0x020fe2000cf01270 */
[----:B------:R-:W2:Y:S01]  /*22b80*/  LDCU UR4, c[0x0][0x39c] ;  /* 0x00007380ff0477ac */ /* 0x000ea20008000800 */
[----:B------:R-:W1:Y:S04]  /*22b90*/  LDL.LU R11, [R1+0x9f4] ;  /* 0x0009f400010b7983 */ /* 0x000e680000300800 */
[----:B------:R-:W5:Y:S01]  /*22ba0*/  LDL.LU R16, [R1+0x9ec] ;  /* 0x0009ec0001107983 */ /* 0x000f620000300800 */
[----:B----4-:R-:W-:Y:S01]  /*22bb0*/  ISETP.LT.AND P5, PT, R13, UR9, !P1 ;  /* 0x000000090d007c0c */ /* 0x010fe2000cfa1270 */
[----:B------:R-:W-:-:S02]  /*22bc0*/  VIADD R0, R0, UR5 ;  /* 0x0000000500007c36 */ /* 0x000fc40008000000 */
[----:B------:R-:W4:Y:S01]  /*22bd0*/  LDL.LU R13, [R1+0x9dc] ;  /* 0x0009dc00010d7983 */ /* 0x000f220000300800 */
[----:B------:R-:W-:Y:S01]  /*22be0*/  F2FP.BF16.F32.PACK_AB R78, R79, R78 ;  /* 0x0000004e4f4e723e */ /* 0x000fe200000010ff */
[----:B------:R-:W4:Y:S01]  /*22bf0*/  LDCU UR9, c[0x0][0x39c] ;  /* 0x00007380ff0977ac */ /* 0x000f220008000800 */
[C---:B---3--:R-:W-:Y:S01]  /*22c00*/  VIADD R7, R0.reuse, UR5 ;  /* 0x0000000500077c36 */ /* 0x048fe20008000000 */
[----:B------:R-:W-:Y:S01]  /*22c10*/  F2FP.BF16.F32.PACK_AB R80, R81, R80 ;  /* 0x000000505150723e */ /* 0x000fe200000010ff */
[----:B------:R-:W3:Y:S04]  /*22c20*/  LDL.LU R15, [R1+0x9d4] ;  /* 0x0009d400010f7983 */ /* 0x000ee80000300800 */
[----:B------:R0:W-:Y:S01]  /*22c30*/  @P4 STG.E.U16 desc[UR20][R8.64], R78 ;  /* 0x0000004e08004986 */ /* 0x0001e2000c101514 */
[----:B------:R-:W-:-:S04]  /*22c40*/  LEA R4, P4, R0, R2, 0x1 ;  /* 0x0000000200047211 */ /* 0x000fc800078808ff */
[-C--:B------:R-:W-:Y:S01]  /*22c50*/  LEA.HI.X.SX32 R5, R0, R3.reuse, 0x1, P4 ;  /* 0x0000000300057211 */ /* 0x080fe200020f0eff */
[C---:B------:R-:W-:Y:S01]  /*22c60*/  VIADD R0, R7.reuse, UR5 ;  /* 0x0000000507007c36 */ /* 0x040fe20008000000 */
[C---:B------:R-:W-:Y:S02]  /*22c70*/  LEA R6, P4, R7.reuse, R2, 0x1 ;  /* 0x0000000207067211 */ /* 0x040fe400078808ff */
[----:B0-----:R-:W-:Y:S02]  /*22c80*/  PRMT R9, R78, 0x7632, R9 ;  /* 0x000076324e097816 */ /* 0x001fe40000000009 */
[----:B------:R-:W-:-:S03]  /*22c90*/  LEA.HI.X.SX32 R7, R7, R3, 0x1, P4 ;  /* 0x0000000307077211 */ /* 0x000fc600020f0eff */
[----:B------:R0:W-:Y:S01]  /*22ca0*/  @P3 STG.E.U16 desc[UR20][R4.64], R9 ;  /* 0x0000000904003986 */ /* 0x0001e2000c101514 */
[-C--:B------:R-:W-:Y:S02]  /*22cb0*/  LEA R8, P4, R0, R2.reuse, 0x1 ;  /* 0x0000000200087211 */ /* 0x080fe400078808ff */
[----:B--2---:R-:W-:Y:S01]  /*22cc0*/  ISETP.LT.AND P3, PT, R12, UR4, !P1 ;  /* 0x000000040c007c0c */ /* 0x004fe2000cf61270 */
[----:B------:R-:W-:Y:S01]  /*22cd0*/  VIADD R12, R0, UR5 ;  /* 0x00000005000c7c36 */ /* 0x000fe20008000000 */
[----:B------:R-:W-:Y:S01]  /*22ce0*/  @P0 STG.E.U16 desc[UR20][R6.64], R80 ;  /* 0x0000005006000986 */ /* 0x000fe2000c101514 */
[----:B------:R-:W-:Y:S01]  /*22cf0*/  ISETP.LT.AND P6, PT, R14, UR7, !P1 ;  /* 0x000000070e007c0c */ /* 0x000fe2000cfc1270 */
[----:B------:R-:W5:Y:S02]  /*22d00*/  LDCU UR7, c[0x0][0x39c] ;  /* 0x00007380ff0777ac */ /* 0x000f640008000800 */
[----:B------:R-:W2:Y:S01]  /*22d10*/  LDL.LU R14, [R1+0x9d0] ;  /* 0x0009d000010e7983 */ /* 0x000ea20000300800 */
[----:B0-----:R-:W-:Y:S01]  /*22d20*/  LEA.HI.X.SX32 R9, R0, R3, 0x1, P4 ;  /* 0x0000000300097211 */ /* 0x001fe200020f0eff */
[----:B------:R-:W3:Y:S01]  /*22d30*/  LDCU UR4, c[0x0][0x39c] ;  /* 0x00007380ff0477ac */ /* 0x000ee20008000800 */
[----:B------:R-:W-:-:S02]  /*22d40*/  LEA R10, P4, R12, R2, 0x1 ;  /* 0x000000020c0a7211 */ /* 0x000fc400078808ff */
[----:B-1----:R-:W-:Y:S01]  /*22d50*/  ISETP.LT.AND P0, PT, R11, UR6, !P1 ;  /* 0x000000060b007c0c */ /* 0x002fe2000cf01270 */
[----:B------:R-:W2:Y:S01]  /*22d60*/  LDCU UR6, c[0x0][0x39c] ;  /* 0x00007380ff0677ac */ /* 0x000ea20008000800 */
[----:B------:R-:W-:Y:S02]  /*22d70*/  LEA.HI.X.SX32 R11, R12, R3, 0x1, P4 ;  /* 0x000000030c0b7211 */ /* 0x000fe400020f0eff */
[----:B----4-:R-:W-:Y:S02]  /*22d80*/  ISETP.LT.AND P4, PT, R13, UR9, !P1 ;  /* 0x000000090d007c0c */ /* 0x010fe4000cf81270 */
[----:B------:R-:W-:Y:S01]  /*22d90*/  PRMT R5, R80, 0x7632, R5 ;  /* 0x0000763250057816 */ /* 0x000fe20000000005 */
[----:B------:R-:W4:Y:S01]  /*22da0*/  LDL.LU R13, [R1+0x9c8] ;  /* 0x0009c800010d7983 */ /* 0x000f220000300800 */
[----:B------:R-:W-:Y:S01]  /*22db0*/  F2FP.BF16.F32.PACK_AB R82, R83, R82 ;  /* 0x000000525352723e */ /* 0x000fe200000010ff */
[----:B------:R-:W-:Y:S01]  /*22dc0*/  VIADD R12, R12, UR5 ;  /* 0x000000050c0c7c36 */ /* 0x000fe20008000000 */
[----:B------:R-:W-:Y:S01]  /*22dd0*/  F2FP.BF16.F32.PACK_AB R84, R85, R84 ;  /* 0x000000545554723e */ /* 0x000fe200000010ff */
[----:B------:R0:W-:Y:S01]  /*22de0*/  @P6 STG.E.U16 desc[UR20][R8.64], R5 ;  /* 0x0000000508006986 */ /* 0x0001e2000c101514 */
[----:B-----5:R-:W-:Y:S01]  /*22df0*/  ISETP.LT.AND P6, PT, R16, UR7, !P1 ;  /* 0x0000000710007c0c */ /* 0x020fe2000cfc1270 */
[C---:B------:R-:W-:Y:S01]  /*22e00*/  VIADD R0, R12.reuse, UR5 ;  /* 0x000000050c007c36 */ /* 0x040fe20008000000 */
[----:B------:R-:W4:Y:S01]  /*22e10*/  LDCU UR7, c[0x0][0x39c] ;  /* 0x00007380ff0777ac */ /* 0x000f220008000800 */
[----:B------:R1:W-:Y:S01]  /*22e20*/  @P5 STG.E.U16 desc[UR20][R10.64], R82 ;  /* 0x000000520a005986 */ /* 0x0003e2000c101514 */
[----:B------:R-:W-:-:S02]  /*22e30*/  LEA R4, P5, R12, R2, 0x1 ;  /* 0x000000020c047211 */ /* 0x000fc400078a08ff */
[----:B------:R-:W-:Y:S01]  /*22e40*/  F2FP.BF16.F32.PACK_AB R86, R87, R86 ;  /* 0x000000565756723e */ /* 0x000fe200000010ff */
[----:B------:R-:W5:Y:S01]  /*22e50*/  LDL.LU R17, [R1+0x9bc] ;  /* 0x0009bc0001117983 */ /* 0x000f620000300800 */
[----:B------:R-:W2:Y:S01]  /*22e60*/  LDCU UR9, c[0x0][0x39c] ;  /* 0x00007380ff0977ac */ /* 0x000ea20008000800 */
[-C--:B0-----:R-:W-:Y:S01]  /*22e70*/  LEA.HI.X.SX32 R5, R12, R3.reuse, 0x1, P5 ;  /* 0x000000030c057211 */ /* 0x081fe200028f0eff */
[C---:B------:R-:W-:Y:S01]  /*22e80*/  VIADD R9, R0.reuse, UR5 ;  /* 0x0000000500097c36 */ /* 0x040fe20008000000 */
[CC--:B------:R-:W-:Y:S01]  /*22e90*/  LEA R6, P5, R0.reuse, R2.reuse, 0x1 ;  /* 0x0000000200067211 */ /* 0x0c0fe200078a08ff */
[----:B------:R-:W5:Y:S03]  /*22ea0*/  LDL.LU R16, [R1+0x7c8] ;  /* 0x0007c80001107983 */ /* 0x000f660000300800 */
[----:B------:R-:W-:Y:S01]  /*22eb0*/  LEA.HI.X.SX32 R7, R0, R3, 0x1, P5 ;  /* 0x0000000300077211 */ /* 0x000fe200028f0eff */
[C---:B------:R-:W-:Y:S01]  /*22ec0*/  VIADD R0, R9.reuse, UR5 ;  /* 0x0000000509007c36 */ /* 0x040fe20008000000 */
[----:B------:R-:W-:-:S02]  /*22ed0*/  LEA R8, P5, R9, R2, 0x1 ;  /* 0x0000000209087211 */ /* 0x000fc400078a08ff */
[----:B-1----:R-:W-:Y:S02]  /*22ee0*/  PRMT R11, R82, 0x7632, R11 ;  /* 0x00007632520b7816 */ /* 0x002fe4000000000b */
[-C--:B------:R-:W-:Y:S02]  /*22ef0*/  LEA.HI.X.SX32 R9, R9, R3.reuse, 0x1, P5 ;  /* 0x0000000309097211 */ /* 0x080fe400028f0eff */
[C---:B------:R-:W-:Y:S01]  /*22f00*/  LEA R10, P5, R0.reuse, R2, 0x1 ;  /* 0x00000002000a7211 */ /* 0x040fe200078a08ff */
[----:B------:R0:W-:Y:S01]  /*22f10*/  @P3 STG.E.U16 desc[UR20][R4.64], R11 ;  /* 0x0000000b04003986 */ /* 0x0001e2000c101514 */
[----:B---3--:R-:W-:Y:S01]  /*22f20*/  ISETP.LT.AND P3, PT, R15, UR4, !P1 ;  /* 0x000000040f007c0c */ /* 0x008fe2000cf61270 */
[----:B------:R-:W-:Y:S01]  /*22f30*/  VIADD R12, R0, UR5 ;  /* 0x00000005000c7c36 */ /* 0x000fe20008000000 */
[----:B------:R-:W-:Y:S01]  /*22f40*/  F2FP.BF16.F32.PACK_AB R88, R89, R88 ;  /* 0x000000585958723e */ /* 0x000fe200000010ff */
[----:B------:R1:W-:Y:S01]  /*22f50*/  @P0 STG.E.U16 desc[UR20][R6.64], R84 ;  /* 0x0000005406000986 */ /* 0x0003e2000c101514 */
[----:B--2---:R-:W-:Y:S01]  /*22f60*/  ISETP.LT.AND P0, PT, R14, UR6, !P1 ;  /* 0x000000060e007c0c */ /* 0x004fe2000cf01270 */
[----:B------:R-:W5:Y:S02]  /*22f70*/  LDCU UR6, c[0x0][0x39c] ;  /* 0x00007380ff0677ac */ /* 0x000f640008000800 */
[----:B------:R-:W2:Y:S01]  /*22f80*/  LDL.LU R15, [R1+0x9ac] ;  /* 0x0009ac00010f7983 */ /* 0x000ea20000300800 */
[----:B------:R-:W3:Y:S01]  /*22f90*/  LDCU UR4, c[0x0][0x39c] ;  /* 0x00007380ff0477ac */ /* 0x000ee20008000800 */
[----:B0-----:R-:W-:-:S02]  /*22fa0*/  LEA.HI.X.SX32 R11, R0, R3, 0x1, P5 ;  /* 0x00000003000b7211 */ /* 0x001fc400028f0eff */
[----:B------:R-:W2:Y:S01]  /*22fb0*/  LDL.LU R14, [R1+0x9a4] ;  /* 0x0009a400010e7983 */ /* 0x000ea20000300800 */
[----:B----4-:R-:W-:Y:S01]  /*22fc0*/  ISETP.LT.AND P5, PT, R13, UR7, !P1 ;  /* 0x000000070d007c0c */ /* 0x010fe2000cfa1270 */
[----:B------:R-:W0:Y:S02]  /*22fd0*/  LDCU UR7, c[0x0][0x39c] ;  /* 0x00007380ff0777ac */ /* 0x000e240008000800 */
[----:B------:R-:W4:Y:S01]  /*22fe0*/  LDL.LU R13, [R1+0x9a0] ;  /* 0x0009a000010d7983 */ /* 0x000f220000300800 */
[----:B------:R-:W-:-:S05]  /*22ff0*/  PRMT R5, R84, 0x7632, R5 ;  /* 0x0000763254057816 */ /* 0x000fca0000000005 */
[----:B------:R0:W-:Y:S01]  /*23000*/  @P6 STG.E.U16 desc[UR20][R8.64], R5 ;  /* 0x0000000508006986 */ /* 0x0001e2000c101514 */
[----:B------:R-:W-:Y:S02]  /*23010*/  LEA R4, P6, R12, R2, 0x1 ;  /* 0x000000020c047211 */ /* 0x000fe400078c08ff */
[----:B-1----:R-:W-:Y:S01]  /*23020*/  PRMT R7, R86, 0x7632, R7 ;  /* 0x0000763256077816 */ /* 0x002fe20000000007 */
[----:B------:R1:W-:Y:S01]  /*23030*/  @P4 STG.E.U16 desc[UR20][R10.64], R86 ;  /* 0x000000560a004986 */ /* 0x0003e2000c101514 */
[C---:B0-----:R-:W-:Y:S01]  /*23040*/  LEA.HI.X.SX32 R5, R12.reuse, R3, 0x1, P6 ;  /* 0x000000030c057211 */ /* 0x041fe200030f0eff */
[----:B------:R-:W-:Y:S02]  /*23050*/  VIADD R12, R12, UR5 ;  /* 0x000000050c0c7c36 */ /* 0x000fe40008000000 */
[----:B-1----:R-:W2:Y:S02]  /*23060*/  LDL.LU R11, [R1+0x994] ;  /* 0x00099400010b7983 */ /* 0x002ea40000300800 */
[----:B------:R-:W-:-:S02]  /*23070*/  VIADD R0, R12, UR5 ;  /* 0x000000050c007c36 */ /* 0x000fc40008000000 */
[----:B------:R0:W-:Y:S01]  /*23080*/  @P3 STG.E.U16 desc[UR20][R4.64], R7 ;  /* 0x0000000704003986 */ /* 0x0001e2000c101514 */
[-C--:B------:R-:W-:Y:S02]  /*23090*/  LEA R6, P3, R12, R2.reuse, 0x1 ;  /* 0x000000020c067211 */ /* 0x080fe400078608ff */
[C---:B------:R-:W-:Y:S01]  /*230a0*/  LEA R8, P6, R0.reuse, R2, 0x1 ;  /* 0x0000000200087211 */ /* 0x040fe200078c08ff */
[----:B------:R-:W2:Y:S03]  /*230b0*/  LDL.LU R10, [R1+0x988] ;  /* 0x00098800010a7983 */ /* 0x000ea60000300800 */
[CC--:B------:R-:W-:Y:S01]  /*230c0*/  LEA.HI.X.SX32 R9, R0.reuse, R3.reuse, 0x1, P6 ;  /* 0x0000000300097211 */ /* 0x0c0fe200030f0eff */
[----:B------:R-:W-:Y:S01]  /*230d0*/  VIADD R0, R0, UR5 ;  /* 0x0000000500007c36 */ /* 0x000fe20008000000 */
[----:B0-----:R-:W-:Y:S02]  /*230e0*/  LEA.HI.X.SX32 R7, R12, R3, 0x1, P3 ;  /* 0x000000030c077211 */ /* 0x001fe400018f0eff */
[----:B------:R-:W-:-:S03]  /*230f0*/  PRMT R5, R88, 0x7632, R5 ;  /* 0x0000763258057816 */ /* 0x000fc60000000005 */
[----:B------:R-:W-:Y:S04]  /*23100*/  @P0 STG.E.U16 desc[UR20][R6.64], R88 ;  /* 0x0000005806000986 */ /* 0x000fe8000c101514 */
[----:B------:R0:W-:Y:S01]  /*23110*/  @P5 STG.E.U16 desc[UR20][R8.64], R5 ;  /* 0x0000000508005986 */ /* 0x0001e2000c101514 */
[----:B------:R-:W-:Y:S02]  /*23120*/  LEA R4, P5, R0, R2, 0x1 ;  /* 0x0000000200047211 */ /* 0x000fe400078a08ff */
[----:B-----5:R-:W-:Y:S01]  /*23130*/  ISETP.LT.AND P3, PT, R16, UR6, !P1 ;  /* 0x0000000610007c0c */ /* 0x020fe2000cf61270 */
[----:B------:R-:W1:Y:S01]  /*23140*/  LDCU UR6, c[0x0][0x39c] ;  /* 0x00007380ff0677ac */ /* 0x000e620008000800 */
[----:B------:R-:W5:Y:S01]  /*23150*/  LDL.LU R16, [R1+0x980] ;  /* 0x0009800001107983 */ /* 0x000f620000300800 */
[----:B0-----:R-:W-:-:S02]  /*23160*/  LEA.HI.X.SX32 R5, R0, R3, 0x1, P5 ;  /* 0x0000000300057211 */ /* 0x001fc400028f0eff */
[----:B----4-:R-:W-:Y:S02]  /*23170*/  ISETP.LT.AND P5, PT, R13, UR9, !P1 ;  /* 0x000000090d007c0c */ /* 0x010fe4000cfa1270 */
[----:B---3--:R-:W-:Y:S01]  /*23180*/  ISETP.LT.AND P4, PT, R17, UR4, !P1 ;  /* 0x0000000411007c0c */ /* 0x008fe2000cf81270 */
[----:B------:R-:W3:Y:S01]  /*23190*/  LDL.LU R13, [R1+0x974] ;  /* 0x00097400010d7983 */ /* 0x000ee20000300800 */
[----:B------:R-:W2:Y:S01]  /*231a0*/  LDCU UR4, c[0x0][0x39c] ;  /* 0x00007380ff0477ac */ /* 0x000ea20008000800 */
[----:B------:R-:W-:Y:S01]  /*231b0*/  F2FP.BF16.F32.PACK_AB R90, R91, R90 ;  /* 0x0000005a5b5a723e */ /* 0x000fe200000010ff */
[----:B------:R-:W-:Y:S01]  /*231c0*/  VIADD R0, R0, UR5 ;  /* 0x0000000500007c36 */ /* 0x000fe20008000000 */
[----:B------:R-:W3:Y:S03]  /*231d0*/  LDCU UR9, c[0x0][0x39c] ;  /* 0x00007380ff0977ac */ /* 0x000ee60008000800 */
[----:B------:R-:W-:-:S05]  /*231e0*/  VIADD R9, R0, UR5 ;  /* 0x0000000500097c36 */ /* 0x000fca0008000000 */
[----:B------:R0:W-:Y:S01]  /*231f0*/  @P4 STG.E.U16 desc[UR20][R4.64], R90 ;  /* 0x0000005a04004986 */ /* 0x0001e2000c101514 */
[CC--:B------:R-:W-:Y:S02]  /*23200*/  LEA R6, P4, R0.reuse, R2.reuse, 0x1 ;  /* 0x0000000200067211 */ /* 0x0c0fe400078808ff */
[----:B--2---:R-:W-:Y:S01]  /*23210*/  ISETP.LT.AND P0, PT, R15, UR4, !P1 ;  /* 0x000000040f007c0c */ /* 0x004fe2000cf01270 */
[----:B------:R-:W2:Y:S01]  /*23220*/  LDCU UR4, c[0x0][0x39c] ;  /* 0x00007380ff0477ac */ /* 0x000ea20008000800 */
[----:B------:R-:W-:Y:S01]  /*23230*/  LEA.HI.X.SX32 R7, R0, R3, 0x1, P4 ;  /* 0x0000000300077211 */ /* 0x000fe200020f0eff */
[C---:B------:R-:W-:Y:S01]  /*23240*/  VIADD R0, R9.reuse, UR5 ;  /* 0x0000000509007c36 */ /* 0x040fe20008000000 */
[----:B------:R-:W-:Y:S02]  /*23250*/  LEA R8, P4, R9, R2, 0x1 ;  /* 0x0000000209087211 */ /* 0x000fe400078808ff */
[----:B0-----:R-:W-:Y:S02]  /*23260*/  PRMT R5, R90, 0x7632, R5 ;  /* 0x000076325a057816 */ /* 0x001fe40000000005 */
[----:B------:R-:W-:-:S02]  /*23270*/  F2FP.BF16.F32.PACK_AB R92, R93, R92 ;  /* 0x0000005c5d5c723e */ /* 0x000fc400000010ff */
[----:B------:R-:W-:Y:S01]  /*23280*/  LEA.HI.X.SX32 R9, R9, R3, 0x1, P4 ;  /* 0x0000000309097211 */ /* 0x000fe200020f0eff */
[C---:B------:R-:W-:Y:S01]  /*23290*/  VIADD R12, R0.reuse, UR5 ;  /* 0x00000005000c7c36 */ /* 0x040fe20008000000 */
[----:B------:R-:W-:Y:S01]  /*232a0*/  LEA R4, P4, R0, R2, 0x1 ;  /* 0x0000000200047211 */ /* 0x000fe200078808ff */
[----:B------:R0:W-:Y:S04]  /*232b0*/  @P3 STG.E.U16 desc[UR20][R6.64], R5 ;  /* 0x0000000506003986 */ /* 0x0001e8000c101514 */
[----:B------:R4:W-:Y:S01]  /*232c0*/  @P0 STG.E.U16 desc[UR20][R8.64], R92 ;  /* 0x0000005c08000986 */ /* 0x0009e2000c101514 */
[----:B-1----:R-:W-:Y:S01]  /*232d0*/  ISETP.LT.AND P0, PT, R10, UR6, !P1 ;  /* 0x000000060a007c0c */ /* 0x002fe2000cf01270 */
[----:B------:R-:W1:Y:S01]  /*232e0*/  LDCU UR6, c[0x0][0x39c] ;  /* 0x00007380ff0677ac */ /* 0x000e620008000800 */
[----:B------:R-:W-:-:S02]  /*232f0*/  ISETP.LT.AND P6, PT, R14, UR7, !P1 ;  /* 0x000000070e007c0c */ /* 0x000fc4000cfc1270 */
[-C--:B0-----:R-:W-:Y:S01]  /*23300*/  LEA.HI.X.SX32 R5, R0, R3.reuse, 0x1, P4 ;  /* 0x0000000300057211 */ /* 0x081fe200020f0eff */
[----:B------:R-:W4:Y:S01]  /*23310*/  LDL.LU R14, [R1+0x7c4] ;  /* 0x0007c400010e7983 */ /* 0x000f220000300800 */
[C---:B------:R-:W-:Y:S01]  /*23320*/  LEA R10, P4, R12.reuse, R2, 0x1 ;  /* 0x000000020c0a7211 */ /* 0x040fe200078808ff */
[----:B------:R-:W5:Y:S01]  /*23330*/  LDCU UR7, c[0x0][0x39c] ;  /* 0x00007380ff0777ac */ /* 0x000f620008000800 */
[----:B--2---:R-:W-:Y:S01]  /*23340*/  ISETP.LT.AND P3, PT, R11, UR4, !P1 ;  /* 0x000000040b007c0c */ /* 0x004fe2000cf61270 */
[----:B------:R-:W1:Y:S01]  /*23350*/  LDL.LU R15, [R1+0x970] ;  /* 0x00097000010f7983 */ /* 0x000e620000300800 */
[----:B------:R-:W-:Y:S01]  /*23360*/  LEA.HI.X.SX32 R11, R12, R3, 0x1, P4 ;  /* 0x000000030c0b7211 */ /* 0x000fe200020f0eff */
[----:B------:R-:W0:Y:S01]  /*23370*/  LDCU UR4, c[0x0][0x39c] ;  /* 0x00007380ff0477ac */ /* 0x000e220008000800 */
[----:B---3--:R-:W-:Y:S02]  /*23380*/  ISETP.LT.AND P4, PT, R13, UR9, !P1 ;  /* 0x000000090d007c0c */ /* 0x008fe4000cf81270 */
[----:B------:R-:W-:Y:S01]  /*23390*/  PRMT R7, R92, 0x7632, R7 ;  /* 0x000076325c077816 */ /* 0x000fe20000000007 */
[----:B------:R-:W2:Y:S01]  /*233a0*/  LDL.LU R13, [R1+0x964] ;  /* 0x00096400010d7983 */ /* 0x000ea20000300800 */
[----:B------:R-:W-:Y:S01]  /*233b0*/  F2FP.BF16.F32.PACK_AB R94, R95, R94 ;  /* 0x0000005e5f5e723e */ /* 0x000fe200000010ff */
[----:B------:R-:W-:Y:S01]  /*233c0*/  VIADD R12, R12, UR5 ;  /* 0x000000050c0c7c36 */ /* 0x000fe20008000000 */
[----:B------:R-:W-:Y:S01]  /*233d0*/  F2FP.BF16.F32.PACK_AB R96, R97, R96 ;  /* 0x000000606160723e */ /* 0x000fe200000010ff */
[----:B------:R3:W-:Y:S01]  /*233e0*/  @P6 STG.E.U16 desc[UR20][R4.64], R7 ;  /* 0x0000000704006986 */ /* 0x0007e2000c101514 */
[----:B-----5:R-:W-:Y:S01]  /*233f0*/  ISETP.LT.AND P6, PT, R16, UR7, !P1 ;  /* 0x0000000710007c0c */ /* 0x020fe2000cfc1270 */
[C---:B------:R-:W-:Y:S01]  /*23400*/  VIADD R0, R12.reuse, UR5 ;  /* 0x000000050c007c36 */ /* 0x040fe20008000000 */
[----:B------:R-:W2:Y:S01]  /*23410*/  LDCU UR7, c[0x0][0x39c] ;  /* 0x00007380ff0777ac */ /* 0x000ea20008000800 */
[----:B------:R5:W-:Y:S01]  /*23420*/  @P5 STG.E.U16 desc[UR20][R10.64], R94 ;  /* 0x0000005e0a005986 */ /* 0x000be2000c101514 */
[----:B------:R-:W-:-:S02]  /*23430*/  LEA R6, P5, R12, R2, 0x1 ;  /* 0x000000020c067211 */ /* 0x000fc400078a08ff */
[----:B------:R-:W-:Y:S01]  /*23440*/  F2FP.BF16.F32.PACK_AB R98, R99, R98 ;  /* 0x000000626362723e */ /* 0x000fe200000010ff */
[----:B------:R-:W2:Y:S01]  /*23450*/  LDL.LU R17, [R1+0x95c] ;  /* 0x00095c0001117983 */ /* 0x000ea20000300800 */
[----:B----4-:R-:W-:Y:S01]  /*23460*/  VIADD R9, R0, UR5 ;  /* 0x0000000500097c36 */ /* 0x010fe20008000000 */
[----:B------:R-:W4:Y:S01]  /*23470*/  LDCU UR9, c[0x0][0x39c] ;  /* 0x00007380ff0977ac */ /* 0x000f220008000800 */
[-C--:B---3--:R-:W-:Y:S02]  /*23480*/  LEA.HI.X.SX32 R7, R12, R3.reuse, 0x1, P5 ;  /* 0x000000030c077211 */ /* 0x088fe400028f0eff */
[-C--:B------:R-:W-:Y:S02]  /*23490*/  LEA R4, P5, R0, R2.reuse, 0x1 ;  /* 0x0000000200047211 */ /* 0x080fe400078a08ff */
[----:B-----5:R-:W-:Y:S02]  /*234a0*/  PRMT R11, R94, 0x7632, R11 ;  /* 0x000076325e0b7816 */ /* 0x020fe4000000000b */
[-C--:B------:R-:W-:Y:S01]  /*234b0*/  LEA.HI.X.SX32 R5, R0, R3.reuse, 0x1, P5 ;  /* 0x0000000300057211 */ /* 0x080fe200028f0eff */
[C---:B------:R-:W-:Y:S01]  /*234c0*/  VIADD R0, R9.reuse, UR5 ;  /* 0x0000000509007c36 */ /* 0x040fe20008000000 */
[C---:B------:R-:W-:Y:S01]  /*234d0*/  LEA R8, P5, R9.reuse, R2, 0x1 ;  /* 0x0000000209087211 */ /* 0x040fe200078a08ff */
[----:B------:R3:W-:Y:S03]  /*234e0*/  @P3 STG.E.U16 desc[UR20][R6.64], R11 ;  /* 0x0000000b06003986 */ /* 0x0007e6000c101514 */
[----:B------:R-:W-:-:S02]  /*234f0*/  LEA.HI.X.SX32 R9, R9, R3, 0x1, P5 ;  /* 0x0000000309097211 */ /* 0x000fc400028f0eff */
[C---:B------:R-:W-:Y:S01]  /*23500*/  LEA R10, P5, R0.reuse, R2, 0x1 ;  /* 0x00000002000a7211 */ /* 0x040fe200078a08ff */
[----:B------:R5:W-:Y:S03]  /*23510*/  @P0 STG.E.U16 desc[UR20][R4.64], R96 ;  /* 0x0000006004000986 */ /* 0x000be6000c101514 */
[----:B---3--:R-:W-:Y:S02]  /*23520*/  LEA.HI.X.SX32 R11, R0, R3, 0x1, P5 ;  /* 0x00000003000b7211 */ /* 0x008fe400028f0eff */
[----:B0-----:R-:W-:Y:S01]  /*23530*/  ISETP.LT.AND P3, PT, R14, UR4, !P1 ;  /* 0x000000040e007c0c */ /* 0x001fe2000cf61270 */
[----:B------:R-:W0:Y:S01]  /*23540*/  LDCU UR4, c[0x0][0x39c] ;  /* 0x00007380ff0477ac */ /* 0x000e220008000800 */
[----:B------:R-:W3:Y:S01]  /*23550*/  LDL.LU R14, [R1+0x94c] ;  /* 0x00094c00010e7983 */ /* 0x000ee20000300800 */
[----:B-1----:R-:W-:Y:S01]  /*23560*/  ISETP.LT.AND P0, PT, R15, UR6, !P1 ;  /* 0x000000060f007c0c */ /* 0x002fe2000cf01270 */
[----:B------:R-:W-:-:S02]  /*23570*/  VIADD R6, R0, UR5 ;  /* 0x0000000500067c36 */ /* 0x000fc40008000000 */
[----:B------:R-:W4:Y:S01]  /*23580*/  LDL.LU R16, [R1+0x944] ;  /* 0x0009440001107983 */ /* 0x000f220000300800 */
[----:B-----5:R-:W-:Y:S01]  /*23590*/  PRMT R5, R96, 0x7632, R5 ;  /* 0x0000763260057816 */ /* 0x020fe20000000005 */
[----:B------:R-:W3:Y:S02]  /*235a0*/  LDCU UR6, c[0x0][0x39c] ;  /* 0x00007380ff0677ac */ /* 0x000ee40008000800 */
[----:B------:R-:W5:Y:S01]  /*235b0*/  LDL.LU R15, [R1+0x940] ;  /* 0x00094000010f7983 */ /* 0x000f620000300800 */
[----:B--2---:R-:W-:-:S03]  /*235c0*/  ISETP.LT.AND P5, PT, R13, UR7, !P1 ;  /* 0x000000070d007c0c */ /* 0x004fc6000cfa1270 */
[----:B------:R1:W-:Y:S04]  /*235d0*/  @P6 STG.E.U16 desc[UR20][R8.64], R5 ;  /* 0x0000000508006986 */ /* 0x0003e8000c101514 */
[----:B------:R-:W2:Y:S01]  /*235e0*/  LDL.LU R13, [R1+0x938] ;  /* 0x00093800010d7983 */ /* 0x000ea20000300800 */
[C---:B------:R-:W-:Y:S01]  /*235f0*/  LEA R4, P6, R6.reuse, R2, 0x1 ;  /* 0x0000000206047211 */ /* 0x040fe200078c08ff */
[----:B------:R-:W-:Y:S01]  /*23600*/  VIADD R0, R6, UR5 ;  /* 0x0000000506007c36 */ /* 0x000fe20008000000 */
[----:B------:R-:W-:Y:S01]  /*23610*/  PRMT R7, R98, 0x7632, R7 ;  /* 0x0000763262077816 */ /* 0x000fe20000000007 */
[----:B------:R-:W-:Y:S01]  /*23620*/  @P4 STG.E.U16 desc[UR20][R10.64], R98 ;  /* 0x000000620a004986 */ /* 0x000fe2000c101514 */
[----:B------:R-:W-:Y:S01]  /*23630*/  F2FP.BF16.F32.PACK_AB R100, R101, R100 ;  /* 0x000000646564723e */ /* 0x000fe200000010ff */
[----:B------:R-:W-:Y:S01]  /*23640*/  VIADD R12, R0, UR5 ;  /* 0x00000005000c7c36 */ /* 0x000fe20008000000 */
[----:B------:R-:W-:Y:S01]  /*23650*/  F2FP.BF16.F32.PACK_AB R102, R103, R102 ;  /* 0x000000666766723e */ /* 0x000fe200000010ff */
[----:B------:R-:W5:Y:S01]  /*23660*/  LDCU UR7, c[0x0][0x39c] ;  /* 0x00007380ff0777ac */ /* 0x000f620008000800 */
[----:B-1----:R-:W-:-:S02]  /*23670*/  LEA.HI.X.SX32 R5, R6, R3, 0x1, P6 ;  /* 0x0000000306057211 */ /* 0x002fc400030f0eff */
[----:B0-----:R-:W-:Y:S01]  /*23680*/  ISETP.LT.AND P4, PT, R17, UR4, !P1 ;  /* 0x0000000411007c0c */ /* 0x001fe2000cf81270 */
[----:B------:R-:W4:Y:S02]  /*23690*/  LDCU UR4, c[0x0][0x39c] ;  /* 0x00007380ff0477ac */ /* 0x000f240008000800 */
[----:B------:R0:W-:Y:S01]  /*236a0*/  @P3 STG.E.U16 desc[UR20][R4.64], R7 ;  /* 0x0000000704003986 */ /* 0x0001e2000c101514 */
[-C--:B------:R-:W-:Y:S02]  /*236b0*/  LEA R6, P3, R0, R2.reuse, 0x1 ;  /* 0x0000000200067211 */ /* 0x080fe400078608ff */
[----:B------:R-:W-:-:S04]  /*236c0*/  LEA R8, P6, R12, R2, 0x1 ;  /* 0x000000020c087211 */ /* 0x000fc800078c08ff */
[CC--:B------:R-:W-:Y:S01]  /*236d0*/  LEA.HI.X.SX32 R9, R12.reuse, R3.reuse, 0x1, P6 ;  /* 0x000000030c097211 */ /* 0x0c0fe200030f0eff */
[----:B------:R-:W-:Y:S01]  /*236e0*/  VIADD R12, R12, UR5 ;  /* 0x000000050c0c7c36 */ /* 0x000fe20008000000 */
[----:B0-----:R-:W-:Y:S02]  /*236f0*/  LEA.HI.X.SX32 R7, R0, R3, 0x1, P3 ;  /* 0x0000000300077211 */ /* 0x001fe400018f0eff */
[----:B------:R-:W-:-:S03]  /*23700*/  PRMT R0, R100, 0x7632, R0 ;  /* 0x0000763264007816 */ /* 0x000fc60000000000 */
[----:B------:R0:W-:Y:S04]  /*23710*/  @P0 STG.E.U16 desc[UR20][R6.64], R100 ;  /* 0x0000006406000986 */ /* 0x0001e8000c101514 */
[----:B------:R1:W-:Y:S01]  /*23720*/  @P5 STG.E.U16 desc[UR20][R8.64], R0 ;  /* 0x0000000008005986 */ /* 0x0003e2000c101514 */
[----:B------:R-:W-:Y:S02]  /*23730*/  LEA R4, P5, R12, R2, 0x1 ;  /* 0x000000020c047211 */ /* 0x000fe400078a08ff */
[----:B---3--:R-:W-:Y:S01]  /*23740*/  ISETP.LT.AND P3, PT, R14, UR6, !P1 ;  /* 0x000000060e007c0c */ /* 0x008fe2000cf61270 */
[----:B------:R-:W3:Y:S01]  /*23750*/  LDCU UR6, c[0x0][0x39c] ;  /* 0x00007380ff0677ac */ /* 0x000ee20008000800 */
[----:B------:R-:W3:Y:S01]  /*23760*/  LDL.LU R14, [R1+0x7c0] ;  /* 0x0007c000010e7983 */ /* 0x000ee20000300800 */
[----:B------:R-:W-:-:S02]  /*23770*/  LEA.HI.X.SX32 R5, R12, R3, 0x1, P5 ;  /* 0x000000030c057211 */ /* 0x000fc400028f0eff */
[----:B----4-:R-:W-:Y:S01]  /*23780*/  ISETP.LT.AND P0, PT, R16, UR4, !P1 ;  /* 0x0000000410007c0c */ /* 0x010fe2000cf01270 */
[----:B------:R-:W4:Y:S01]  /*23790*/  LDL.LU R11, [R1+0x92c] ;  /* 0x00092c00010b7983 */ /* 0x000f220000300800 */
[----:B------:R-:W-:Y:S01]  /*237a0*/  VIADD R12, R12, UR5 ;  /* 0x000000050c0c7c36 */ /* 0x000fe20008000000 */
[----:B------:R-:W3:Y:S02]  /*237b0*/  LDCU UR4, c[0x0][0x39c] ;  /* 0x00007380ff0477ac */ /* 0x000ee40008000800 */
[----:B------:R-:W4:Y:S01]  /*237c0*/  LDL.LU R16, [R1+0x91c] ;  /* 0x00091c0001107983 */ /* 0x000f220000300800 */
[----:B--2---:R-:W-:-:S03]  /*237d0*/  ISETP.LT.AND P5, PT, R13, UR9, !P1 ;  /* 0x000000090d007c0c */ /* 0x004fc6000cfa1270 */
[----:B------:R2:W-:Y:S04]  /*237e0*/  @P4 STG.E.U16 desc[UR20][R4.64], R102 ;  /* 0x0000006604004986 */ /* 0x0005e8000c101514 */
[----:B------:R-:W4:Y:S01]  /*237f0*/  LDL.LU R13, [R1+0x914] ;  /* 0x00091400010d7983 */ /* 0x000f220000300800 */
[CC--:B0-----:R-:W-:Y:S01]  /*23800*/  LEA R6, P4, R12.reuse, R2.reuse, 0x1 ;  /* 0x000000020c067211 */ /* 0x0c1fe200078808ff */
[C---:B-1----:R-:W-:Y:S01]  /*23810*/  VIADD R0, R12.reuse, UR5 ;  /* 0x000000050c007c36 */ /* 0x042fe20008000000 */
[----:B------:R-:W0:Y:S02]  /*23820*/  LDCU UR9, c[0x0][0x39c] ;  /* 0x00007380ff0977ac */ /* 0x000e240008000800 */
[----:B------:R-:W-:Y:S01]  /*23830*/  LEA.HI.X.SX32 R7, R12, R3, 0x1, P4 ;  /* 0x000000030c077211 */ /* 0x000fe200020f0eff */
[C---:B------:R-:W-:Y:S01]  /*23840*/  VIADD R10, R0.reuse, UR5 ;  /* 0x00000005000a7c36 */ /* 0x040fe20008000000 */
[----:B------:R-:W-:-:S02]  /*23850*/  LEA R8, P4, R0, R2, 0x1 ;  /* 0x0000000200087211 */ /* 0x000fc400078808ff */
[----:B--2---:R-:W-:Y:S02]  /*23860*/  PRMT R5, R102, 0x7632, R5 ;  /* 0x0000763266057816 */ /* 0x004fe40000000005 */
[-C--:B------:R-:W-:Y:S01]  /*23870*/  LEA.HI.X.SX32 R9, R0, R3.reuse, 0x1, P4 ;  /* 0x0000000300097211 */ /* 0x080fe200020f0eff */
[C---:B------:R-:W-:Y:S01]  /*23880*/  VIADD R0, R10.reuse, UR5 ;  /* 0x000000050a007c36 */ /* 0x040fe20008000000 */
[C---:B------:R-:W-:Y:S01]  /*23890*/  LEA R4, P4, R10.reuse, R2, 0x1 ;  /* 0x000000020a047211 */ /* 0x040fe200078808ff */
[----:B------:R1:W-:Y:S01]  /*238a0*/  @P3 STG.E.U16 desc[UR20][R6.64], R5 ;  /* 0x0000000506003986 */ /* 0x0003e2000c101514 */
[----:B------:R-:W-:Y:S02]  /*238b0*/  F2FP.BF16.F32.PACK_AB R104, R105, R104 ;  /* 0x000000686968723e */ /* 0x000fe400000010ff */
[----:B-----5:R-:W-:Y:S01]  /*238c0*/  ISETP.LT.AND P6, PT, R15, UR7, !P1 ;  /* 0x000000070f007c0c */ /* 0x020fe2000cfc1270 */
[----:B------:R-:W2:Y:S01]  /*238d0*/  LDCU UR7, c[0x0][0x39c] ;  /* 0x00007380ff0777ac */ /* 0x000ea20008000800 */
[----:B------:R-:W5:Y:S04]  /*238e0*/  LDL.LU R15, [R1+0x904] ;  /* 0x00090400010f7983 */ /* 0x000f680000300800 */
[----:B------:R0:W-:Y:S01]  /*238f0*/  @P0 STG.E.U16 desc[UR20][R8.64], R104 ;  /* 0x0000006808000986 */ /* 0x0001e2000c101514 */
[----:B-1----:R-:W-:-:S02]  /*23900*/  LEA.HI.X.SX32 R5, R10, R3, 0x1, P4 ;  /* 0x000000030a057211 */ /* 0x002fc400020f0eff */
[----:B------:R-:W-:Y:S02]  /*23910*/  LEA R10, P4, R0, R2, 0x1 ;  /* 0x00000002000a7211 */ /* 0x000fe400078808ff */
[----:B---3--:R-:W-:Y:S01]  /*23920*/  ISETP.LT.AND P3, PT, R14, UR4, !P1 ;  /* 0x000000040e007c0c */ /* 0x008fe2000cf61270 */
[----:B------:R-:W5:Y:S01]  /*23930*/  LDCU UR4, c[0x0][0x39c] ;  /* 0x00007380ff0477ac */ /* 0x000f620008000800 */
[----:B------:R-:W3:Y:S01]  /*23940*/  LDL.LU R14, [R1+0x8f8] ;  /* 0x0008f800010e7983 */ /* 0x000ee20000300800 */
[----:B----4-:R-:W-:Y:S01]  /*23950*/  ISETP.LT.AND P0, PT, R11, UR6, !P1 ;  /* 0x000000060b007c0c */ /* 0x010fe2000cf01270 */
[----:B------:R-:W3:Y:S01]  /*23960*/  LDCU UR6, c[0x0][0x39c] ;  /* 0x00007380ff0677ac */ /* 0x000ee20008000800 */
[----:B------:R-:W-:Y:S02]  /*23970*/  LEA.HI.X.SX32 R11, R0, R3, 0x1, P4 ;  /* 0x00000003000b7211 */ /* 0x000fe400020f0eff */
[----:B0-----:R-:W-:Y:S02]  /*23980*/  ISETP.LT.AND P4, PT, R13, UR9, !P1 ;  /* 0x000000090d007c0c */ /* 0x001fe4000cf81270 */
[----:B------:R-:W-:Y:S01]  /*23990*/  PRMT R7, R104, 0x7632, R7 ;  /* 0x0000763268077816 */ /* 0x000fe20000000007 */
[----:B------:R-:W4:Y:S01]  /*239a0*/  LDL.LU R13, [R1+0x8f0] ;  /* 0x0008f000010d7983 */ /* 0x000f220000300800 */
[----:B------:R-:W-:Y:S01]  /*239b0*/  F2FP.BF16.F32.PACK_AB R106, R107, R106 ;  /* 0x0000006a6b6a723e */ /* 0x000fe200000010ff */
[----:B------:R-:W-:Y:S01]  /*239c0*/  VIADD R0, R0, UR5 ;  /* 0x0000000500007c36 */ /* 0x000fe20008000000 */
[----:B------:R-:W-:Y:S01]  /*239d0*/  F2FP.BF16.F32.PACK_AB R108, R109, R108 ;  /* 0x0000006c6d6c723e */ /* 0x000fe200000010ff */
[----:B------:R0:W-:Y:S01]  /*239e0*/  @P6 STG.E.U16 desc[UR20][R4.64], R7 ;  /* 0x0000000704006986 */ /* 0x0001e2000c101514 */
[----:B--2---:R-:W-:Y:S01]  /*239f0*/  ISETP.LT.AND P6, PT, R16, UR7, !P1 ;  /* 0x0000000710007c0c */ /* 0x004fe2000cfc1270 */
[C---:B------:R-:W-:Y:S01]  /*23a00*/  VIADD R8, R0.reuse, UR5 ;  /* 0x0000000500087c36 */ /* 0x040fe20008000000 */
[----:B------:R-:W4:Y:S01]  /*23a10*/  LDCU UR7, c[0x0][0x39c] ;  /* 0x00007380ff0777ac */ /* 0x000f220008000800 */
[----:B------:R1:W-:Y:S01]  /*23a20*/  @P5 STG.E.U16 desc[UR20][R10.64], R106 ;  /* 0x0000006a0a005986 */ /* 0x0003e2000c101514 */
[----:B------:R-:W-:-:S02]  /*23a30*/  LEA R6, P5, R0, R2, 0x1 ;  /* 0x0000000200067211 */ /* 0x000fc400078a08ff */
[----:B------:R-:W-:Y:S01]  /*23a40*/  F2FP.BF16.F32.PACK_AB R110, R111, R110 ;  /* 0x0000006e6f6e723e */ /* 0x000fe200000010ff */
[----:B------:R-:W2:Y:S01]  /*23a50*/  LDL.LU R12, [R1+0x8c0] ;  /* 0x0008c000010c7983 */ /* 0x000ea20000300800 */
[----:B------:R-:W2:Y:S01]  /*23a60*/  LDCU UR9, c[0x0][0x39c] ;  /* 0x00007380ff0977ac */ /* 0x000ea20008000800 */
[-C--:B0-----:R-:W-:Y:S01]  /*23a70*/  LEA.HI.X.SX32 R7, R0, R3.reuse, 0x1, P5 ;  /* 0x0000000300077211 */ /* 0x081fe200028f0eff */
[C---:B------:R-:W-:Y:S01]  /*23a80*/  VIADD R0, R8.reuse, UR5 ;  /* 0x0000000508007c36 */ /* 0x040fe20008000000 */
[-C--:B------:R-:W-:Y:S02]  /*23a90*/  LEA R4, P5, R8, R2.reuse, 0x1 ;  /* 0x0000000208047211 */ /* 0x080fe400078a08ff */
[----:B------:R-:W-:Y:S01]  /*23aa0*/  PRMT R9, R106, 0x7632, R9 ;  /* 0x000076326a097816 */ /* 0x000fe20000000009 */
[----:B-1----:R-:W-:Y:S01]  /*23ab0*/  VIADD R11, R0, UR5 ;  /* 0x00000005000b7c36 */ /* 0x002fe20008000000 */
[-C--:B------:R-:W-:Y:S02]  /*23ac0*/  LEA.HI.X.SX32 R5, R8, R3.reuse, 0x1, P5 ;  /* 0x0000000308057211 */ /* 0x080fe400028f0eff */
[C---:B------:R-:W-:Y:S01]  /*23ad0*/  LEA R8, P5, R0.reuse, R2, 0x1 ;  /* 0x0000000200087211 */ /* 0x040fe200078a08ff */
[----:B------:R0:W-:Y:S01]  /*23ae0*/  @P3 STG.E.U16 desc[UR20][R6.64], R9 ;  /* 0x0000000906003986 */ /* 0x0001e2000c101514 */
[----:B-----5:R-:W-:Y:S01]  /*23af0*/  ISETP.LT.AND P3, PT, R15, UR4, !P1 ;  /* 0x000000040f007c0c */ /* 0x020fe2000cf61270 */
[----:B------:R-:W2:Y:S02]  /*23b00*/  LDCU UR4, c[0x0][0x39c] ;  /* 0x00007380ff0477ac */ /* 0x000ea40008000800 */
[----:B------:R-:W5:Y:S04]  /*23b10*/  LDL.LU R15, [R1+0x7bc] ;  /* 0x0007bc00010f7983 */ /* 0x000f680000300800 */
[----:B------:R1:W-:Y:S01]  /*23b20*/  @P0 STG.E.U16 desc[UR20][R4.64], R108 ;  /* 0x0000006c04000986 */ /* 0x0003e2000c101514 */
[----:B0-----:R-:W-:-:S03]  /*23b30*/  LEA.HI.X.SX32 R9, R0, R3, 0x1, P5 ;  /* 0x0000000300097211 */ /* 0x001fc600028f0eff */
[----:B------:R-:W5:Y:S01]  /*23b40*/  LDL.LU R16, [R1+0x8bc] ;  /* 0x0008bc0001107983 */ /* 0x000f620000300800 */
[C---:B------:R-:W-:Y:S01]  /*23b50*/  LEA R10, P5, R11.reuse, R2, 0x1 ;  /* 0x000000020b0a7211 */ /* 0x040fe200078a08ff */
[C---:B------:R-:W-:Y:S01]  /*23b60*/  VIADD R0, R11.reuse, UR5 ;  /* 0x000000050b007c36 */ /* 0x040fe20008000000 */
[----:B---3--:R-:W-:Y:S01]  /*23b70*/  ISETP.LT.AND P0, PT, R14, UR6, !P1 ;  /* 0x000000060e007c0c */ /* 0x008fe2000cf01270 */
[----:B------:R-:W5:Y:S01]  /*23b80*/  LDCU UR6, c[0x0][0x39c] ;  /* 0x00007380ff0677ac */ /* 0x000f620008000800 */
[----:B------:R-:W-:Y:S01]  /*23b90*/  LEA.HI.X.SX32 R11, R11, R3, 0x1, P5 ;  /* 0x000000030b0b7211 */ /* 0x000fe200028f0eff */
[----:B------:R-:W3:Y:S01]  /*23ba0*/  LDL.LU R14, [R1+0x8b8] ;  /* 0x0008b800010e7983 */ /* 0x000ee20000300800 */
[----:B----4-:R-:W-:Y:S01]  /*23bb0*/  ISETP.LT.AND P5, PT, R13, UR7, !P1 ;  /* 0x000000070d007c0c */ /* 0x010fe2000cfa1270 */
[----:B------:R-:W3:Y:S02]  /*23bc0*/  LDCU UR7, c[0x0][0x39c] ;  /* 0x00007380ff0777ac */ /* 0x000ee40008000800 */
[----:B------:R-:W4:Y:S01]  /*23bd0*/  LDL.LU R13, [R1+0x8b4] ;  /* 0x0008b400010d7983 */ /* 0x000f220000300800 */
[----:B-1----:R-:W-:-:S05]  /*23be0*/  PRMT R5, R108, 0x7632, R5 ;  /* 0x000076326c057816 */ /* 0x002fca0000000005 */
[----:B------:R0:W-:Y:S01]  /*23bf0*/  @P6 STG.E.U16 desc[UR20][R8.64], R5 ;  /* 0x0000000508006986 */ /* 0x0001e2000c101514 */
[----:B------:R-:W-:Y:S02]  /*23c00*/  LEA R4, P6, R0, R2, 0x1 ;  /* 0x0000000200047211 */ /* 0x000fe400078c08ff */
[----:B------:R-:W-:Y:S01]  /*23c10*/  PRMT R7, R110, 0x7632, R7 ;  /* 0x000076326e077816 */ /* 0x000fe20000000007 */
[----:B------:R-:W-:Y:S01]  /*23c20*/  @P4 STG.E.U16 desc[UR20][R10.64], R110 ;  /* 0x0000006e0a004986 */ /* 0x000fe2000c101514 */
[----:B--2---:R-:W-:Y:S01]  /*23c30*/  ISETP.LT.AND P4, PT, R12, UR4, !P1 ;  /* 0x000000040c007c0c */ /* 0x004fe2000cf81270 */
[----:B------:R-:W1:Y:S01]  /*23c40*/  LDCU UR4, c[0x0][0x39c] ;  /* 0x00007380ff0477ac */ /* 0x000e620008000800 */
[C---:B0-----:R-:W-:Y:S01]  /*23c50*/  LEA.HI.X.SX32 R5, R0.reuse, R3, 0x1, P6 ;  /* 0x0000000300057211 */ /* 0x041fe200030f0eff */
[----:B------:R-:W-:-:S04]  /*23c60*/  VIADD R0, R0, UR5 ;  /* 0x0000000500007c36 */ /* 0x000fc80008000000 */
[C---:B------:R-:W-:Y:S01]  /*23c70*/  VIADD R12, R0.reuse, UR5 ;  /* 0x00000005000c7c36 */ /* 0x040fe20008000000 */
[----:B------:R0:W-:Y:S01]  /*23c80*/  @P3 STG.E.U16 desc[UR20][R4.64], R7 ;  /* 0x0000000704003986 */ /* 0x0001e2000c101514 */
[----:B------:R-:W-:Y:S02]  /*23c90*/  LEA R6, P3, R0, R2, 0x1 ;  /* 0x0000000200067211 */ /* 0x000fe400078608ff */
[----:B------:R-:W-:Y:S02]  /*23ca0*/  F2FP.BF16.F32.PACK_AB R112, R113, R112 ;  /* 0x000000707170723e */ /* 0x000fe400000010ff */
[----:B------:R-:W-:-:S04]  /*23cb0*/  LEA R8, P6, R12, R2, 0x1 ;  /* 0x000000020c087211 */ /* 0x000fc800078c08ff */
[CC--:B------:R-:W-:Y:S01]  /*23cc0*/  LEA.HI.X.SX32 R9, R12.reuse, R3.reuse, 0x1, P6 ;  /* 0x000000030c097211 */ /* 0x0c0fe200030f0eff */
[----:B------:R-:W-:Y:S01]  /*23cd0*/  VIADD R12, R12, UR5 ;  /* 0x000000050c0c7c36 */ /* 0x000fe20008000000 */
[----:B0-----:R-:W-:Y:S02]  /*23ce0*/  LEA.HI.X.SX32 R7, R0, R3, 0x1, P3 ;  /* 0x0000000300077211 */ /* 0x001fe400018f0eff */
[----:B------:R-:W-:-:S03]  /*23cf0*/  PRMT R0, R112, 0x7632, R0 ;  /* 0x0000763270007816 */ /* 0x000fc60000000000 */
[----:B------:R0:W-:Y:S01]  /*23d00*/  @P0 STG.E.U16 desc[UR20][R6.64], R112 ;  /* 0x0000007006000986 */ /* 0x0001e2000c101514 */
[----:B-----5:R-:W-:Y:S01]  /*23d10*/  ISETP.LT.AND P3, PT, R15, UR6, !P1 ;  /* 0x000000060f007c0c */ /* 0x020fe2000cf61270 */
[----:B------:R-:W2:Y:S02]  /*23d20*/  LDCU UR6, c[0x0][0x39c] ;  /* 0x00007380ff0677ac */ /* 0x000ea40008000800 */
[----:B------:R5:W-:Y:S01]  /*23d30*/  @P5 STG.E.U16 desc[UR20][R8.64], R0 ;  /* 0x0000000008005986 */ /* 0x000be2000c101514 */
[----:B------:R-:W-:Y:S02]  /*23d40*/  LEA R4, P5, R12, R2, 0x1 ;  /* 0x000000020c047211 */ /* 0x000fe400078a08ff */
[----:B---3--:R-:W-:Y:S01]  /*23d50*/  ISETP.LT.AND P6, PT, R14, UR7, !P1 ;  /* 0x000000070e007c0c */ /* 0x008fe2000cfc1270 */
[----:B------:R-:W3:Y:S01]  /*23d60*/  LDL.LU R15, [R1+0x8ac] ;  /* 0x0008ac00010f7983 */ /* 0x000ee20000300800 */
[C---:B------:R-:W-:Y:S01]  /*23d70*/  LEA.HI.X.SX32 R5, R12.reuse, R3, 0x1, P5 ;  /* 0x000000030c057211 */ /* 0x040fe200028f0eff */
[----:B------:R-:W1:Y:S02]  /*23d80*/  LDCU UR7, c[0x0][0x39c] ;  /* 0x00007380ff0777ac */ /* 0x000e640008000800 */
[----:B------:R-:W2:Y:S04]  /*23d90*/  LDL.LU R11, [R1+0x8a8] ;  /* 0x0008a800010b7983 */ /* 0x000ea80000300800 */
[----:B------:R-:W2:Y:S01]  /*23da0*/  LDL.LU R14, [R1+0x8a0] ;  /* 0x0008a000010e7983 */ /* 0x000ea20000300800 */
[----:B------:R-:W-:Y:S01]  /*23db0*/  F2FP.BF16.F32.PACK_AB R114, R115, R114 ;  /* 0x000000727372723e */ /* 0x000fe200000010ff */
[----:B------:R-:W-:-:S04]  /*23dc0*/  VIADD R12, R12, UR5 ;  /* 0x000000050c0c7c36 */ /* 0x000fc80008000000 */
[----:B------:R1:W-:Y:S01]  /*23dd0*/  @P4 STG.E.U16 desc[UR20][R4.64], R114 ;  /* 0x0000007204004986 */ /* 0x0003e2000c101514 */
[C---:B0-----:R-:W-:Y:S01]  /*23de0*/  LEA R6, P4, R12.reuse, R2, 0x1 ;  /* 0x000000020c067211 */ /* 0x041fe200078808ff */
[----:B-----5:R-:W-:-:S03]  /*23df0*/  VIADD R0, R12, UR5 ;  /* 0x000000050c007c36 */ /* 0x020fc60008000000 */
[----:B------:R-:W-:Y:S02]  /*23e00*/  LEA.HI.X.SX32 R7, R12, R3, 0x1, P4 ;  /* 0x000000030c077211 */ /* 0x000fe400020f0eff */
[----:B----4-:R-:W-:Y:S01]  /*23e10*/  ISETP.LT.AND P5, PT, R13, UR9, !P1 ;  /* 0x000000090d007c0c */ /* 0x010fe2000cfa1270 */
[----:B------:R-:W0:Y:S01]  /*23e20*/  LDCU UR9, c[0x0][0x39c] ;  /* 0x00007380ff0977ac */ /* 0x000e220008000800 */
[----:B------:R-:W0:Y:S04]  /*23e30*/  LDL.LU R13, [R1+0x89c] ;  /* 0x00089c00010d7983 */ /* 0x000e280000300800 */
[----:B------:R-:W4:Y:S04]  /*23e40*/  LDL.LU R12, [R1+0x7b8] ;  /* 0x0007b800010c7983 */ /* 0x000f280000300800 */
[----:B------:R-:W5:Y:S01]  /*23e50*/  LDL.LU R17, [R1+0x898] ;  /* 0x0008980001117983 */ /* 0x000f620000300800 */
[----:B-1----:R-:W-:Y:S01]  /*23e60*/  ISETP.LT.AND P0, PT, R16, UR4, !P1 ;  /* 0x0000000410007c0c */ /* 0x002fe2000cf01270 */
[----:B------:R-:W3:Y:S02]  /*23e70*/  LDCU UR4, c[0x0][0x39c] ;  /* 0x00007380ff0477ac */ /* 0x000ee40008000800 */
[----:B------:R-:W4:Y:S01]  /*23e80*/  LDL.LU R16, [R1+0x894] ;  /* 0x0008940001107983 */ /* 0x000f220000300800 */
[C---:B------:R-:W-:Y:S01]  /*23e90*/  LEA R8, P4, R0.reuse, R2, 0x1 ;  /* 0x0000000200087211 */ /* 0x040fe200078808ff */
[----:B------:R-:W-:Y:S01]  /*23ea0*/  VIADD R10, R0, UR5 ;  /* 0x00000005000a7c36 */ /* 0x000fe20008000000 */
[----:B------:R-:W-:-:S02]  /*23eb0*/  PRMT R5, R114, 0x7632, R5 ;  /* 0x0000763272057816 */ /* 0x000fc40000000005 */
[-C--:B------:R-:W-:Y:S01]  /*23ec0*/  LEA.HI.X.SX32 R9, R0, R3.reuse, 0x1, P4 ;  /* 0x0000000300097211 */ /* 0x080fe200020f0eff */
[C---:B------:R-:W-:Y:S01]  /*23ed0*/  VIADD R0, R10.reuse, UR5 ;  /* 0x000000050a007c36 */ /* 0x040fe20008000000 */
[----:B------:R-:W-:Y:S02]  /*23ee0*/  F2FP.BF16.F32.PACK_AB R116, R117, R116 ;  /* 0x000000747574723e */ /* 0x000fe400000010ff */
[C---:B------:R-:W-:Y:S01]  /*23ef0*/  LEA R4, P4, R10.reuse, R2, 0x1 ;  /* 0x000000020a047211 */ /* 0x040fe200078808ff */
[----:B------:R1:W-:Y:S04]  /*23f00*/  @P3 STG.E.U16 desc[UR20][R6.64], R5 ;  /* 0x0000000506003986 */ /* 0x0003e8000c101514 */
[----:B------:R2:W-:Y:S01]  /*23f10*/  @P0 STG.E.U16 desc[UR20][R8.64], R116 ;  /* 0x0000007408000986 */ /* 0x0005e2000c101514 */
[----:B-1----:R-:W-:-:S02]  /*23f20*/  LEA.HI.X.SX32 R5, R10, R3, 0x1, P4 ;  /* 0x000000030a057211 */ /* 0x002fc400020f0eff */
[----:B------:R-:W-:Y:S02]  /*23f30*/  PRMT R7, R116, 0x7632, R7 ;  /* 0x0000763274077816 */ /* 0x000fe40000000007 */
[----:B------:R-:W-:-:S03]  /*23f40*/  LEA R10, P4, R0, R2, 0x1 ;  /* 0x00000002000a7211 */ /* 0x000fc600078808ff */
[----:B------:R1:W-:Y:S01]  /*23f50*/  @P6 STG.E.U16 desc[UR20][R4.64], R7 ;  /* 0x0000000704006986 */ /* 0x0003e2000c101514 */
[----:B------:R-:W-:Y:S02]  /*23f60*/  F2FP.BF16.F32.PACK_AB R118, R119, R118 ;  /* 0x000000767776723e */ /* 0x000fe400000010ff */
[----:B---3--:R-:W-:Y:S01]  /*23f70*/  ISETP.LT.AND P3, PT, R15, UR4, !P1 ;  /* 0x000000040f007c0c */ /* 0x008fe2000cf61270 */
[----:B------:R-:W4:Y:S01]  /*23f80*/  LDCU UR4, c[0x0][0x39c] ;  /* 0x00007380ff0477ac */ /* 0x000f220008000800 */
[----:B------:R-:W3:Y:S01]  /*23f90*/  LDL.LU R15, [R1+0x88c] ;  /* 0x00088c00010f7983 */ /* 0x000ee20000300800 */
[----:B--2---:R-:W-:Y:S01]  /*23fa0*/  ISETP.LT.AND P0, PT, R11, UR6, !P1 ;  /* 0x000000060b007c0c */ /* 0x004fe2000cf01270 */
[----:B------:R-:W5:Y:S01]  /*23fb0*/  LDCU UR6, c[0x0][0x39c] ;  /* 0x00007380ff0677ac */ /* 0x000f620008000800 */
[----:B------:R-:W-:Y:S02]  /*23fc0*/  LEA.HI.X.SX32 R11, R0, R3, 0x1, P4 ;  /* 0x00000003000b7211 */ /* 0x000fe400020f0eff */
[----:B------:R-:W-:Y:S01]  /*23fd0*/  ISETP.LT.AND P6, PT, R14, UR7, !P1 ;  /* 0x000000070e007c0c */ /* 0x000fe2000cfc1270 */
[----:B------:R-:W-:Y:S01]  /*23fe0*/  VIADD R0, R0, UR5 ;  /* 0x0000000500007c36 */ /* 0x000fe20008000000 */
[----:B------:R-:W2:Y:S01]  /*23ff0*/  LDL.LU R14, [R1+0x85c] ;  /* 0x00085c00010e7983 */ /* 0x000ea20000300800 */
[----:B------:R-:W-:Y:S01]  /*24000*/  PRMT R9, R118, 0x7632, R9 ;  /* 0x0000763276097816 */ /* 0x000fe20000000009 */
[----:B------:R-:W0:Y:S01]  /*24010*/  LDCU UR7, c[0x0][0x39c] ;  /* 0x00007380ff0777ac */ /* 0x000e220008000800 */
[C---:B------:R-:W-:Y:S01]  /*24020*/  VIADD R8, R0.reuse, UR5 ;  /* 0x0000000500087c36 */ /* 0x040fe20008000000 */
[----:B------:R-:W-:Y:S01]  /*24030*/  @P5 STG.E.U16 desc[UR20][R10.64], R118 ;  /* 0x000000760a005986 */ /* 0x000fe2000c101514 */
[----:B------:R-:W-:-:S04]  /*24040*/  LEA R6, P5, R0, R2, 0x1 ;  /* 0x0000000200067211 */ /* 0x000fc800078a08ff */
[-C--:B-1----:R-:W-:Y:S02]  /*24050*/  LEA.HI.X.SX32 R7, R0, R3.reuse, 0x1, P5 ;  /* 0x0000000300077211 */ /* 0x082fe400028f0eff */
[C---:B------:R-:W-:Y:S02]  /*24060*/  LEA R4, P5, R8.reuse, R2, 0x1 ;  /* 0x0000000208047211 */ /* 0x040fe400078a08ff */
[----:B------:R-:W-:Y:S02]  /*24070*/  F2FP.BF16.F32.PACK_AB R120, R121, R120 ;  /* 0x000000787978723e */ /* 0x000fe400000010ff */
[----:B------:R-:W-:Y:S01]  /*24080*/  LEA.HI.X.SX32 R5, R8, R3, 0x1, P5 ;  /* 0x0000000308057211 */ /* 0x000fe200028f0eff */
[----:B------:R-:W-:Y:S04]  /*24090*/  @P3 STG.E.U16 desc[UR20][R6.64], R9 ;  /* 0x0000000906003986 */ /* 0x000fe8000c101514 */
[----:B------:R1:W-:Y:S01]  /*240a0*/  @P0 STG.E.U16 desc[UR20][R4.64], R120 ;  /* 0x0000007804000986 */ /* 0x0003e2000c101514 */
[----:B0-----:R-:W-:-:S03]  /*240b0*/  ISETP.LT.AND P4, PT, R13, UR9, !P1 ;  /* 0x000000090d007c0c */ /* 0x001fc6000cf81270 */
[----:B------:R-:W2:Y:S04]  /*240c0*/  LDL.LU R13, [R1+0x858] ;  /* 0x00085800010d7983 */ /* 0x000ea80000300800 */
[----:B------:R-:W2:Y:S01]  /*240d0*/  LDL.LU R18, [R1+0x854] ;  /* 0x0008540001127983 */ /* 0x000ea20000300800 */
[----:B-----5:R-:W-:Y:S01]  /*240e0*/  ISETP.LT.AND P0, PT, R17, UR6, !P1 ;  /* 0x0000000611007c0c */ /* 0x020fe2000cf01270 */
[----:B------:R-:W-:Y:S02]  /*240f0*/  VIADD R0, R8, UR5 ;  /* 0x0000000508007c36 */ /* 0x000fe40008000000 */
[----:B------:R-:W5:Y:S01]  /*24100*/  LDL.LU R17, [R1+0x850] ;  /* 0x0008500001117983 */ /* 0x000f620000300800 */
[----:B----4-:R-:W-:Y:S01]  /*24110*/  ISETP.LT.AND P3, PT, R12, UR4, !P1 ;  /* 0x000000040c007c0c */ /* 0x010fe2000cf61270 */
[----:B------:R-:W3:Y:S01]  /*24120*/  LDCU UR4, c[0x0][0x39c] ;  /* 0x00007380ff0477ac */ /* 0x000ee20008000800 */
[C---:B------:R-:W-:Y:S01]  /*24130*/  VIADD R12, R0.reuse, UR5 ;  /* 0x00000005000c7c36 */ /* 0x040fe20008000000 */
[----:B------:R-:W-:-:S02]  /*24140*/  LEA R8, P5, R0, R2, 0x1 ;  /* 0x0000000200087211 */ /* 0x000fc400078a08ff */
[----:B-1----:R-:W-:Y:S01]  /*24150*/  PRMT R5, R120, 0x7632, R5 ;  /* 0x0000763278057816 */ /* 0x002fe20000000005 */
[----:B------:R-:W2:Y:S01]  /*24160*/  LDCU UR6, c[0x0][0x39c] ;  /* 0x00007380ff0677ac */ /* 0x000ea20008000800 */
[----:B------:R-:W-:Y:S02]  /*24170*/  LEA.HI.X.SX32 R9, R0, R3, 0x1, P5 ;  /* 0x0000000300097211 */ /* 0x000fe400028f0eff */
[----:B------:R-:W-:-:S04]  /*24180*/  LEA R10, P5, R12, R2, 0x1 ;  /* 0x000000020c0a7211 */ /* 0x000fc800078a08ff */
[CC--:B------:R-:W-:Y:S01]  /*24190*/  LEA.HI.X.SX32 R11, R12.reuse, R3.reuse, 0x1, P5 ;  /* 0x000000030c0b7211 */ /* 0x0c0fe200028f0eff */
[----:B------:R-:W-:Y:S01]  /*241a0*/  VIADD R12, R12, UR5 ;  /* 0x000000050c0c7c36 */ /* 0x000fe20008000000 */
[----:B------:R-:W-:Y:S01]  /*241b0*/  ISETP.LT.AND P5, PT, R16, UR7, !P1 ;  /* 0x0000000710007c0c */ /* 0x000fe2000cfa1270 */
[----:B------:R0:W-:Y:S01]  /*241c0*/  @P6 STG.E.U16 desc[UR20][R8.64], R5 ;  /* 0x0000000508006986 */ /* 0x0001e2000c101514 */
[----:B------:R-:W1:Y:S01]  /*241d0*/  LDCU UR7, c[0x0][0x39c] ;  /* 0x00007380ff0777ac */ /* 0x000e620008000800 */
[C---:B------:R-:W-:Y:S01]  /*241e0*/  VIADD R0, R12.reuse, UR5 ;  /* 0x000000050c007c36 */ /* 0x040fe20008000000 */
[C---:B------:R-:W-:Y:S02]  /*241f0*/  LEA R4, P6, R12.reuse, R2, 0x1 ;  /* 0x000000020c047211 */ /* 0x040fe400078c08ff */
[----:B------:R-:W-:Y:S02]  /*24200*/  F2FP.BF16.F32.PACK_AB R122, R123, R122 ;  /* 0x0000007a7b7a723e */ /* 0x000fe400000010ff */
[----:B0-----:R-:W-:Y:S01]  /*24210*/  LEA.HI.X.SX32 R5, R12, R3, 0x1, P6 ;  /* 0x000000030c057211 */ /* 0x001fe200030f0eff */
[C---:B------:R-:W-:Y:S01]  /*24220*/  VIADD R9, R0.reuse, UR5 ;  /* 0x0000000500097c36 */ /* 0x040fe20008000000 */
[----:B------:R-:W-:-:S02]  /*24230*/  LEA R6, P6, R0, R2, 0x1 ;  /* 0x0000000200067211 */ /* 0x000fc400078c08ff */
[----:B------:R-:W-:Y:S02]  /*24240*/  PRMT R12, R122, 0x7632, R12 ;  /* 0x000076327a0c7816 */ /* 0x000fe4000000000c */
[----:B------:R-:W-:Y:S01]  /*24250*/  LEA.HI.X.SX32 R7, R0, R3, 0x1, P6 ;  /* 0x0000000300077211 */ /* 0x000fe200030f0eff */
[----:B------:R-:W-:Y:S01]  /*24260*/  VIADD R0, R9, UR5 ;  /* 0x0000000509007c36 */ /* 0x000fe20008000000 */
[----:B------:R-:W-:Y:S01]  /*24270*/  F2FP.BF16.F32.PACK_AB R124, R125, R124 ;  /* 0x0000007c7d7c723e */ /* 0x000fe200000010ff */
[----:B------:R0:W-:Y:S04]  /*24280*/  @P4 STG.E.U16 desc[UR20][R10.64], R122 ;  /* 0x0000007a0a004986 */ /* 0x0001e8000c101514 */
[----:B------:R4:W-:Y:S01]  /*24290*/  @P3 STG.E.U16 desc[UR20][R4.64], R12 ;  /* 0x0000000c04003986 */ /* 0x0009e2000c101514 */
[----:B------:R-:W-:-:S03]  /*242a0*/  LEA R8, P6, R9, R2, 0x1 ;  /* 0x0000000209087211 */ /* 0x000fc600078c08ff */
[----:B------:R1:W-:Y:S01]  /*242b0*/  @P0 STG.E.U16 desc[UR20][R6.64], R124 ;  /* 0x0000007c06000986 */ /* 0x0003e2000c101514 */
[----:B0-----:R-:W-:Y:S01]  /*242c0*/  VIADD R11, R0, UR5 ;  /* 0x00000005000b7c36 */ /* 0x001fe20008000000 */
[----:B---3--:R-:W-:Y:S01]  /*242d0*/  ISETP.LT.AND P4, PT, R15, UR4, !P1 ;  /* 0x000000040f007c0c */ /* 0x008fe2000cf81270 */
[----:B------:R-:W0:Y:S01]  /*242e0*/  LDCU UR4, c[0x0][0x39c] ;  /* 0x00007380ff0477ac */ /* 0x000e220008000800 */
[----:B--2---:R-:W-:Y:S02]  /*242f0*/  ISETP.LT.AND P3, PT, R14, UR6, !P1 ;  /* 0x000000060e007c0c */ /* 0x004fe4000cf61270 */
[----:B------:R-:W-:Y:S01]  /*24300*/  LEA.HI.X.SX32 R9, R9, R3, 0x1, P6 ;  /* 0x0000000309097211 */ /* 0x000fe200030f0eff */
[----:B------:R-:W5:Y:S01]  /*24310*/  LDCU UR6, c[0x0][0x39c] ;  /* 0x00007380ff0677ac */ /* 0x000f620008000800 */
[----:B----4-:R-:W-:Y:S02]  /*24320*/  PRMT R5, R124, 0x7632, R5 ;  /* 0x000076327c057816 */ /* 0x010fe40000000005 */
[----:B------:R-:W-:-:S03]  /*24330*/  LEA R4, P6, R0, R2, 0x1 ;  /* 0x0000000200047211 */ /* 0x000fc600078c08ff */
[----:B------:R2:W-:Y:S01]  /*24340*/  @P5 STG.E.U16 desc[UR20][R8.64], R5 ;  /* 0x0000000508005986 */ /* 0x0005e2000c101514 */
[----:B-1----:R-:W-:-:S04]  /*24350*/  LEA R6, P5, R11, R2, 0x1 ;  /* 0x000000020b067211 */ /* 0x002fc800078a08ff */
[-C--:B------:R-:W-:Y:S02]  /*24360*/  LEA.HI.X.SX32 R7, R11, R3.reuse, 0x1, P5 ;  /* 0x000000030b077211 */ /* 0x080fe400028f0eff */
[----:B--2---:R-:W-:Y:S02]  /*24370*/  LEA.HI.X.SX32 R5, R0, R3, 0x1, P6 ;  /* 0x0000000300057211 */ /* 0x004fe400030f0eff */
[----:B------:R-:W-:Y:S02]  /*24380*/  F2FP.BF16.F32.PACK_AB R126, R127, R126 ;  /* 0x0000007e7f7e723e */ /* 0x000fe400000010ff */
[----:B------:R-:W-:Y:S02]  /*24390*/  F2FP.BF16.F32.PACK_AB R128, R129, R128 ;  /* 0x000000808180723e */ /* 0x000fe400000010ff */
[----:B------:R-:W-:Y:S01]  /*243a0*/  F2FP.BF16.F32.PACK_AB R130, R131, R130 ;  /* 0x000000828382723e */ /* 0x000fe200000010ff */
[----:B------:R1:W-:Y:S02]  /*243b0*/  @P4 STG.E.U16 desc[UR20][R4.64], R126 ;  /* 0x0000007e04004986 */ /* 0x0003e4000c101514 */
[----:B-1----:R-:W-:-:S02]  /*243c0*/  PRMT R5, R128, 0x7632, R5 ;  /* 0x0000763280057816 */ /* 0x002fc40000000005 */
[----:B------:R-:W-:Y:S01]  /*243d0*/  ISETP.LT.AND P0, PT, R13, UR7, !P1 ;  /* 0x000000070d007c0c */ /* 0x000fe2000cf01270 */
[----:B------:R-:W-:-:S04]  /*243e0*/  VIADD R13, R11, UR5 ;  /* 0x000000050b0d7c36 */ /* 0x000fc80008000000 */
[----:B------:R-:W-:-:S04]  /*243f0*/  VIADD R15, R13, UR5 ;  /* 0x000000050d0f7c36 */ /* 0x000fc80008000000 */
[----:B------:R-:W-:Y:S01]  /*24400*/  VIADD R16, R15, UR5 ;  /* 0x000000050f107c36 */ /* 0x000fe20008000000 */
[----:B------:R-:W-:-:S03]  /*24410*/  LEA R10, P6, R13, R2, 0x1 ;  /* 0x000000020d0a7211 */ /* 0x000fc600078c08ff */
[----:B------:R-:W-:Y:S01]  /*24420*/  VIADD R0, R16, UR5 ;  /* 0x0000000510007c36 */ /* 0x000fe20008000000 */
[-C--:B------:R-:W-:Y:S02]  /*24430*/  LEA R12, P5, R15, R2.reuse, 0x1 ;  /* 0x000000020f0c7211 */ /* 0x080fe400078a08ff */
[-C--:B------:R-:W-:Y:S02]  /*24440*/  LEA.HI.X.SX32 R11, R13, R3.reuse, 0x1, P6 ;  /* 0x000000030d0b7211 */ /* 0x080fe400030f0eff */
[C---:B------:R-:W-:Y:S02]  /*24450*/  LEA R14, P6, R0.reuse, R2, 0x1 ;  /* 0x00000002000e7211 */ /* 0x040fe400078c08ff */
[-C--:B------:R-:W-:Y:S02]  /*24460*/  LEA.HI.X.SX32 R13, R15, R3.reuse, 0x1, P5 ;  /* 0x000000030f0d7211 */ /* 0x080fe400028f0eff */
[----:B------:R-:W-:Y:S02]  /*24470*/  LEA.HI.X.SX32 R15, R0, R3, 0x1, P6 ;  /* 0x00000003000f7211 */ /* 0x000fe400030f0eff */
[----:B0-----:R-:W-:-:S02]  /*24480*/  ISETP.LT.AND P6, PT, R18, UR4, !P1 ;  /* 0x0000000412007c0c */ /* 0x001fc4000cfc1270 */
[----:B-----5:R-:W-:Y:S02]  /*24490*/  ISETP.LT.AND P1, PT, R17, UR6, !P1 ;  /* 0x0000000611007c0c */ /* 0x020fe4000cf21270 */
[----:B------:R-:W-:Y:S02]  /*244a0*/  PRMT R0, R126, 0x7632, R0 ;  /* 0x000076327e007816 */ /* 0x000fe40000000000 */
[----:B------:R-:W-:-:S03]  /*244b0*/  LEA R2, P5, R16, R2, 0x1 ;  /* 0x0000000210027211 */ /* 0x000fc600078a08ff */
[----:B------:R0:W-:Y:S01]  /*244c0*/  @P3 STG.E.U16 desc[UR20][R6.64], R0 ;  /* 0x0000000006003986 */ /* 0x0001e2000c101514 */
[----:B------:R-:W-:-:S03]  /*244d0*/  LEA.HI.X.SX32 R3, R16, R3, 0x1, P5 ;  /* 0x0000000310037211 */ /* 0x000fc600028f0eff */
[----:B------:R1:W-:Y:S04]  /*244e0*/  @P0 STG.E.U16 desc[UR20][R10.64], R128 ;  /* 0x000000800a000986 */ /* 0x0003e8000c101514 */
[----:B------:R1:W-:Y:S01]  /*244f0*/  @P6 STG.E.U16 desc[UR20][R12.64], R5 ;  /* 0x000000050c006986 */ /* 0x0003e2000c101514 */
[----:B0-----:R-:W-:-:S03]  /*24500*/  PRMT R7, R130, 0x7632, R7 ;  /* 0x0000763282077816 */ /* 0x001fc60000000007 */
[----:B------:R1:W-:Y:S04]  /*24510*/  @P1 STG.E.U16 desc[UR20][R2.64], R130 ;  /* 0x0000008202001986 */ /* 0x0003e8000c101514 */
[----:B------:R1:W-:Y:S01]  /*24520*/  @P2 STG.E.U16 desc[UR20][R14.64], R7 ;  /* 0x000000070e002986 */ /* 0x0003e2000c101514 */
[----:B------:R-:W-:Y:S06]  /*24530*/  BAR.SYNC.DEFER_BLOCKING 0x0 ;  /* 0x0000000000007b1d */ /* 0x000fec0000010000 */
[----:B------:R-:W-:Y:S05]  /*24540*/  BRA.U UP0, `(.L_x_14) ;  /* 0x0000000100a07547 */ /* 0x000fea000b800000 */
[----:B------:R-:W0:Y:S01]  /*24550*/  S2UR UR5, SR_CgaCtaId ;  /* 0x00000000000579c3 */ /* 0x000e220000008800 */
[----:B------:R-:W-:Y:S01]  /*24560*/  NOP ;  /* 0x0000000000007918 */ /* 0x000fe20000000000 */
[----:B------:R-:W-:Y:S01]  /*24570*/  UMOV UR4, 0x50 ;  /* 0x0000005000047882 */ /* 0x000fe20000000000 */
[----:B------:R-:W-:Y:S02]  /*24580*/  IMAD.U32 R0, RZ, RZ, UR8 ;  /* 0x00000008ff007e24 */ /* 0x000fe4000f8e00ff */
[----:B-1----:R-:W-:Y:S02]  /*24590*/  IMAD.MOV.U32 R3, RZ, RZ, 0xff ;  /* 0x000000ffff037424 */ /* 0x002fe400078e00ff */
[----:B------:R-:W-:Y:S01]  /*245a0*/  IMAD.MOV.U32 R7, RZ, RZ, 0x1 ;  /* 0x00000001ff077424 */ /* 0x000fe200078e00ff */
[----:B------:R-:W-:-:S04]  /*245b0*/  LOP3.LUT R0, R0, 0xffff, RZ, 0xc0, !PT ;  /* 0x0000ffff00007812 */ /* 0x000fc800078ec0ff */
[----:B------:R-:W-:-:S05]  /*245c0*/  SHF.R.U32.HI R0, RZ, 0x5, R0 ;  /* 0x00000005ff007819 */ /* 0x000fca0000011600 */
[----:B------:R-:W-:Y:S01]  /*245d0*/  VIADD R2, R0, 0x10 ;  /* 0x0000001000027836 */ /* 0x000fe20000000000 */
[----:B------:R-:W-:Y:S01]  /*245e0*/  SHF.L.U32 R0, R3, R0, RZ ;  /* 0x0000000003007219 */ /* 0x000fe200000006ff */
[----:B0-----:R-:W-:-:S03]  /*245f0*/  ULEA UR6, UR5, UR4, 0x18 ;  /* 0x0000000405067291 */ /* 0x001fc6000f8ec0ff */
[----:B------:R-:W-:-:S04]  /*24600*/  SHF.L.U32 R3, R7, R2, RZ ;  /* 0x0000000207037219 */ /* 0x000fc800000006ff */
[----:B------:R-:W-:Y:S02]  /*24610*/  LOP3.LUT R0, R3, R0, RZ, 0xfc, !PT ;  /* 0x0000000003007212 */ /* 0x000fe400078efcff */
[----:B------:R-:W0:Y:S02]  /*24620*/  LDS R5, [UR6] ;  /* 0x00000006ff057984 */ /* 0x000e240008000800 */
[C---:B------:R-:W-:Y:S02]  /*24630*/  LOP3.LUT R2, R0.reuse, 0xffff, RZ, 0xc0, !PT ;  /* 0x0000ffff00027812 */ /* 0x040fe400078ec0ff */
[----:B0-----:R-:W-:-:S04]  /*24640*/  LOP3.LUT R3, R0, 0xffff, R5, 0x80, !PT ;  /* 0x0000ffff00037812 */ /* 0x001fc800078e8005 */
[----:B------:R-:W-:-:S13]  /*24650*/  ISETP.NE.AND P0, PT, R3, R2, PT ;  /* 0x000000020300720c */ /* 0x000fda0003f05270 */
[----:B------:R-:W-:Y:S05]  /*24660*/  @P0 BRA `(.L_x_15) ;  /* 0x0000000000500947 */ /* 0x000fea0003800000 */
[----:B------:R-:W-:Y:S02]  /*24670*/  SHF.R.U32.HI R5, RZ, 0x10, R5 ;  /* 0x00000010ff057819 */ /* 0x000fe40000011605 */
[----:B------:R-:W-:-:S04]  /*24680*/  SHF.R.U32.HI R2, RZ, 0x10, R0 ;  /* 0x00000010ff027819 */ /* 0x000fc80000011600 */
[----:B------:R-:W-:-:S04]  /*24690*/  LOP3.LUT R5, R5, R2, RZ, 0xc0, !PT ;  /* 0x0000000205057212 */ /* 0x000fc800078ec0ff */
[----:B------:R-:W-:-:S13]  /*246a0*/  ISETP.NE.AND P0, PT, R5, R2, PT ;  /* 0x000000020500720c */ /* 0x000fda0003f05270 */
[----:B------:R-:W-:Y:S05]  /*246b0*/  @P0 BRA `(.L_x_16) ;  /* 0x0000000000300947 */ /* 0x000fea0003800000 */
[----:B------:R-:W-:Y:S01]  /*246c0*/  R2UR UR4, R0 ;  /* 0x00000000000472ca */ /* 0x000fe200000e0000 */
[----:B------:R-:W-:Y:S01]  /*246d0*/  VOTEU.ANY UR5, UPT, PT ;  /* 0x0000000000057886 */ /* 0x000fe200038e0100 */
[----:B------:R-:W0:Y:S01]  /*246e0*/  S2R R0, SR_LANEID ;  /* 0x0000000000007919 */ /* 0x000e220000000000 */
[----:B------:R-:W-:-:S10]  /*246f0*/  UFLO.U32 UR5, UR5 ;  /* 0x00000005000572bd */ /* 0x000fd400080e0000 */
[----:B------:R-:W-:-:S06]  /*24700*/  ULOP3.LUT UR4, URZ, UR4, URZ, 0x33, !UPT ;  /* 0x00000004ff047292 */ /* 0x000fcc000f8e33ff */
[----:B------:R-:W-:-:S04]  /*24710*/  IMAD.U32 R2, RZ, RZ, UR4 ;  /* 0x00000004ff027e24 */ /* 0x000fc8000f8e00ff */
[----:B------:R-:W1:Y:S02]  /*24720*/  REDUX UR7, R2 ;  /* 0x00000000020773c4 */ /* 0x000e640000000000 */
[----:B------:R2:W-:Y:S01]  /*24730*/  UTCATOMSWS.AND URZ, UR4 ;  /* 0x0000000400ff79e3 */ /* 0x0005e20008000000 */
[----:B0-----:R-:W-:Y:S01]  /*24740*/  ISETP.EQ.U32.AND P0, PT, R0, UR5, PT ;  /* 0x0000000500007c0c */ /* 0x001fe2000bf02070 */
[----:B-1----:R-:W-:-:S12]  /*24750*/  IMAD.U32 R0, RZ, RZ, UR7 ;  /* 0x00000007ff007e24 */ /* 0x002fd8000f8e00ff */
[----:B------:R2:W-:Y:S01]  /*24760*/  @P0 ATOMS.AND RZ, [UR6], R0 ;  /* 0x00000000ffff098c */ /* 0x0005e2000a800006 */
[----:B------:R-:W-:Y:S05]  /*24770*/  BRA `(.L_x_14) ;  /* 0x0000000000147947 */ /* 0x000fea0003800000 */
.L_x_16:
[----:B------:R-:W-:-:S07]  /*24780*/  MOV R2, 0x247a0 ;  /* 0x000247a000027802 */ /* 0x000fce0000000f00 */
[----:B------:R-:W-:Y:S05]  /*24790*/  CALL.REL.NOINC `($__internal_0_$__cuda_sm10x_tcgen05_guardrail_trap_col_being_dealloced_not_returned_by_alloc) ;  /* 0x00000000002c7944 */ /* 0x000fea0003c00000 */
[----:B------:R-:W-:Y:S05]  /*247a0*/  BRA `(.L_x_14) ;  /* 0x0000000000087947 */ /* 0x000fea0003800000 */
.L_x_15:
[----:B------:R-:W-:-:S07]  /*247b0*/  MOV R2, 0x247d0 ;  /* 0x000247d000027802 */ /* 0x000fce0000000f00 */
[----:B------:R-:W-:Y:S05]  /*247c0*/  CALL.REL.NOINC `($__internal_2_$__cuda_sm10x_tcgen05_guardrail_trap_unallocated_columns_being_dealloced) ;  /* 0x0000000000387944 */ /* 0x000fea0003c00000 */
.L_x_14:
[----:B------:R-:W-:Y:S01]  /*247d0*/  NOP ;  /* 0x0000000000007918 */ /* 0x000fe20000000000 */
[----:B--2---:R-:W-:Y:S05]  /*247e0*/  EXIT ;  /* 0x000000000000794d */ /* 0x004fea0003800000 */
.L_x_9:
[----:B------:R-:W0:Y:S02]  /*247f0*/  SYNCS.PHASECHK.TRANS64.TRYWAIT P3, [UR6], R5 ;  /* 0x00000005ff0075a7 */ /* 0x000e240008061106 */
[----:B0-----:R-:W-:Y:S05]  /*24800*/  @!P3 BRA `(.L_x_9) ;  /* 0xfffffffc00f8b947 */ /* 0x001fea000383ffff */
[----:B------:R-:W-:Y:S05]  /*24810*/  BRA `(.L_x_17) ;  /* 0xffffff5c00687947 */ /* 0x000fea000383ffff */
.L_x_13:
[----:B------:R-:W0:Y:S02]  /*24820*/  SYNCS.PHASECHK.TRANS64.TRYWAIT P4, [UR6], R8 ;  /* 0x00000008ff0075a7 */ /* 0x000e240008081106 */
[----:B0-----:R-:W-:Y:S05]  /*24830*/  @!P4 BRA `(.L_x_13) ;  /* 0xfffffffc00f8c947 */ /* 0x001fea000383ffff */
[----:B------:R-:W-:Y:S05]  /*24840*/  BRA `(.L_x_12) ;  /* 0xffffffbc008c7947 */ /* 0x000fea000383ffff */
        .weak           $__internal_0_$__cuda_sm10x_tcgen05_guardrail_trap_col_being_dealloced_not_returned_by_alloc
        .type           $__internal_0_$__cuda_sm10x_tcgen05_guardrail_trap_col_being_dealloced_not_returned_by_alloc,@function
        .size           $__internal_0_$__cuda_sm10x_tcgen05_guardrail_trap_col_being_dealloced_not_returned_by_alloc,($__internal_1_$__cuda_sm10x_tcgen05_guardrail_trap_phase_invalid_during_alloc - $__internal_0_$__cuda_sm10x_tcgen05_guardrail_trap_col_being_dealloced_not_returned_by_alloc)
$__internal_0_$__cuda_sm10x_tcgen05_guardrail_trap_col_being_dealloced_not_returned_by_alloc:
[----:B------:R-:W-:Y:S05]  /*24850*/  BPT.TRAP 0x1 ;  /* 0x000000040000795c */ /* 0x000fea0000300000 */
[----:B------:R-:W-:-:S04]  /*24860*/  IMAD.MOV.U32 R3, RZ, RZ, 0x0 ;  /* 0x00000000ff037424 */ /* 0x000fc800078e00ff */
[----:B------:R-:W-:Y:S05]  /*24870*/  RET.REL.NODEC R2 `(matmul_kernel) ;  /* 0xfffffdb402e07950 */ /* 0x000fea0003c3ffff */
        .weak           $__internal_1_$__cuda_sm10x_tcgen05_guardrail_trap_phase_invalid_during_alloc
        .type           $__internal_1_$__cuda_sm10x_tcgen05_guardrail_trap_phase_invalid_during_alloc,@function
        .size           $__internal_1_$__cuda_sm10x_tcgen05_guardrail_trap_phase_invalid_during_alloc,($__internal_2_$__cuda_sm10x_tcgen05_guardrail_trap_unallocated_columns_being_dealloced - $__internal_1_$__cuda_sm10x_tcgen05_guardrail_trap_phase_invalid_during_alloc)
$__internal_1_$__cuda_sm10x_tcgen05_guardrail_trap_phase_invalid_during_alloc:
[----:B------:R-:W-:Y:S05]  /*24880*/  BPT.TRAP 0x1 ;  /* 0x000000040000795c */ /* 0x000fea0000300000 */
[----:B------:R-:W-:-:S04]  /*24890*/  IMAD.MOV.U32 R3, RZ, RZ, 0x0 ;  /* 0x00000000ff037424 */ /* 0x000fc800078e00ff */
[----:B------:R-:W-:Y:S05]  /*248a0*/  RET.REL.NODEC R2 `(matmul_kernel) ;  /* 0xfffffdb402d47950 */ /* 0x000fea0003c3ffff */
        .weak           $__internal_2_$__cuda_sm10x_tcgen05_guardrail_trap_unallocated_columns_being_dealloced
        .type           $__internal_2_$__cuda_sm10x_tcgen05_guardrail_trap_unallocated_columns_being_dealloced,@function
        .size           $__internal_2_$__cuda_sm10x_tcgen05_guardrail_trap_unallocated_columns_being_dealloced,(.L_x_21 - $__internal_2_$__cuda_sm10x_tcgen05_guardrail_trap_unallocated_columns_being_dealloced)
$__internal_2_$__cuda_sm10x_tcgen05_guardrail_trap_unallocated_columns_being_dealloced:
[----:B------:R-:W-:Y:S05]  /*248b0*/  BPT.TRAP 0x1 ;  /* 0x000000040000795c */ /* 0x000fea0000300000 */
[----:B------:R-:W-:-:S04]  /*248c0*/  IMAD.MOV.U32 R3, RZ, RZ, 0x0 ;  /* 0x00000000ff037424 */ /* 0x000fc800078e00ff */
[----:B------:R-:W-:Y:S05]  /*248d0*/  RET.REL.NODEC R2 `(matmul_kernel) ;  /* 0xfffffdb402c87950 */ /* 0x000fea0003c3ffff */
.L_x_18:
[----:B------:R-:W-:-:S00]  /*248e0*/  BRA `(.L_x_18) ;  /* 0xfffffffc00fc7947 */ /* 0x000fc0000383ffff */
[----:B------:R-:W-:-:S00]  /*248f0*/  NOP ;  /* 0x0000000000007918 */ /* 0x000fc00000000000 */
        /* <DEDUP_REMOVED lines=8> */
.L_x_21:


//--------------------- .nv.shared.matmul_kernel  --------------------------
	.section	.nv.shared.matmul_kernel,"aw",@nobits
	.sectionflags	@""
	.align	16
	.zero		1024


//--------------------- .nv.shared.reserved.0     --------------------------
	.section	.nv.shared.reserved.0,"aw",@nobits
	.align	8
	.weak		__nv_reservedSMEM_offset_0_alias
	.size		__nv_reservedSMEM_offset_0_alias, 0, 64
	.other		__nv_reservedSMEM_offset_0_alias,@"STO_CUDA_RESERVED_SHARED STV_DEFAULT"
__nv_reservedSMEM_offset_0_alias:
	.zero		0
.nv.shared.reserved.0:
	.zero		64
	.weak		__nv_reservedSMEM_allocation_phase
	.type		__nv_reservedSMEM_allocation_phase,@object
	.size		__nv_reservedSMEM_allocation_phase,(.L_0 - __nv_reservedSMEM_allocation_phase)
__nv_reservedSMEM_allocation_phase:
	.zero		1
.L_0:
	.zero		7
	.weak		__nv_reservedSMEM_devtool_atexit_pc
	.type		__nv_reservedSMEM_devtool_atexit_pc,@object
	.size		__nv_reservedSMEM_devtool_atexit_pc,(__nv_reservedSMEM_allocation_mask - __nv_reservedSMEM_devtool_atexit_pc)
__nv_reservedSMEM_devtool_atexit_pc:
	.zero		8
	.weak		__nv_reservedSMEM_allocation_mask
	.type		__nv_reservedSMEM_allocation_mask,@object
	.size		__nv_reservedSMEM_allocation_mask,(.L_2 - __nv_reservedSMEM_allocation_mask)
__nv_reservedSMEM_allocation_mask:
	.zero		4
.L_2:


//--------------------- .nv.constant0.matmul_kernel --------------------------
	.section	.nv.constant0.matmul_kernel,"a",@progbits
	.sectionflags	@""
	.align	4
.nv.constant0.matmul_kernel:
	.zero		976


//--------------------- SYMBOLS --------------------------

	.type		.nv.reservedSmem.offset0,@object
	.size		.nv.reservedSmem.offset0,0x4
	.type		.nv.reservedSmem.cap,@object
	.size		.nv.reservedSmem.cap,0x4
